def matmul_kernel(
    a_ptr,
    b_ptr,
    c_ptr,
    M,
    N,
    K,
    stride_am,
    stride_ak,
    stride_bk,
    stride_bn,
    stride_cm,
    stride_cn,
    BLOCK_M: tl.constexpr,
    BLOCK_N: tl.constexpr,
    BLOCK_K: tl.constexpr,
    GROUP_M: tl.constexpr,
):
    pid = tl.program_id(axis=0)
    num_pid_m = tl.cdiv(M, BLOCK_M)
    num_pid_n = tl.cdiv(N, BLOCK_N)
    num_pid_in_group = GROUP_M * num_pid_n
    group_id = pid // num_pid_in_group
    first_pid_m = group_id * GROUP_M
    group_size_m = min(num_pid_m - first_pid_m, GROUP_M)
    pid_m = first_pid_m + ((pid % num_pid_in_group) % group_size_m)
    pid_n = (pid % num_pid_in_group) // group_size_m

    offs_am = (pid_m * BLOCK_M + tl.arange(0, BLOCK_M)) % M
    offs_bn = (pid_n * BLOCK_N + tl.arange(0, BLOCK_N)) % N
    offs_k = tl.arange(0, BLOCK_K)
    a_ptrs = a_ptr + offs_am[:, None] * stride_am + offs_k[None, :] * stride_ak
    b_ptrs = b_ptr + offs_k[:, None] * stride_bk + offs_bn[None, :] * stride_bn

    acc = tl.zeros((BLOCK_M, BLOCK_N), dtype=tl.float32)
    for kk in range(0, tl.cdiv(K, BLOCK_K)):
        a = tl.load(a_ptrs, mask=offs_k[None, :] < K - kk * BLOCK_K, other=0.0)
        b = tl.load(b_ptrs, mask=offs_k[:, None] < K - kk * BLOCK_K, other=0.0)
        acc = tl.dot(a, b, acc)
        a_ptrs += BLOCK_K * stride_ak
        b_ptrs += BLOCK_K * stride_bk

    c = acc.to(c_ptr.dtype.element_ty)
    offs_cm = pid_m * BLOCK_M + tl.arange(0, BLOCK_M)
    offs_cn = pid_n * BLOCK_N + tl.arange(0, BLOCK_N)
    c_ptrs = c_ptr + offs_cm[:, None] * stride_cm + offs_cn[None, :] * stride_cn
    mask = (offs_cm[:, None] < M) & (offs_cn[None, :] < N)
    tl.store(c_ptrs, c, mask=mask)

# config = {"BLOCK_K": 128, "BLOCK_M": 256, "BLOCK_N": 256, "GROUP_M": 8, "arch": "sm_90", "dtype": "fp8e5m2", "num_ctas": 4, "num_stages": 3, "num_warps": 4}
# arch = sm_90


// ===== COMPILED SASS (sm_90a) =====

	.target	sm_90a

	.elftype	@"ET_EXEC"


//--------------------- .note.nv.tkinfo           --------------------------
	.section	.note.nv.tkinfo,"",@"SHT_NOTE"
	.sectionflags	@"SHF_NOTE_NV_TKINFO"
	.tkinfo
        /*0018*/ 	.word	0x00000002
        /*0030*/ 	.string	""
        /*0030*/ 	.string	"ptxas"
        /*0030*/ 	.string	"Cuda compilation tools, release 13.0, V13.0.88"
        /*0030*/ 	.string	"Build cuda_13.0.r13.0/compiler.36424714_0"
        /*0030*/ 	.string	"-v  -suppress-debug-info  -lineinfo  -arch sm_90a "



//--------------------- .note.nv.cuinfo           --------------------------
	.section	.note.nv.cuinfo,"",@"SHT_NOTE"
	.sectionflags	@"SHF_NOTE_NV_CUINFO"
        /*0018*/ 	.short	0x0002
        /*001a*/ 	.short	0x005a
        /*001c*/ 	.short	0x0082
	.zero		2


//--------------------- .nv.info                  --------------------------
	.section	.nv.info,"",@"SHT_CUDA_INFO"
	.align	4


	//----- nvinfo : EIATTR_REGCOUNT
	.align		4
        /*0000*/ 	.byte	0x04, 0x2f
        /*0002*/ 	.short	(.L_1 - .L_0)
	.align		4
.L_0:
        /*0004*/ 	.word	index@(matmul_kernel)
        /*0008*/ 	.word	0x000000ff


	//----- nvinfo : EIATTR_FRAME_SIZE
	.align		4
.L_1:
        /*000c*/ 	.byte	0x04, 0x11
        /*000e*/ 	.short	(.L_3 - .L_2)
	.align		4
.L_2:
        /*0010*/ 	.word	index@(matmul_kernel)
        /*0014*/ 	.word	0x000008e0


	//----- nvinfo : EIATTR_MIN_STACK_SIZE
	.align		4
.L_3:
        /*0018*/ 	.byte	0x04, 0x12
        /*001a*/ 	.short	(.L_5 - .L_4)
	.align		4
.L_4:
        /*001c*/ 	.word	index@(matmul_kernel)
        /*0020*/ 	.word	0x000008e0
.L_5:


//--------------------- .nv.compat                --------------------------
	.section	.nv.compat,"",@"SHT_CUDA_COMPAT_INFO"
	.align	4
        /*0000*/ 	.byte	0x02, 0x09, 0x01, 0x00, 0x02, 0x02, 0x04, 0x00, 0x02, 0x05, 0x05, 0x00, 0x03, 0x07, 0x01, 0x01
        /*0010*/ 	.byte	0x02, 0x03, 0x00, 0x00, 0x02, 0x06, 0x01, 0x00, 0x04, 0x0b, 0x08, 0x00, 0x00, 0x00, 0x00, 0x00
        /*0020*/ 	.byte	0x00, 0x00, 0x00, 0x00


//--------------------- .nv.info.matmul_kernel    --------------------------
	.section	.nv.info.matmul_kernel,"",@"SHT_CUDA_INFO"
	.sectionflags	@""
	.align	4


	//----- nvinfo : EIATTR_CUDA_API_VERSION
	.align		4
        /*0000*/ 	.byte	0x04, 0x37
        /*0002*/ 	.short	(.L_7 - .L_6)
.L_6:
        /*0004*/ 	.word	0x00000082


	//----- nvinfo : EIATTR_KPARAM_INFO
	.align		4
.L_7:
        /*0008*/ 	.byte	0x04, 0x17
        /*000a*/ 	.short	(.L_9 - .L_8)
.L_8:
        /*000c*/ 	.word	0x00000000
        /*0010*/ 	.short	0x000d
        /*0012*/ 	.short	0x0048
        /*0014*/ 	.byte	0x00, 0xf4, 0x21, 0x00


	//----- nvinfo : EIATTR_KPARAM_INFO
	.align		4
.L_9:
        /*0018*/ 	.byte	0x04, 0x17
        /*001a*/ 	.short	(.L_11 - .L_10)
.L_10:
        /*001c*/ 	.word	0x00000000
        /*0020*/ 	.short	0x000c
        /*0022*/ 	.short	0x0040
        /*0024*/ 	.byte	0x00, 0xf4, 0x21, 0x00


	//----- nvinfo : EIATTR_KPARAM_INFO
	.align		4
.L_11:
        /*0028*/ 	.byte	0x04, 0x17
        /*002a*/ 	.short	(.L_13 - .L_12)
.L_12:
        /*002c*/ 	.word	0x00000000
        /*0030*/ 	.short	0x000b
        /*0032*/ 	.short	0x0038
        /*0034*/ 	.byte	0x00, 0xf0, 0x11, 0x00


	//----- nvinfo : EIATTR_KPARAM_INFO
	.align		4
.L_13:
        /*0038*/ 	.byte	0x04, 0x17
        /*003a*/ 	.short	(.L_15 - .L_14)
.L_14:
        /*003c*/ 	.word	0x00000000
        /*0040*/ 	.short	0x000a
        /*0042*/ 	.short	0x0034
        /*0044*/ 	.byte	0x00, 0xf0, 0x11, 0x00


	//----- nvinfo : EIATTR_KPARAM_INFO
	.align		4
.L_15:
        /*0048*/ 	.byte	0x04, 0x17
        /*004a*/ 	.short	(.L_17 - .L_16)
.L_16:
        /*004c*/ 	.word	0x00000000
        /*0050*/ 	.short	0x0009
        /*0052*/ 	.short	0x0030
        /*0054*/ 	.byte	0x00, 0xf0, 0x11, 0x00


	//----- nvinfo : EIATTR_KPARAM_INFO
	.align		4
.L_17:
        /*0058*/ 	.byte	0x04, 0x17
        /*005a*/ 	.short	(.L_19 - .L_18)
.L_18:
        /*005c*/ 	.word	0x00000000
        /*0060*/ 	.short	0x0008
        /*0062*/ 	.short	0x002c
        /*0064*/ 	.byte	0x00, 0xf0, 0x11, 0x00


	//----- nvinfo : EIATTR_KPARAM_INFO
	.align		4
.L_19:
        /*0068*/ 	.byte	0x04, 0x17
        /*006a*/ 	.short	(.L_21 - .L_20)
.L_20:
        /*006c*/ 	.word	0x00000000
        /*0070*/ 	.short	0x0007
        /*0072*/ 	.short	0x0028
        /*0074*/ 	.byte	0x00, 0xf0, 0x11, 0x00


	//----- nvinfo : EIATTR_KPARAM_INFO
	.align		4
.L_21:
        /*0078*/ 	.byte	0x04, 0x17
        /*007a*/ 	.short	(.L_23 - .L_22)
.L_22:
        /*007c*/ 	.word	0x00000000
        /*0080*/ 	.short	0x0006
        /*0082*/ 	.short	0x0024
        /*0084*/ 	.byte	0x00, 0xf0, 0x11, 0x00


	//----- nvinfo : EIATTR_KPARAM_INFO
	.align		4
.L_23:
        /*0088*/ 	.byte	0x04, 0x17
        /*008a*/ 	.short	(.L_25 - .L_24)
.L_24:
        /*008c*/ 	.word	0x00000000
        /*0090*/ 	.short	0x0005
        /*0092*/ 	.short	0x0020
        /*0094*/ 	.byte	0x00, 0xf0, 0x11, 0x00


	//----- nvinfo : EIATTR_KPARAM_INFO
	.align		4
.L_25:
        /*0098*/ 	.byte	0x04, 0x17
        /*009a*/ 	.short	(.L_27 - .L_26)
.L_26:
        /*009c*/ 	.word	0x00000000
        /*00a0*/ 	.short	0x0004
        /*00a2*/ 	.short	0x001c
        /*00a4*/ 	.byte	0x00, 0xf0, 0x11, 0x00


	//----- nvinfo : EIATTR_KPARAM_INFO
	.align		4
.L_27:
        /*00a8*/ 	.byte	0x04, 0x17
        /*00aa*/ 	.short	(.L_29 - .L_28)
.L_28:
        /*00ac*/ 	.word	0x00000000
        /*00b0*/ 	.short	0x0003
        /*00b2*/ 	.short	0x0018
        /*00b4*/ 	.byte	0x00, 0xf0, 0x11, 0x00


	//----- nvinfo : EIATTR_KPARAM_INFO
	.align		4
.L_29:
        /*00b8*/ 	.byte	0x04, 0x17
        /*00ba*/ 	.short	(.L_31 - .L_30)
.L_30:
        /*00bc*/ 	.word	0x00000000
        /*00c0*/ 	.short	0x0002
        /*00c2*/ 	.short	0x0010
        /*00c4*/ 	.byte	0x00, 0xf4, 0x21, 0x00


	//----- nvinfo : EIATTR_KPARAM_INFO
	.align		4
.L_31:
        /*00c8*/ 	.byte	0x04, 0x17
        /*00ca*/ 	.short	(.L_33 - .L_32)
.L_32:
        /*00cc*/ 	.word	0x00000000
        /*00d0*/ 	.short	0x0001
        /*00d2*/ 	.short	0x0008
        /*00d4*/ 	.byte	0x00, 0xf4, 0x21, 0x00


	//----- nvinfo : EIATTR_KPARAM_INFO
	.align		4
.L_33:
        /*00d8*/ 	.byte	0x04, 0x17
        /*00da*/ 	.short	(.L_35 - .L_34)
.L_34:
        /*00dc*/ 	.word	0x00000000
        /*00e0*/ 	.short	0x0000
        /*00e2*/ 	.short	0x0000
        /*00e4*/ 	.byte	0x00, 0xf4, 0x21, 0x00


	//----- nvinfo : EIATTR_EXPLICIT_CLUSTER
	.align		4
.L_35:
        /*00e8*/ 	.byte	0x01, 0x3e
	.zero		2


	//----- nvinfo : EIATTR_CTA_PER_CLUSTER
	.align		4
        /*00ec*/ 	.byte	0x04, 0x3d
        /*00ee*/ 	.short	(.L_37 - .L_36)
.L_36:
        /*00f0*/ 	.word	0x00000004
        /*00f4*/ 	.word	0x00000001
        /*00f8*/ 	.word	0x00000001


	//----- nvinfo : EIATTR_SPARSE_MMA_MASK
	.align		4
.L_37:
        /*00fc*/ 	.byte	0x03, 0x50
        /*00fe*/ 	.short	0x0000


	//----- nvinfo : EIATTR_MAXREG_COUNT
	.align		4
        /*0100*/ 	.byte	0x03, 0x1b
        /*0102*/ 	.short	0x00ff


	//----- nvinfo : EIATTR_NUM_BARRIERS
	.align		4
        /*0104*/ 	.byte	0x02, 0x4c
        /*0106*/ 	.byte	0x01
	.zero		1


	//----- nvinfo : EIATTR_ANNOTATIONS
	.align		4
        /*0108*/ 	.byte	0x04, 0x55
        /*010a*/ 	.short	(.L_39 - .L_38)


	//   ....[0]....
.L_38:
        /*010c*/ 	.word	0x00000001
        /*0110*/ 	.byte	0xd0, 0x05, 0x00, 0x00, 0x01, 0x00, 0x00, 0x00, 0xf0, 0x0d, 0x00, 0x00, 0x01, 0x00, 0x00, 0x00
        /* <DEDUP_REMOVED lines=1064> */
        /*43a0*/ 	.byte	0x40, 0xad, 0x01, 0x00


	//----- nvinfo : EIATTR_MERCURY_ISA_VERSION
	.align		4
.L_39:
        /*43a4*/ 	.byte	0x03, 0x5f
        /*43a6*/ 	.short	0x0101


	//----- nvinfo : EIATTR_EXIT_INSTR_OFFSETS
	.align		4
        /*43a8*/ 	.byte	0x04, 0x1c
        /*43aa*/ 	.short	(.L_41 - .L_40)


	//   ....[0]....
.L_40:
        /*43ac*/ 	.word	0x0001f610


	//   ....[1]....
        /*43b0*/ 	.word	0x0001f630


	//----- nvinfo : EIATTR_REQNTID
	.align		4
.L_41:
        /*43b4*/ 	.byte	0x04, 0x10
        /*43b6*/ 	.short	(.L_43 - .L_42)
.L_42:
        /*43b8*/ 	.word	0x00000080
        /*43bc*/ 	.word	0x00000001
        /*43c0*/ 	.word	0x00000001


	//----- nvinfo : EIATTR_CBANK_PARAM_SIZE
	.align		4
.L_43:
        /*43c4*/ 	.byte	0x03, 0x19
        /*43c6*/ 	.short	0x0050


	//----- nvinfo : EIATTR_PARAM_CBANK
	.align		4
        /*43c8*/ 	.byte	0x04, 0x0a
        /*43ca*/ 	.short	(.L_45 - .L_44)
	.align		4
.L_44:
        /*43cc*/ 	.word	index@(.nv.constant0.matmul_kernel)
        /*43d0*/ 	.short	0x0210
        /*43d2*/ 	.short	0x0050


	//----- nvinfo : EIATTR_SW_WAR
	.align		4
.L_45:
        /*43d4*/ 	.byte	0x04, 0x36
        /*43d6*/ 	.short	(.L_47 - .L_46)
.L_46:
        /*43d8*/ 	.word	0x00000008
.L_47:


//--------------------- .nv.callgraph             --------------------------
	.section	.nv.callgraph,"",@"SHT_CUDA_CALLGRAPH"
	.align	4
	.sectionentsize	8
	.align		4
        /*0000*/ 	.word	0x00000000
	.align		4
        /*0004*/ 	.word	0xffffffff
	.align		4
        /*0008*/ 	.word	0x00000000
	.align		4
        /*000c*/ 	.word	0xfffffffe
	.align		4
        /*0010*/ 	.word	0x00000000
	.align		4
        /*0014*/ 	.word	0xfffffffd
	.align		4
        /*0018*/ 	.word	0x00000000
	.align		4
        /*001c*/ 	.word	0xfffffffc


//--------------------- .text.matmul_kernel       --------------------------
	.section	.text.matmul_kernel,"ax",@progbits
	.align	128
        .global         matmul_kernel
        .type           matmul_kernel,@function
        .size           matmul_kernel,(.L_x_4 - matmul_kernel)
        .other          matmul_kernel,@"STO_CUDA_ENTRY STV_DEFAULT"
matmul_kernel:
.text.matmul_kernel:
[----:B------:R-:W0:Y:S08]  /*0000*/  LDC R1, c[0x0][0x28] ;  /* 0x00000a00ff017b82 */ /* 0x000e300000000800 */
[----:B------:R-:W1:Y:S01]  /*0010*/  LDC.64 R18, c[0x0][0x228] ;  /* 0x00008a00ff127b82 */ /* 0x000e620000000a00 */
[----:B------:R-:W2:Y:S01]  /*0020*/  S2R R24, SR_TID.X ;  /* 0x0000000000187919 */ /* 0x000ea20000002100 */
[----:B0-----:R-:W-:Y:S01]  /*0030*/  VIADD R1, R1, 0xfffff720 ;  /* 0xfffff72001017836 */ /* 0x001fe20000000000 */
[----:B------:R-:W-:Y:S01]  /*0040*/  UMOV UR8, 0x400 ;  /* 0x0000040000087882 */ /* 0x000fe20000000000 */
[----:B------:R-:W-:-:S04]  /*0050*/  ULDC.64 UR40, c[0x0][0x208] ;  /* 0x0000820000287ab9 */ /* 0x000fc80000000a00 */
[----:B------:R-:W0:Y:S08]  /*0060*/  S2UR UR4, SR_CTAID.X ;  /* 0x00000000000479c3 */ /* 0x000e300000002500 */
[----:B------:R-:W3:Y:S01]  /*0070*/  S2UR UR6, SR_CgaCtaId ;  /* 0x00000000000679c3 */ /* 0x000ee20000008800 */
[----:B-1----:R-:W-:-:S07]  /*0080*/  VIADD R0, R19, 0xff ;  /* 0x000000ff13007836 */ /* 0x002fce0000000000 */
[----:B------:R-:W1:Y:S01]  /*0090*/  LDC R21, c[0x0][0x230] ;  /* 0x00008c00ff157b82 */ /* 0x000e620000000800 */
[----:B------:R-:W-:Y:S02]  /*00a0*/  SHF.R.S32.HI R3, RZ, 0x1f, R0 ;  /* 0x0000001fff037819 */ /* 0x000fe40000011400 */
[----:B0-----:R-:W-:Y:S01]  /*00b0*/  I2FP.F32.U32 R5, UR4 ;  /* 0x0000000400057c45 */ /* 0x001fe20008201000 */
[----:B------:R-:W-:Y:S01]  /*00c0*/  ULDC UR4, c[0x0][0x150] ;  /* 0x0000540000047ab9 */ /* 0x000fe20000000800 */
[----:B------:R-:W-:Y:S02]  /*00d0*/  LEA.HI R3, R3, R0, RZ, 0x8 ;  /* 0x0000000003037211 */ /* 0x000fe400078f40ff */
[----:B--2---:R-:W-:Y:S01]  /*00e0*/  LOP3.LUT R231, R24, 0x7f, RZ, 0xc0, !PT ;  /* 0x0000007f18e77812 */ /* 0x004fe200078ec0ff */
[----:B------:R-:W-:Y:S01]  /*00f0*/  FMUL R5, R5, UR4 ;  /* 0x0000000405057c20 */ /* 0x000fe20008400000 */
[----:B------:R-:W-:Y:S01]  /*0100*/  SHF.R.S32.HI R3, RZ, 0x8, R3 ;  /* 0x00000008ff037819 */ /* 0x000fe20000011403 */
[----:B---3--:R-:W-:-:S02]  /*0110*/  USHF.L.U32 UR5, UR6, 0x6, URZ ;  /* 0x0000000606057899 */ /* 0x008fc4000800063f */
[----:B------:R-:W-:Y:S02]  /*0120*/  USHF.L.U32 UR4, UR6, 0x7, URZ ;  /* 0x0000000706047899 */ /* 0x000fe4000800063f */
[----:B------:R-:W-:Y:S01]  /*0130*/  IMAD.SHL.U32 R4, R3, 0x8, RZ ;  /* 0x0000000803047824 */ /* 0x000fe200078e00ff */
[----:B------:R-:W0:Y:S01]  /*0140*/  F2I.U32.TRUNC.NTZ R5, R5 ;  /* 0x0000000500057305 */ /* 0x000e22000020f000 */
[----:B------:R-:W-:Y:S02]  /*0150*/  ULOP3.LUT UR5, UR5, 0x80, URZ, 0xc0, !UPT ;  /* 0x0000008005057892 */ /* 0x000fe4000f8ec03f */
[----:B------:R-:W-:Y:S01]  /*0160*/  ULOP3.LUT UR4, UR4, 0x80, URZ, 0xc0, !UPT ;  /* 0x0000008004047892 */ /* 0x000fe2000f8ec03f */
[----:B------:R-:W-:Y:S01]  /*0170*/  IABS R7, R4 ;  /* 0x0000000400077213 */ /* 0x000fe20000000000 */
[----:B-1----:R-:W-:Y:S01]  /*0180*/  VIADD R21, R21, 0x7f ;  /* 0x0000007f15157836 */ /* 0x002fe20000000000 */
[----:B------:R-:W-:Y:S02]  /*0190*/  ULEA UR8, UR6, UR8, 0x18 ;  /* 0x0000000806087291 */ /* 0x000fe4000f8ec03f */
[----:B------:R-:W1:Y:S01]  /*01a0*/  I2F.RP R0, R7 ;  /* 0x0000000700007306 */ /* 0x000e620000209400 */
[----:B0-----:R-:W-:-:S07]  /*01b0*/  IABS R11, R5 ;  /* 0x00000005000b7213 */ /* 0x001fce0000000000 */
[----:B-1----:R-:W0:Y:S02]  /*01c0*/  MUFU.RCP R0, R0 ;  /* 0x0000000000007308 */ /* 0x002e240000001000 */
[----:B0-----:R-:W-:Y:S01]  /*01d0*/  VIADD R2, R0, 0xffffffe ;  /* 0x0ffffffe00027836 */ /* 0x001fe20000000000 */
[----:B------:R-:W-:-:S05]  /*01e0*/  IABS R0, R4 ;  /* 0x0000000400007213 */ /* 0x000fca0000000000 */
[----:B------:R0:W1:Y:S01]  /*01f0*/  F2I.FTZ.U32.TRUNC.NTZ R3, R2 ;  /* 0x0000000200037305 */ /* 0x000062000021f000 */
[----:B------:R-:W-:Y:S02]  /*0200*/  IMAD.MOV R0, RZ, RZ, -R0 ;  /* 0x000000ffff007224 */ /* 0x000fe400078e0a00 */
[----:B0-----:R-:W-:Y:S02]  /*0210*/  IMAD.MOV.U32 R2, RZ, RZ, RZ ;  /* 0x000000ffff027224 */ /* 0x001fe400078e00ff */
[----:B-1----:R-:W-:-:S04]  /*0220*/  IMAD.MOV R6, RZ, RZ, -R3 ;  /* 0x000000ffff067224 */ /* 0x002fc800078e0a03 */
[----:B------:R-:W-:-:S04]  /*0230*/  IMAD R9, R6, R7, RZ ;  /* 0x0000000706097224 */ /* 0x000fc800078e02ff */
[----:B------:R-:W-:-:S06]  /*0240*/  IMAD.HI.U32 R2, R3, R9, R2 ;  /* 0x0000000903027227 */ /* 0x000fcc00078e0002 */
[----:B------:R-:W-:-:S04]  /*0250*/  IMAD.HI.U32 R2, R2, R11, RZ ;  /* 0x0000000b02027227 */ /* 0x000fc800078e00ff */
[----:B------:R-:W-:-:S05]  /*0260*/  IMAD R0, R2, R0, R11 ;  /* 0x0000000002007224 */ /* 0x000fca00078e020b */
[----:B------:R-:W-:-:S13]  /*0270*/  ISETP.GT.U32.AND P1, PT, R7, R0, PT ;  /* 0x000000000700720c */ /* 0x000fda0003f24070 */
[----:B------:R-:W-:Y:S02]  /*0280*/  @!P1 IMAD.IADD R0, R0, 0x1, -R7 ;  /* 0x0000000100009824 */ /* 0x000fe400078e0a07 */
[----:B------:R-:W-:Y:S01]  /*0290*/  @!P1 VIADD R2, R2, 0x1 ;  /* 0x0000000102029836 */ /* 0x000fe20000000000 */
[----:B------:R-:W-:Y:S02]  /*02a0*/  ISETP.NE.AND P1, PT, R4, RZ, PT ;  /* 0x000000ff0400720c */ /* 0x000fe40003f25270 */
[----:B------:R-:W-:Y:S02]  /*02b0*/  ISETP.GE.U32.AND P0, PT, R0, R7, PT ;  /* 0x000000070000720c */ /* 0x000fe40003f06070 */
[----:B------:R-:W-:-:S04]  /*02c0*/  LOP3.LUT R0, R5, R4, RZ, 0x3c, !PT ;  /* 0x0000000405007212 */ /* 0x000fc800078e3cff */
[----:B------:R-:W-:Y:S01]  /*02d0*/  ISETP.GE.AND P2, PT, R0, RZ, PT ;  /* 0x000000ff0000720c */ /* 0x000fe20003f46270 */
[----:B------:R-:W-:-:S05]  /*02e0*/  VIADD R0, R18, 0xff ;  /* 0x000000ff12007836 */ /* 0x000fca0000000000 */
[----:B------:R-:W-:Y:S01]  /*02f0*/  SHF.R.S32.HI R3, RZ, 0x1f, R0 ;  /* 0x0000001fff037819 */ /* 0x000fe20000011400 */
[----:B------:R-:W-:-:S03]  /*0300*/  @P0 VIADD R2, R2, 0x1 ;  /* 0x0000000102020836 */ /* 0x000fc60000000000 */
[----:B------:R-:W-:-:S03]  /*0310*/  LEA.HI R3, R3, R0, RZ, 0x8 ;  /* 0x0000000003037211 */ /* 0x000fc600078f40ff */
[----:B------:R-:W-:Y:S01]  /*0320*/  @!P2 IMAD.MOV R2, RZ, RZ, -R2 ;  /* 0x000000ffff02a224 */ /* 0x000fe200078e0a02 */
[----:B------:R-:W-:-:S05]  /*0330*/  @!P1 LOP3.LUT R2, RZ, R4, RZ, 0x33, !PT ;  /* 0x00000004ff029212 */ /* 0x000fca00078e33ff */
[----:B------:R-:W-:Y:S02]  /*0340*/  IMAD.SHL.U32 R6, R2, 0x8, RZ ;  /* 0x0000000802067824 */ /* 0x000fe400078e00ff */
[----:B------:R-:W-:-:S03]  /*0350*/  IMAD.MOV R2, RZ, RZ, -R2 ;  /* 0x000000ffff027224 */ /* 0x000fc600078e0a02 */
[----:B------:R-:W-:Y:S01]  /*0360*/  LEA.HI.SX32 R3, R3, -R6, 0x18 ;  /* 0x8000000603037211 */ /* 0x000fe200078fc2ff */
[----:B------:R-:W-:-:S03]  /*0370*/  IMAD R4, R4, R2, R5 ;  /* 0x0000000204047224 */ /* 0x000fc600078e0205 */
[----:B------:R-:W-:Y:S02]  /*0380*/  VIMNMX R11, R3, 0x8, PT ;  /* 0x00000008030b7848 */ /* 0x000fe40003fe0100 */
[----:B------:R-:W-:Y:S02]  /*0390*/  IABS R9, R4 ;  /* 0x0000000400097213 */ /* 0x000fe40000000000 */
[----:B------:R-:W-:-:S04]  /*03a0*/  IABS R7, R11 ;  /* 0x0000000b00077213 */ /* 0x000fc80000000000 */
[----:B------:R-:W0:Y:S08]  /*03b0*/  I2F.RP R0, R7 ;  /* 0x0000000700007306 */ /* 0x000e300000209400 */
[----:B0-----:R-:W0:Y:S02]  /*03c0*/  MUFU.RCP R0, R0 ;  /* 0x0000000000007308 */ /* 0x001e240000001000 */
[----:B0-----:R-:W-:-:S06]  /*03d0*/  VIADD R3, R0, 0xffffffe ;  /* 0x0ffffffe00037836 */ /* 0x001fcc0000000000 */
[----:B------:R-:W0:Y:S02]  /*03e0*/  F2I.FTZ.U32.TRUNC.NTZ R3, R3 ;  /* 0x0000000300037305 */ /* 0x000e24000021f000 */
[----:B0-----:R-:W-:-:S04]  /*03f0*/  IMAD.MOV R8, RZ, RZ, -R3 ;  /* 0x000000ffff087224 */ /* 0x001fc800078e0a03 */
[----:B------:R-:W-:Y:S01]  /*0400*/  IMAD.MOV.U32 R2, RZ, RZ, R8 ;  /* 0x000000ffff027224 */ /* 0x000fe200078e0008 */
[----:B------:R-:W-:-:S03]  /*0410*/  IABS R8, R11 ;  /* 0x0000000b00087213 */ /* 0x000fc60000000000 */
[----:B------:R-:W-:Y:S02]  /*0420*/  IMAD R5, R2, R7, RZ ;  /* 0x0000000702057224 */ /* 0x000fe400078e02ff */
[----:B------:R-:W-:Y:S02]  /*0430*/  IMAD.MOV.U32 R2, RZ, RZ, RZ ;  /* 0x000000ffff027224 */ /* 0x000fe400078e00ff */
[----:B------:R-:W-:Y:S02]  /*0440*/  IMAD.MOV R0, RZ, RZ, -R8 ;  /* 0x000000ffff007224 */ /* 0x000fe400078e0a08 */
        /* <DEDUP_REMOVED lines=9> */
[----:B------:R-:W-:-:S07]  /*04e0*/  ISETP.GE.AND P2, PT, R0, RZ, PT ;  /* 0x000000ff0000720c */ /* 0x000fce0003f46270 */
[----:B------:R-:W-:Y:S01]  /*04f0*/  @P0 VIADD R2, R2, 0x1 ;  /* 0x0000000102020836 */ /* 0x000fe20000000000 */
[----:B------:R-:W-:-:S05]  /*0500*/  ISETP.GT.AND P0, PT, R21, 0x7f, PT ;  /* 0x0000007f1500780c */ /* 0x000fca0003f04270 */
[----:B------:R-:W-:Y:S01]  /*0510*/  @!P2 IMAD.MOV R2, RZ, RZ, -R2 ;  /* 0x000000ffff02a224 */ /* 0x000fe200078e0a02 */
[----:B------:R-:W-:-:S05]  /*0520*/  @!P1 LOP3.LUT R2, RZ, R11, RZ, 0x33, !PT ;  /* 0x0000000bff029212 */ /* 0x000fca00078e33ff */
[----:B------:R-:W-:-:S04]  /*0530*/  IMAD.MOV R0, RZ, RZ, -R2 ;  /* 0x000000ffff007224 */ /* 0x000fc800078e0a02 */
[----:B------:R-:W-:-:S04]  /*0540*/  IMAD R0, R11, R0, R4 ;  /* 0x000000000b007224 */ /* 0x000fc800078e0204 */
[----:B------:R-:W-:Y:S01]  /*0550*/  IMAD.IADD R3, R6, 0x1, R0 ;  /* 0x0000000106037824 */ /* 0x000fe200078e0200 */
[----:B------:R-:W-:-:S04]  /*0560*/  LEA R0, R2, UR4, 0x8 ;  /* 0x0000000402007c11 */ /* 0x000fc8000f8e40ff */
[----:B------:R-:W-:Y:S01]  /*0570*/  LEA R3, R3, UR5, 0x8 ;  /* 0x0000000503037c11 */ /* 0x000fe2000f8e40ff */
[C---:B------:R-:W-:Y:S02]  /*0580*/  VIADD R31, R0.reuse, 0x1 ;  /* 0x00000001001f7836 */ /* 0x040fe40000000000 */
[C---:B------:R-:W-:Y:S02]  /*0590*/  VIADD R29, R0.reuse, 0x2 ;  /* 0x00000002001d7836 */ /* 0x040fe40000000000 */
[----:B------:R-:W-:Y:S02]  /*05a0*/  IMAD.IADD R152, R231, 0x1, R3 ;  /* 0x00000001e7987824 */ /* 0x000fe400078e0203 */
[C---:B------:R-:W-:Y:S02]  /*05b0*/  VIADD R27, R0.reuse, 0x3 ;  /* 0x00000003001b7836 */ /* 0x040fe40000000000 */
[C---:B------:R-:W-:Y:S01]  /*05c0*/  VIADD R25, R0.reuse, 0x4 ;  /* 0x0000000400197836 */ /* 0x040fe20000000000 */
[----:B------:R0:W-:Y:S01]  /*05d0*/  STL [R1+0x87c], R152 ;  /* 0x00087c9801007387 */ /* 0x0001e20000100800 */
[----:B------:R-:W-:-:S02]  /*05e0*/  VIADD R23, R0, 0x5 ;  /* 0x0000000500177836 */ /* 0x000fc40000000000 */
[C---:B------:R-:W-:Y:S02]  /*05f0*/  VIADD R17, R0.reuse, 0x6 ;  /* 0x0000000600117836 */ /* 0x040fe40000000000 */
[C---:B------:R-:W-:Y:S02]  /*0600*/  VIADD R33, R0.reuse, 0x7 ;  /* 0x0000000700217836 */ /* 0x040fe40000000000 */
[C---:B------:R-:W-:Y:S02]  /*0610*/  VIADD R41, R0.reuse, 0x8 ;  /* 0x0000000800297836 */ /* 0x040fe40000000000 */
[C---:B------:R-:W-:Y:S02]  /*0620*/  VIADD R43, R0.reuse, 0x9 ;  /* 0x00000009002b7836 */ /* 0x040fe40000000000 */
[C---:B------:R-:W-:Y:S02]  /*0630*/  VIADD R37, R0.reuse, 0xa ;  /* 0x0000000a00257836 */ /* 0x040fe40000000000 */
        /* <DEDUP_REMOVED lines=116> */
[----:B------:R-:W-:Y:S01]  /*0d80*/  VIADD R50, R0, 0x7f ;  /* 0x0000007f00327836 */ /* 0x000fe20000000000 */
[----:B0-----:R-:W-:Y:S06]  /*0d90*/  @P0 BRA `(.L_x_0) ;  /* 0x00000004000c0947 */ /* 0x001fec0003800000 */
[----:B------:R-:W-:Y:S01]  /*0da0*/  IMAD.SHL.U32 R2, R24, 0x10, RZ ;  /* 0x0000001018027824 */ /* 0x000fe200078e00ff */
[----:B------:R-:W-:Y:S02]  /*0db0*/  CS2R R88, SRZ ;  /* 0x0000000000587805 */ /* 0x000fe4000001ff00 */
[----:B------:R-:W-:Y:S02]  /*0dc0*/  CS2R R90, SRZ ;  /* 0x00000000005a7805 */ /* 0x000fe4000001ff00 */
[----:B------:R-:W-:Y:S02]  /*0dd0*/  CS2R R92, SRZ ;  /* 0x00000000005c7805 */ /* 0x000fe4000001ff00 */
[----:B------:R-:W-:Y:S01]  /*0de0*/  CS2R R94, SRZ ;  /* 0x00000000005e7805 */ /* 0x000fe2000001ff00 */
[----:B------:R0:W-:Y:S01]  /*0df0*/  STL [R1+0x880], R2 ;  /* 0x0008800201007387 */ /* 0x0001e20000100800 */
[----:B------:R-:W-:Y:S02]  /*0e00*/  CS2R R96, SRZ ;  /* 0x0000000000607805 */ /* 0x000fe4000001ff00 */
[----:B------:R-:W-:-:S02]  /*0e10*/  CS2R R98, SRZ ;  /* 0x0000000000627805 */ /* 0x000fc4000001ff00 */
[----:B------:R-:W-:Y:S02]  /*0e20*/  CS2R R100, SRZ ;  /* 0x0000000000647805 */ /* 0x000fe4000001ff00 */
[----:B------:R-:W-:Y:S02]  /*0e30*/  CS2R R102, SRZ ;  /* 0x0000000000667805 */ /* 0x000fe4000001ff00 */
[----:B------:R-:W-:Y:S02]  /*0e40*/  CS2R R104, SRZ ;  /* 0x0000000000687805 */ /* 0x000fe4000001ff00 */
[----:B------:R-:W-:Y:S02]  /*0e50*/  CS2R R106, SRZ ;  /* 0x00000000006a7805 */ /* 0x000fe4000001ff00 */
        /* <DEDUP_REMOVED lines=53> */
[----:B------:R-:W-:Y:S01]  /*11b0*/  CS2R R86, SRZ ;  /* 0x0000000000567805 */ /* 0x000fe2000001ff00 */
[----:B0-----:R-:W-:Y:S06]  /*11c0*/  BRA `(.L_x_1) ;  /* 0x0000019800c87947 */ /* 0x001fec0003800000 */
.L_x_0:
[----:B------:R-:W-:Y:S01]  /*11d0*/  IABS R48, R18 ;  /* 0x0000001200307213 */ /* 0x000fe20000000000 */
[----:B------:R-:W-:Y:S01]  /*11e0*/  ULDC UR9, c[0x0][0x23c] ;  /* 0x00008f0000097ab9 */ /* 0x000fe20000000800 */
[----:B------:R-:W-:Y:S01]  /*11f0*/  IABS R2, R19 ;  /* 0x0000001300027213 */ /* 0x000fe20000000000 */
[----:B------:R-:W-:Y:S01]  /*1200*/  ULDC.64 UR4, c[0x0][0x218] ;  /* 0x0000860000047ab9 */ /* 0x000fe20000000a00 */
[----:B------:R-:W0:Y:S01]  /*1210*/  I2F.RP R3, R48 ;  /* 0x0000003000037306 */ /* 0x000e220000209400 */
[----:B------:R-:W-:Y:S01]  /*1220*/  IABS R134, R0 ;  /* 0x0000000000867213 */ /* 0x000fe20000000000 */
[----:B------:R-:W-:Y:S01]  /*1230*/  ULDC.64 UR6, c[0x0][0x210] ;  /* 0x0000840000067ab9 */ /* 0x000fe20000000a00 */
[----:B------:R-:W-:Y:S01]  /*1240*/  IABS R42, R50 ;  /* 0x00000032002a7213 */ /* 0x000fe20000000000 */
[----:B------:R-:W-:Y:S01]  /*1250*/  USHF.R.U32.HI UR12, URZ, 0x4, UR8 ;  /* 0x000000043f0c7899 */ /* 0x000fe20008011608 */
[----:B------:R-:W-:Y:S01]  /*1260*/  ISETP.GE.AND P1, PT, R44, RZ, PT ;  /* 0x000000ff2c00720c */ /* 0x000fe20003f26270 */
[----:B------:R-:W-:Y:S01]  /*1270*/  UMOV UR15, 0x40000040 ;  /* 0x40000040000f7882 */ /* 0x000fe20000000000 */
[----:B------:R-:W-:Y:S01]  /*1280*/  IABS R44, R44 ;  /* 0x0000002c002c7213 */ /* 0x000fe20000000000 */
[----:B------:R-:W1:Y:S01]  /*1290*/  I2F.RP R5, R2 ;  /* 0x0000000200057306 */ /* 0x000e620000209400 */
[----:B------:R-:W-:Y:S01]  /*12a0*/  IABS R132, R46 ;  /* 0x0000002e00847213 */ /* 0x000fe20000000000 */
[----:B------:R-:W-:Y:S01]  /*12b0*/  USGXT.U32 UR12, UR12, 0xe ;  /* 0x0000000e0c0c789a */ /* 0x000fe20008000000 */
[----:B------:R-:W-:-:S02]  /*12c0*/  ISETP.GE.AND P2, PT, R152, RZ, PT ;  /* 0x000000ff9800720c */ /* 0x000fc40003f46270 */
[----:B------:R-:W-:Y:S02]  /*12d0*/  ISETP.GE.AND P4, PT, R46, RZ, PT ;  /* 0x000000ff2e00720c */ /* 0x000fe40003f86270 */
[----:B------:R-:W-:Y:S01]  /*12e0*/  IABS R130, R150 ;  /* 0x0000009600827213 */ /* 0x000fe20000000000 */
[----:B0-----:R-:W0:Y:S01]  /*12f0*/  MUFU.RCP R3, R3 ;  /* 0x0000000300037308 */ /* 0x001e220000001000 */
[----:B------:R-:W-:Y:S02]  /*1300*/  IABS R46, R122 ;  /* 0x0000007a002e7213 */ /* 0x000fe40000000000 */
[----:B------:R-:W-:Y:S02]  /*1310*/  IABS R128, R120 ;  /* 0x0000007800807213 */ /* 0x000fe40000000000 */
[----:B------:R-:W-:Y:S02]  /*1320*/  ISETP.GE.AND P3, PT, R50, RZ, PT ;  /* 0x000000ff3200720c */ /* 0x000fe40003f66270 */
[----:B------:R-:W-:Y:S01]  /*1330*/  IABS R50, R114 ;  /* 0x0000007200327213 */ /* 0x000fe20000000000 */
[----:B-1----:R-:W1:Y:S01]  /*1340*/  MUFU.RCP R5, R5 ;  /* 0x0000000500057308 */ /* 0x002e620000001000 */
[----:B------:R-:W-:-:S02]  /*1350*/  IABS R126, R116 ;  /* 0x00000074007e7213 */ /* 0x000fc40000000000 */
[----:B------:R-:W-:Y:S02]  /*1360*/  IABS R124, R112 ;  /* 0x00000070007c7213 */ /* 0x000fe40000000000 */
[----:B------:R-:W-:Y:S02]  /*1370*/  IABS R52, R110 ;  /* 0x0000006e00347213 */ /* 0x000fe40000000000 */
[----:B------:R-:W-:Y:S01]  /*1380*/  IABS R252, R144 ;  /* 0x0000009000fc7213 */ /* 0x000fe20000000000 */
[----:B0-----:R-:W-:Y:S01]  /*1390*/  VIADD R14, R3, 0xffffffe ;  /* 0x0ffffffe030e7836 */ /* 0x001fe20000000000 */
[----:B------:R-:W-:Y:S02]  /*13a0*/  IABS R250, R139 ;  /* 0x0000008b00fa7213 */ /* 0x000fe40000000000 */
[----:B------:R-:W-:Y:S01]  /*13b0*/  IABS R246, R137 ;  /* 0x0000008900f67213 */ /* 0x000fe20000000000 */
[----:B------:R0:W2:Y:S01]  /*13c0*/  F2I.FTZ.U32.TRUNC.NTZ R15, R14 ;  /* 0x0000000e000f7305 */ /* 0x0000a2000021f000 */
[----:B------:R-:W-:-:S02]  /*13d0*/  IABS R248, R140 ;  /* 0x0000008c00f87213 */ /* 0x000fc40000000000 */
[----:B------:R-:W-:Y:S01]  /*13e0*/  IABS R244, R138 ;  /* 0x0000008a00f47213 */ /* 0x000fe20000000000 */
[----:B-1----:R-:W-:Y:S01]  /*13f0*/  VIADD R12, R5, 0xffffffe ;  /* 0x0ffffffe050c7836 */ /* 0x002fe20000000000 */
[----:B------:R-:W-:Y:S02]  /*1400*/  IABS R5, R152 ;  /* 0x0000009800057213 */ /* 0x000fe40000000000 */
[----:B------:R-:W-:Y:S01]  /*1410*/  IABS R242, R135 ;  /* 0x0000008700f27213 */ /* 0x000fe20000000000 */
[----:B------:R1:W3:Y:S01]  /*1420*/  F2I.FTZ.U32.TRUNC.NTZ R13, R12 ;  /* 0x0000000c000d7305 */ /* 0x0002e2000021f000 */
[----:B0-----:R-:W-:Y:S01]  /*1430*/  IMAD.MOV.U32 R14, RZ, RZ, RZ ;  /* 0x000000ffff0e7224 */ /* 0x001fe200078e00ff */
[----:B------:R-:W-:Y:S02]  /*1440*/  IABS R240, R136 ;  /* 0x0000008800f07213 */ /* 0x000fe40000000000 */
[----:B------:R-:W-:Y:S02]  /*1450*/  IABS R236, R131 ;  /* 0x0000008300ec7213 */ /* 0x000fe40000000000 */
[----:B------:R-:W-:Y:S01]  /*1460*/  IABS R232, R133 ;  /* 0x0000008500e87213 */ /* 0x000fe20000000000 */
[----:B--2---:R-:W-:Y:S01]  /*1470*/  IMAD.MOV R9, RZ, RZ, -R15 ;  /* 0x000000ffff097224 */ /* 0x004fe200078e0a0f */
[----:B------:R-:W-:Y:S01]  /*1480*/  IABS R238, R127 ;  /* 0x0000007f00ee7213 */ /* 0x000fe20000000000 */
[----:B-1----:R-:W-:Y:S01]  /*1490*/  IMAD.MOV.U32 R12, RZ, RZ, RZ ;  /* 0x000000ffff0c7224 */ /* 0x002fe200078e00ff */
[----:B------:R-:W-:Y:S01]  /*14a0*/  IABS R234, R129 ;  /* 0x0000008100ea7213 */ /* 0x000fe20000000000 */
[----:B------:R-:W-:Y:S01]  /*14b0*/  IMAD R9, R9, R48, RZ ;  /* 0x0000003009097224 */ /* 0x000fe200078e02ff */
[----:B------:R-:W-:-:S02]  /*14c0*/  IABS R230, R125 ;  /* 0x0000007d00e67213 */ /* 0x000fc40000000000 */
[----:B------:R-:W-:Y:S01]  /*14d0*/  IABS R228, R123 ;  /* 0x0000007b00e47213 */ /* 0x000fe20000000000 */
[----:B------:R-:W-:Y:S01]  /*14e0*/  IMAD.HI.U32 R15, R15, R9, R14 ;  /* 0x000000090f0f7227 */ /* 0x000fe200078e000e */
[----:B------:R-:W-:Y:S02]  /*14f0*/  IABS R226, R8 ;  /* 0x0000000800e27213 */ /* 0x000fe40000000000 */
[----:B------:R-:W-:Y:S01]  /*1500*/  IABS R224, R10 ;  /* 0x0000000a00e07213 */ /* 0x000fe20000000000 */
[----:B---3--:R-:W-:Y:S01]  /*1510*/  IMAD.MOV R3, RZ, RZ, -R13 ;  /* 0x000000ffff037224 */ /* 0x008fe200078e0a0d */
[----:B------:R-:W-:Y:S01]  /*1520*/  IABS R222, R121 ;  /* 0x0000007900de7213 */ /* 0x000fe20000000000 */
[----:B------:R-:W-:Y:S01]  /*1530*/  IMAD.HI.U32 R15, R15, R5, RZ ;  /* 0x000000050f0f7227 */ /* 0x000fe200078e00ff */
[----:B------:R-:W-:Y:S02]  /*1540*/  IABS R220, R115 ;  /* 0x0000007300dc7213 */ /* 0x000fe40000000000 */
[----:B------:R-:W-:Y:S01]  /*1550*/  IABS R218, R117 ;  /* 0x0000007500da7213 */ /* 0x000fe20000000000 */
[----:B------:R-:W-:Y:S01]  /*1560*/  IMAD.MOV R15, RZ, RZ, -R15 ;  /* 0x000000ffff0f7224 */ /* 0x000fe200078e0a0f */
[----:B------:R-:W-:Y:S01]  /*1570*/  IABS R216, R119 ;  /* 0x0000007700d87213 */ /* 0x000fe20000000000 */
[----:B------:R-:W-:Y:S01]  /*1580*/  IMAD R3, R3, R2, RZ ;  /* 0x0000000203037224 */ /* 0x000fe200078e02ff */
[----:B------:R-:W-:Y:S01]  /*1590*/  IABS R214, R111 ;  /* 0x0000006f00d67213 */ /* 0x000fe20000000000 */
[----:B------:R-:W-:Y:S01]  /*15a0*/  IMAD R5, R48, R15, R5 ;  /* 0x0000000f30057224 */ /* 0x000fe200078e0205 */
[----:B------:R-:W-:Y:S01]  /*15b0*/  IABS R210, R105 ;  /* 0x0000006900d27213 */ /* 0x000fe20000000000 */
[----:B------:R-:W-:Y:S01]  /*15c0*/  IMAD.HI.U32 R3, R13, R3, R12 ;  /* 0x000000030d037227 */ /* 0x000fe200078e000c */
[----:B------:R-:W-:-:S02]  /*15d0*/  IABS R212, R107 ;  /* 0x0000006b00d47213 */ /* 0x000fc40000000000 */
[----:B------:R-:W-:Y:S02]  /*15e0*/  ISETP.GT.U32.AND P0, PT, R48, R5, PT ;  /* 0x000000053000720c */ /* 0x000fe40003f04070 */
[----:B------:R-:W-:Y:S01]  /*15f0*/  IABS R208, R109 ;  /* 0x0000006d00d07213 */ /* 0x000fe20000000000 */
[C---:B------:R-:W-:Y:S01]  /*1600*/  IMAD.HI.U32 R12, R3.reuse, R134, RZ ;  /* 0x00000086030c7227 */ /* 0x040fe200078e00ff */
[----:B------:R-:W-:Y:S02]  /*1610*/  IABS R206, R64 ;  /* 0x0000004000ce7213 */ /* 0x000fe40000000000 */
[----:B------:R-:W-:Y:S01]  /*1620*/  IABS R204, R103 ;  /* 0x0000006700cc7213 */ /* 0x000fe20000000000 */
[----:B------:R-:W-:Y:S01]  /*1630*/  IMAD.HI.U32 R9, R3, R42, RZ ;  /* 0x0000002a03097227 */ /* 0x000fe200078e00ff */
[----:B------:R-:W-:Y:S02]  /*1640*/  IABS R202, R6 ;  /* 0x0000000600ca7213 */ /* 0x000fe40000000000 */
[----:B------:R-:W-:Y:S01]  /*1650*/  IABS R200, R101 ;  /* 0x0000006500c87213 */ /* 0x000fe20000000000 */
[----:B------:R-:W-:Y:S01]  /*1660*/  IMAD.MOV R13, RZ, RZ, -R12 ;  /* 0x000000ffff0d7224 */ /* 0x000fe200078e0a0c */
[----:B------:R-:W-:Y:S01]  /*1670*/  IABS R198, R99 ;  /* 0x0000006300c67213 */ /* 0x000fe20000000000 */
[----:B------:R-:W-:Y:S01]  /*1680*/  @!P0 IMAD.IADD R5, R5, 0x1, -R48 ;  /* 0x0000000105058824 */ /* 0x000fe200078e0a30 */
[----:B------:R-:W-:Y:S01]  /*1690*/  IABS R196, R95 ;  /* 0x0000005f00c47213 */ /* 0x000fe20000000000 */
[----:B------:R-:W-:Y:S01]  /*16a0*/  IMAD.MOV R9, RZ, RZ, -R9 ;  /* 0x000000ffff097224 */ /* 0x000fe200078e0a09 */
[----:B------:R-:W-:Y:S01]  /*16b0*/  IABS R194, R97 ;  /* 0x0000006100c27213 */ /* 0x000fe20000000000 */
[----:B------:R-:W-:Y:S01]  /*16c0*/  IMAD R134, R2, R13, R134 ;  /* 0x0000000d02867224 */ /* 0x000fe200078e0286 */
[----:B------:R-:W-:Y:S01]  /*16d0*/  ISETP.GT.U32.AND P6, PT, R48, R5, PT ;  /* 0x000000053000720c */ /* 0x000fe20003fc4070 */
[C---:B------:R-:W-:Y:S01]  /*16e0*/  IMAD R42, R2.reuse, R9, R42 ;  /* 0x00000009022a7224 */ /* 0x040fe200078e022a */
[----:B------:R-:W-:Y:S01]  /*16f0*/  IABS R192, R89 ;  /* 0x0000005900c07213 */ /* 0x000fe20000000000 */
[----:B------:R-:W-:Y:S01]  /*1700*/  IMAD.HI.U32 R9, R3, R44, RZ ;  /* 0x0000002c03097227 */ /* 0x000fe200078e00ff */
[----:B------:R-:W-:-:S02]  /*1710*/  ISETP.GT.U32.AND P0, PT, R2, R134, PT ;  /* 0x000000860200720c */ /* 0x000fc40003f04070 */
[----:B------:R-:W-:Y:S01]  /*1720*/  ISETP.GT.U32.AND P5, PT, R2, R42, PT ;  /* 0x0000002a0200720c */ /* 0x000fe20003fa4070 */
[----:B------:R-:W-:Y:S01]  /*1730*/  IMAD.HI.U32 R11, R3, R132, RZ ;  /* 0x00000084030b7227 */ /* 0x000fe200078e00ff */
[----:B------:R-:W-:Y:S02]  /*1740*/  IABS R190, R91 ;  /* 0x0000005b00be7213 */ /* 0x000fe40000000000 */
[----:B------:R-:W-:Y:S01]  /*1750*/  IABS R188, R93 ;  /* 0x0000005d00bc7213 */ /* 0x000fe20000000000 */
[----:B------:R-:W-:Y:S01]  /*1760*/  IMAD.MOV R13, RZ, RZ, -R9 ;  /* 0x000000ffff0d7224 */ /* 0x000fe200078e0a09 */
[----:B------:R-:W-:Y:S01]  /*1770*/  IABS R186, R81 ;  /* 0x0000005100ba7213 */ /* 0x000fe20000000000 */
[----:B------:R-:W-:Y:S01]  /*1780*/  @!P6 IMAD.IADD R5, R5, 0x1, -R48 ;  /* 0x000000010505e824 */ /* 0x000fe200078e0a30 */
[----:B------:R-:W-:Y:S01]  /*1790*/  ISETP.NE.AND P6, PT, R18, RZ, PT ;  /* 0x000000ff1200720c */ /* 0x000fe20003fc5270 */
[----:B------:R-:W-:Y:S01]  /*17a0*/  IMAD.MOV R11, RZ, RZ, -R11 ;  /* 0x000000ffff0b7224 */ /* 0x000fe200078e0a0b */
[----:B------:R-:W-:Y:S01]  /*17b0*/  IABS R48, R118 ;  /* 0x0000007600307213 */ /* 0x000fe20000000000 */
[--C-:B------:R-:W-:Y:S01]  /*17c0*/  @!P0 IMAD.IADD R134, R134, 0x1, -R2.reuse ;  /* 0x0000000186868824 */ /* 0x100fe200078e0a02 */
[----:B------:R-:W-:Y:S01]  /*17d0*/  IABS R184, R83 ;  /* 0x0000005300b87213 */ /* 0x000fe20000000000 */
[----:B------:R-:W-:Y:S01]  /*17e0*/  @!P5 IMAD.IADD R42, R42, 0x1, -R2 ;  /* 0x000000012a2ad824 */ /* 0x000fe200078e0a02 */
[----:B------:R-:W-:Y:S01]  /*17f0*/  IABS R182, R77 ;  /* 0x0000004d00b67213 */ /* 0x000fe20000000000 */
[C---:B------:R-:W-:Y:S01]  /*1800*/  IMAD R44, R2.reuse, R13, R44 ;  /* 0x0000000d022c7224 */ /* 0x040fe200078e022c */
[C---:B------:R-:W-:Y:S01]  /*1810*/  ISETP.GT.U32.AND P5, PT, R2.reuse, R134, PT ;  /* 0x000000860200720c */ /* 0x040fe20003fa4070 */
[C---:B------:R-:W-:Y:S01]  /*1820*/  IMAD R132, R2.reuse, R11, R132 ;  /* 0x0000000b02847224 */ /* 0x040fe200078e0284 */
[----:B------:R-:W-:Y:S01]  /*1830*/  ISETP.GT.U32.AND P0, PT, R2, R42, PT ;  /* 0x0000002a0200720c */ /* 0x000fe20003f04070 */
[----:B------:R-:W-:Y:S01]  /*1840*/  IMAD.HI.U32 R11, R3, R130, RZ ;  /* 0x00000082030b7227 */ /* 0x000fe200078e00ff */
[----:B------:R-:W-:-:S02]  /*1850*/  IABS R180, R75 ;  /* 0x0000004b00b47213 */ /* 0x000fc40000000000 */
[----:B------:R-:W-:Y:S01]  /*1860*/  IABS R178, R79 ;  /* 0x0000004f00b27213 */ /* 0x000fe20000000000 */
[C---:B------:R-:W-:Y:S01]  /*1870*/  IMAD.HI.U32 R12, R3.reuse, R46, RZ ;  /* 0x0000002e030c7227 */ /* 0x040fe200078e00ff */
[----:B------:R-:W-:Y:S02]  /*1880*/  IABS R172, R73 ;  /* 0x0000004900ac7213 */ /* 0x000fe40000000000 */
[----:B------:R-:W-:Y:S01]  /*1890*/  IABS R176, R69 ;  /* 0x0000004500b07213 */ /* 0x000fe20000000000 */
[----:B------:R-:W-:Y:S01]  /*18a0*/  @!P2 IMAD.MOV R5, RZ, RZ, -R5 ;  /* 0x000000ffff05a224 */ /* 0x000fe200078e0a05 */
[----:B------:R-:W-:Y:S01]  /*18b0*/  @!P6 LOP3.LUT R5, RZ, R18, RZ, 0x33, !PT ;  /* 0x00000012ff05e212 */ /* 0x000fe200078e33ff */
[----:B------:R-:W-:Y:S01]  /*18c0*/  IMAD.MOV R11, RZ, RZ, -R11 ;  /* 0x000000ffff0b7224 */ /* 0x000fe200078e0a0b */
[C---:B------:R-:W-:Y:S01]  /*18d0*/  ISETP.GT.U32.AND P6, PT, R2.reuse, R44, PT ;  /* 0x0000002c0200720c */ /* 0x040fe20003fc4070 */
[----:B------:R-:W-:Y:S01]  /*18e0*/  IMAD.HI.U32 R9, R3, R128, RZ ;  /* 0x0000008003097227 */ /* 0x000fe200078e00ff */
[----:B------:R-:W-:-:S02]  /*18f0*/  ISETP.GT.U32.AND P2, PT, R2, R132, PT ;  /* 0x000000840200720c */ /* 0x000fc40003f44070 */
[----:B------:R-:W-:Y:S01]  /*1900*/  IABS R174, R71 ;  /* 0x0000004700ae7213 */ /* 0x000fe20000000000 */
[----:B------:R-:W-:Y:S01]  /*1910*/  IMAD.MOV R15, RZ, RZ, -R12 ;  /* 0x000000ffff0f7224 */ /* 0x000fe200078e0a0c */
[----:B------:R-:W-:Y:S01]  /*1920*/  IABS R12, R74 ;  /* 0x0000004a000c7213 */ /* 0x000fe20000000000 */
[C---:B------:R-:W-:Y:S01]  /*1930*/  IMAD R130, R2.reuse, R11, R130 ;  /* 0x0000000b02827224 */ /* 0x040fe200078e0282 */
[----:B------:R-:W-:Y:S01]  /*1940*/  IABS R170, R4 ;  /* 0x0000000400aa7213 */ /* 0x000fe20000000000 */
[----:B------:R-:W-:Y:S01]  /*1950*/  IMAD.MOV R9, RZ, RZ, -R9 ;  /* 0x000000ffff097224 */ /* 0x000fe200078e0a09 */
[----:B------:R-:W-:Y:S01]  /*1960*/  IABS R168, R67 ;  /* 0x0000004300a87213 */ /* 0x000fe20000000000 */
[C---:B------:R-:W-:Y:S01]  /*1970*/  IMAD R46, R2.reuse, R15, R46 ;  /* 0x0000000f022e7224 */ /* 0x040fe200078e022e */
[----:B------:R-:W-:Y:S01]  /*1980*/  IABS R166, R65 ;  /* 0x0000004100a67213 */ /* 0x000fe20000000000 */
[----:B------:R-:W-:Y:S01]  /*1990*/  IMAD R128, R2, R9, R128 ;  /* 0x0000000902807224 */ /* 0x000fe200078e0280 */
[----:B------:R-:W-:Y:S01]  /*19a0*/  IABS R164, R61 ;  /* 0x0000003d00a47213 */ /* 0x000fe20000000000 */
[--C-:B------:R-:W-:Y:S01]  /*19b0*/  @!P5 IMAD.IADD R134, R134, 0x1, -R2.reuse ;  /* 0x000000018686d824 */ /* 0x100fe200078e0a02 */
[----:B------:R-:W-:Y:S01]  /*19c0*/  ISETP.GT.U32.AND P5, PT, R2, R130, PT ;  /* 0x000000820200720c */ /* 0x000fe20003fa4070 */
[--C-:B------:R-:W-:Y:S01]  /*19d0*/  @!P0 IMAD.IADD R42, R42, 0x1, -R2.reuse ;  /* 0x000000012a2a8824 */ /* 0x100fe200078e0a02 */
[----:B------:R-:W-:Y:S01]  /*19e0*/  ISETP.GT.U32.AND P0, PT, R2, R46, PT ;  /* 0x0000002e0200720c */ /* 0x000fe20003f04070 */
[--C-:B------:R-:W-:Y:S01]  /*19f0*/  @!P6 IMAD.IADD R44, R44, 0x1, -R2.reuse ;  /* 0x000000012c2ce824 */ /* 0x100fe200078e0a02 */
[----:B------:R-:W-:Y:S01]  /*1a00*/  ISETP.GT.U32.AND P6, PT, R2, R128, PT ;  /* 0x000000800200720c */ /* 0x000fe20003fc4070 */
[----:B------:R-:W-:Y:S01]  /*1a10*/  @!P2 IMAD.IADD R132, R132, 0x1, -R2 ;  /* 0x000000018484a824 */ /* 0x000fe200078e0a02 */
[----:B------:R-:W-:Y:S01]  /*1a20*/  ISETP.GE.AND P2, PT, R0, RZ, PT ;  /* 0x000000ff0000720c */ /* 0x000fe20003f46270 */
[----:B------:R-:W-:Y:S01]  /*1a30*/  IMAD.HI.U32 R9, R3, R48, RZ ;  /* 0x0000003003097227 */ /* 0x000fe200078e00ff */
[----:B------:R-:W-:-:S02]  /*1a40*/  IABS R162, R38 ;  /* 0x0000002600a27213 */ /* 0x000fc40000000000 */
[----:B------:R-:W-:Y:S01]  /*1a50*/  IABS R160, R36 ;  /* 0x0000002400a07213 */ /* 0x000fe20000000000 */
[----:B------:R-:W-:Y:S01]  /*1a60*/  IMAD.MOV R13, RZ, RZ, -R9 ;  /* 0x000000ffff0d7224 */ /* 0x000fe200078e0a09 */
[----:B------:R-:W-:Y:S01]  /*1a70*/  IABS R158, R32 ;  /* 0x00000020009e7213 */ /* 0x000fe20000000000 */
[--C-:B------:R-:W-:Y:S01]  /*1a80*/  @!P5 IMAD.IADD R130, R130, 0x1, -R2.reuse ;  /* 0x000000018282d824 */ /* 0x100fe200078e0a02 */
[----:B------:R-:W-:Y:S01]  /*1a90*/  ISETP.GT.U32.AND P5, PT, R2, R132, PT ;  /* 0x000000840200720c */ /* 0x000fe20003fa4070 */
[--C-:B------:R-:W-:Y:S01]  /*1aa0*/  @!P0 IMAD.IADD R46, R46, 0x1, -R2.reuse ;  /* 0x000000012e2e8824 */ /* 0x100fe200078e0a02 */
[----:B------:R-:W-:Y:S01]  /*1ab0*/  IABS R156, R51 ;  /* 0x00000033009c7213 */ /* 0x000fe20000000000 */
[----:B------:R-:W-:Y:S01]  /*1ac0*/  @!P6 IMAD.IADD R128, R128, 0x1, -R2 ;  /* 0x000000018080e824 */ /* 0x000fe200078e0a02 */
[C---:B------:R-:W-:Y:S01]  /*1ad0*/  ISETP.GT.U32.AND P0, PT, R2.reuse, R130, PT ;  /* 0x000000820200720c */ /* 0x040fe20003f04070 */
[----:B------:R-:W-:Y:S01]  /*1ae0*/  @!P2 IMAD.MOV R134, RZ, RZ, -R134 ;  /* 0x000000ffff86a224 */ /* 0x000fe200078e0a86 */
[C---:B------:R-:W-:Y:S01]  /*1af0*/  ISETP.GT.U32.AND P6, PT, R2.reuse, R46, PT ;  /* 0x0000002e0200720c */ /* 0x040fe20003fc4070 */
[----:B------:R-:W-:Y:S01]  /*1b00*/  IMAD.HI.U32 R9, R3, R50, RZ ;  /* 0x0000003203097227 */ /* 0x000fe200078e00ff */
[----:B------:R-:W-:-:S02]  /*1b10*/  ISETP.GT.U32.AND P2, PT, R2, R44, PT ;  /* 0x0000002c0200720c */ /* 0x000fc40003f44070 */
[----:B------:R-:W-:Y:S01]  /*1b20*/  IABS R154, R30 ;  /* 0x0000001e009a7213 */ /* 0x000fe20000000000 */
[----:B------:R-:W-:Y:S01]  /*1b30*/  IMAD.HI.U32 R11, R3, R126, RZ ;  /* 0x0000007e030b7227 */ /* 0x000fe200078e00ff */
[----:B------:R-:W-:Y:S02]  /*1b40*/  IABS R152, R49 ;  /* 0x0000003100987213 */ /* 0x000fe40000000000 */
[----:B------:R-:W-:Y:S01]  /*1b50*/  IABS R18, R20 ;  /* 0x0000001400127213 */ /* 0x000fe20000000000 */
[C---:B------:R-:W-:Y:S02]  /*1b60*/  IMAD R48, R2.reuse, R13, R48 ;  /* 0x0000000d02307224 */ /* 0x040fe400078e0230 */
[----:B------:R-:W-:Y:S02]  /*1b70*/  IMAD.MOV R9, RZ, RZ, -R9 ;  /* 0x000000ffff097224 */ /* 0x000fe400078e0a09 */
[----:B------:R-:W-:Y:S02]  /*1b80*/  IMAD.MOV R11, RZ, RZ, -R11 ;  /* 0x000000ffff0b7224 */ /* 0x000fe400078e0a0b */
[----:B------:R-:W-:Y:S01]  /*1b90*/  @!P3 IMAD.MOV R42, RZ, RZ, -R42 ;  /* 0x000000ffff2ab224 */ /* 0x000fe200078e0a2a */
[C---:B------:R-:W-:Y:S01]  /*1ba0*/  ISETP.GT.U32.AND P3, PT, R2.reuse, R128, PT ;  /* 0x000000800200720c */ /* 0x040fe20003f64070 */
[----:B------:R-:W-:-:S02]  /*1bb0*/  IMAD R50, R2, R9, R50 ;  /* 0x0000000902327224 */ /* 0x000fc400078e0232 */
[----:B------:R-:W-:Y:S01]  /*1bc0*/  @!P5 IMAD.IADD R132, R132, 0x1, -R2 ;  /* 0x000000018484d824 */ /* 0x000fe200078e0a02 */
[C---:B------:R-:W-:Y:S01]  /*1bd0*/  ISETP.GT.U32.AND P5, PT, R2.reuse, R48, PT ;  /* 0x000000300200720c */ /* 0x040fe20003fa4070 */
[----:B------:R-:W-:Y:S02]  /*1be0*/  IMAD R126, R2, R11, R126 ;  /* 0x0000000b027e7224 */ /* 0x000fe400078e027e */
[--C-:B------:R-:W-:Y:S01]  /*1bf0*/  @!P6 IMAD.IADD R46, R46, 0x1, -R2.reuse ;  /* 0x000000012e2ee824 */ /* 0x100fe200078e0a02 */
[----:B------:R-:W-:Y:S01]  /*1c00*/  ISETP.GT.U32.AND P6, PT, R2, R50, PT ;  /* 0x000000320200720c */ /* 0x000fe20003fc4070 */
[----:B------:R-:W-:Y:S01]  /*1c10*/  @!P2 IMAD.IADD R44, R44, 0x1, -R2 ;  /* 0x000000012c2ca824 */ /* 0x000fe200078e0a02 */
[----:B------:R-:W-:Y:S01]  /*1c20*/  ISETP.GT.U32.AND P2, PT, R2, R126, PT ;  /* 0x0000007e0200720c */ /* 0x000fe20003f44070 */
[----:B------:R-:W-:-:S04]  /*1c30*/  IMAD.HI.U32 R9, R3, R124, RZ ;  /* 0x0000007c03097227 */ /* 0x000fc800078e00ff */
[--C-:B------:R-:W-:Y:S01]  /*1c40*/  @!P3 IMAD.IADD R128, R128, 0x1, -R2.reuse ;  /* 0x000000018080b824 */ /* 0x100fe200078e0a02 */
[----:B------:R-:W-:Y:S01]  /*1c50*/  ISETP.GE.AND P3, PT, R122, RZ, PT ;  /* 0x000000ff7a00720c */ /* 0x000fe20003f66270 */
[--C-:B------:R-:W-:Y:S01]  /*1c60*/  @!P0 IMAD.IADD R130, R130, 0x1, -R2.reuse ;  /* 0x0000000182828824 */ /* 0x100fe200078e0a02 */
[----:B------:R-:W-:Y:S01]  /*1c70*/  ISETP.GE.AND P0, PT, R150, RZ, PT ;  /* 0x000000ff9600720c */ /* 0x000fe20003f06270 */
[--C-:B------:R-:W-:Y:S01]  /*1c80*/  @!P5 IMAD.IADD R48, R48, 0x1, -R2.reuse ;  /* 0x000000013030d824 */ /* 0x100fe200078e0a02 */
[----:B------:R-:W-:Y:S01]  /*1c90*/  ISETP.GE.AND P5, PT, R120, RZ, PT ;  /* 0x000000ff7800720c */ /* 0x000fe20003fa6270 */
[----:B------:R-:W-:Y:S01]  /*1ca0*/  IMAD.MOV R9, RZ, RZ, -R9 ;  /* 0x000000ffff097224 */ /* 0x000fe200078e0a09 */
[----:B------:R-:W-:Y:S01]  /*1cb0*/  IABS R122, R56 ;  /* 0x00000038007a7213 */ /* 0x000fe20000000000 */
[--C-:B------:R-:W-:Y:S01]  /*1cc0*/  @!P6 IMAD.IADD R50, R50, 0x1, -R2.reuse ;  /* 0x000000013232e824 */ /* 0x100fe200078e0a02 */
[----:B------:R-:W-:Y:S01]  /*1cd0*/  ISETP.GT.U32.AND P6, PT, R2, R48, PT ;  /* 0x000000300200720c */ /* 0x000fe20003fc4070 */
[----:B------:R-:W-:Y:S01]  /*1ce0*/  @!P2 IMAD.IADD R126, R126, 0x1, -R2 ;  /* 0x000000017e7ea824 */ /* 0x000fe200078e0a02 */
[----:B------:R-:W-:Y:S01]  /*1cf0*/  ISETP.GE.AND P2, PT, R118, RZ, PT ;  /* 0x000000ff7600720c */ /* 0x000fe20003f46270 */
[----:B------:R-:W-:Y:S01]  /*1d00*/  IMAD R124, R2, R9, R124 ;  /* 0x00000009027c7224 */ /* 0x000fe200078e027c */
[----:B------:R-:W-:Y:S01]  /*1d10*/  IABS R120, R60 ;  /* 0x0000003c00787213 */ /* 0x000fe20000000000 */
[----:B------:R-:W-:Y:S01]  /*1d20*/  IMAD.HI.U32 R11, R3, R52, RZ ;  /* 0x00000034030b7227 */ /* 0x000fe200078e00ff */
[----:B------:R-:W-:-:S02]  /*1d30*/  IABS R118, R108 ;  /* 0x0000006c00767213 */ /* 0x000fc40000000000 */
[----:B------:R-:W-:Y:S01]  /*1d40*/  IABS R150, R47 ;  /* 0x0000002f00967213 */ /* 0x000fe20000000000 */
[----:B------:R-:W-:Y:S01]  /*1d50*/  @!P4 IMAD.MOV R132, RZ, RZ, -R132 ;  /* 0x000000ffff84c224 */ /* 0x000fe200078e0a84 */
[C---:B------:R-:W-:Y:S01]  /*1d60*/  ISETP.GT.U32.AND P4, PT, R2.reuse, R126, PT ;  /* 0x0000007e0200720c */ /* 0x040fe20003f84070 */
[----:B------:R-:W-:Y:S01]  /*1d70*/  @!P1 IMAD.MOV R44, RZ, RZ, -R44 ;  /* 0x000000ffff2c9224 */ /* 0x000fe200078e0a2c */
[----:B------:R-:W-:Y:S01]  /*1d80*/  ISETP.GT.U32.AND P1, PT, R2, R124, PT ;  /* 0x0000007c0200720c */ /* 0x000fe20003f24070 */
[----:B------:R-:W-:Y:S02]  /*1d90*/  IMAD.MOV R11, RZ, RZ, -R11 ;  /* 0x000000ffff0b7224 */ /* 0x000fe400078e0a0b */
[----:B------:R-:W-:Y:S01]  /*1da0*/  @!P3 IMAD.MOV R46, RZ, RZ, -R46 ;  /* 0x000000ffff2eb224 */ /* 0x000fe200078e0a2e */
[----:B------:R-:W-:Y:S01]  /*1db0*/  ISETP.GE.AND P3, PT, R116, RZ, PT ;  /* 0x000000ff7400720c */ /* 0x000fe20003f66270 */
[----:B------:R-:W-:Y:S01]  /*1dc0*/  @!P0 IMAD.MOV R130, RZ, RZ, -R130 ;  /* 0x000000ffff828224 */ /* 0x000fe200078e0a82 */
[C---:B------:R-:W-:Y:S01]  /*1dd0*/  ISETP.GT.U32.AND P0, PT, R2.reuse, R50, PT ;  /* 0x000000320200720c */ /* 0x040fe20003f04070 */
[----:B------:R-:W-:Y:S01]  /*1de0*/  IMAD R52, R2, R11, R52 ;  /* 0x0000000b02347224 */ /* 0x000fe200078e0234 */
[----:B------:R-:W-:Y:S01]  /*1df0*/  IABS R116, R106 ;  /* 0x0000006a00747213 */ /* 0x000fe20000000000 */
[----:B------:R-:W-:Y:S01]  /*1e00*/  @!P6 IMAD.IADD R48, R48, 0x1, -R2 ;  /* 0x000000013030e824 */ /* 0x000fe200078e0a02 */
[----:B------:R-:W-:Y:S01]  /*1e10*/  ISETP.GE.AND P6, PT, R114, RZ, PT ;  /* 0x000000ff7200720c */ /* 0x000fe20003fc6270 */
[----:B------:R-:W-:Y:S01]  /*1e20*/  IMAD.HI.U32 R9, R3, R122, RZ ;  /* 0x0000007a03097227 */ /* 0x000fe200078e00ff */
[----:B------:R-:W-:-:S03]  /*1e30*/  IABS R114, R102 ;  /* 0x0000006600727213 */ /* 0x000fc60000000000 */
[----:B------:R-:W-:Y:S01]  /*1e40*/  @!P5 IMAD.MOV R128, RZ, RZ, -R128 ;  /* 0x000000ffff80d224 */ /* 0x000fe200078e0a80 */
[----:B------:R-:W-:Y:S01]  /*1e50*/  ISETP.GT.U32.AND P5, PT, R2, R52, PT ;  /* 0x000000340200720c */ /* 0x000fe20003fa4070 */
[--C-:B------:R-:W-:Y:S01]  /*1e60*/  @!P4 IMAD.IADD R126, R126, 0x1, -R2.reuse ;  /* 0x000000017e7ec824 */ /* 0x100fe200078e0a02 */
[----:B------:R-:W-:Y:S01]  /*1e70*/  ISETP.GE.AND P4, PT, R112, RZ, PT ;  /* 0x000000ff7000720c */ /* 0x000fe20003f86270 */
[----:B------:R-:W-:Y:S01]  /*1e80*/  IMAD.MOV R9, RZ, RZ, -R9 ;  /* 0x000000ffff097224 */ /* 0x000fe200078e0a09 */
[----:B------:R-:W-:Y:S01]  /*1e90*/  IABS R112, R100 ;  /* 0x0000006400707213 */ /* 0x000fe20000000000 */
[----:B------:R-:W-:Y:S01]  /*1ea0*/  @!P1 IMAD.IADD R124, R124, 0x1, -R2 ;  /* 0x000000017c7c9824 */ /* 0x000fe200078e0a02 */
[----:B------:R-:W-:Y:S01]  /*1eb0*/  ISETP.GE.AND P1, PT, R56, RZ, PT ;  /* 0x000000ff3800720c */ /* 0x000fe20003f26270 */
[----:B------:R-:W-:Y:S01]  /*1ec0*/  @!P3 IMAD.MOV R126, RZ, RZ, -R126 ;  /* 0x000000ffff7eb224 */ /* 0x000fe200078e0a7e */
[----:B------:R-:W-:Y:S01]  /*1ed0*/  ISETP.GE.AND P3, PT, R54, RZ, PT ;  /* 0x000000ff3600720c */ /* 0x000fe20003f66270 */
[----:B------:R-:W-:Y:S01]  /*1ee0*/  @!P0 IMAD.IADD R50, R50, 0x1, -R2 ;  /* 0x0000000132328824 */ /* 0x000fe200078e0a02 */
[----:B------:R-:W-:Y:S01]  /*1ef0*/  IABS R54, R54 ;  /* 0x0000003600367213 */ /* 0x000fe20000000000 */
[C---:B------:R-:W-:Y:S01]  /*1f00*/  IMAD R122, R2.reuse, R9, R122 ;  /* 0x00000009027a7224 */ /* 0x040fe200078e027a */
[----:B------:R-:W-:Y:S01]  /*1f10*/  IABS R56, R58 ;  /* 0x0000003a00387213 */ /* 0x000fe20000000000 */
[----:B------:R-:W-:Y:S01]  /*1f20*/  @!P2 IMAD.MOV R48, RZ, RZ, -R48 ;  /* 0x000000ffff30a224 */ /* 0x000fe200078e0a30 */
[C---:B------:R-:W-:Y:S01]  /*1f30*/  ISETP.GT.U32.AND P2, PT, R2.reuse, R124, PT ;  /* 0x0000007c0200720c */ /* 0x040fe20003f44070 */
[----:B------:R-:W-:Y:S01]  /*1f40*/  @!P6 IMAD.MOV R50, RZ, RZ, -R50 ;  /* 0x000000ffff32e224 */ /* 0x000fe200078e0a32 */
[----:B------:R-:W-:Y:S01]  /*1f50*/  ISETP.GT.U32.AND P6, PT, R2, R122, PT ;  /* 0x0000007a0200720c */ /* 0x000fe20003fc4070 */
[----:B------:R-:W-:Y:S01]  /*1f60*/  @!P5 IMAD.IADD R52, R52, 0x1, -R2 ;  /* 0x000000013434d824 */ /* 0x000fe200078e0a02 */
[----:B------:R-:W-:Y:S01]  /*1f70*/  ISETP.GE.AND P0, PT, R110, RZ, PT ;  /* 0x000000ff6e00720c */ /* 0x000fe20003f06270 */
[----:B------:R-:W-:Y:S01]  /*1f80*/  IMAD.HI.U32 R9, R3, R54, RZ ;  /* 0x0000003603097227 */ /* 0x000fe200078e00ff */
[----:B------:R-:W-:-:S02]  /*1f90*/  IABS R110, R78 ;  /* 0x0000004e006e7213 */ /* 0x000fc40000000000 */
[----:B------:R-:W-:Y:S01]  /*1fa0*/  ISETP.GT.U32.AND P5, PT, R2, R52, PT ;  /* 0x000000340200720c */ /* 0x000fe20003fa4070 */
[----:B------:R-:W-:Y:S02]  /*1fb0*/  IMAD.MOV R13, RZ, RZ, -R9 ;  /* 0x000000ffff0d7224 */ /* 0x000fe400078e0a09 */
[----:B------:R-:W-:-:S04]  /*1fc0*/  IMAD.HI.U32 R9, R3, R56, RZ ;  /* 0x0000003803097227 */ /* 0x000fc800078e00ff */
[----:B------:R-:W-:Y:S01]  /*1fd0*/  @!P2 IMAD.IADD R124, R124, 0x1, -R2 ;  /* 0x000000017c7ca824 */ /* 0x000fe200078e0a02 */
[----:B------:R-:W-:Y:S01]  /*1fe0*/  ISETP.GE.AND P2, PT, R60, RZ, PT ;  /* 0x000000ff3c00720c */ /* 0x000fe20003f46270 */
[----:B------:R-:W-:Y:S01]  /*1ff0*/  IMAD R54, R2, R13, R54 ;  /* 0x0000000d02367224 */ /* 0x000fe200078e0236 */
[----:B------:R-:W-:Y:S01]  /*2000*/  IABS R60, R104 ;  /* 0x00000068003c7213 */ /* 0x000fe20000000000 */
[----:B------:R-:W-:Y:S02]  /*2010*/  IMAD.MOV R9, RZ, RZ, -R9 ;  /* 0x000000ffff097224 */ /* 0x000fe400078e0a09 */
[----:B------:R-:W-:-:S04]  /*2020*/  IMAD.HI.U32 R11, R3, R120, RZ ;  /* 0x00000078030b7227 */ /* 0x000fc800078e00ff */
[----:B------:R-:W-:Y:S02]  /*2030*/  @!P6 IMAD.IADD R122, R122, 0x1, -R2 ;  /* 0x000000017a7ae824 */ /* 0x000fe400078e0a02 */
[----:B------:R-:W-:Y:S01]  /*2040*/  @!P4 IMAD.MOV R124, RZ, RZ, -R124 ;  /* 0x000000ffff7cc224 */ /* 0x000fe200078e0a7c */
[C---:B------:R-:W-:Y:S01]  /*2050*/  ISETP.GT.U32.AND P4, PT, R2.reuse, R54, PT ;  /* 0x000000360200720c */ /* 0x040fe20003f84070 */
[C---:B------:R-:W-:Y:S01]  /*2060*/  IMAD R56, R2.reuse, R9, R56 ;  /* 0x0000000902387224 */ /* 0x040fe200078e0238 */
[----:B------:R-:W-:Y:S01]  /*2070*/  ISETP.GT.U32.AND P6, PT, R2, R122, PT ;  /* 0x0000007a0200720c */ /* 0x000fe20003fc4070 */
[----:B------:R-:W-:Y:S02]  /*2080*/  IMAD.MOV R11, RZ, RZ, -R11 ;  /* 0x000000ffff0b7224 */ /* 0x000fe400078e0a0b */
[----:B------:R-:W-:-:S04]  /*2090*/  IMAD.HI.U32 R9, R3, R118, RZ ;  /* 0x0000007603097227 */ /* 0x000fc800078e00ff */
[----:B------:R-:W-:Y:S01]  /*20a0*/  @!P5 IMAD.IADD R52, R52, 0x1, -R2 ;  /* 0x000000013434d824 */ /* 0x000fe200078e0a02 */
[----:B------:R-:W-:Y:S01]  /*20b0*/  ISETP.GE.AND P5, PT, R58, RZ, PT ;  /* 0x000000ff3a00720c */ /* 0x000fe20003fa6270 */
[C---:B------:R-:W-:Y:S01]  /*20c0*/  IMAD R120, R2.reuse, R11, R120 ;  /* 0x0000000b02787224 */ /* 0x040fe200078e0278 */
[----:B------:R-:W-:Y:S01]  /*20d0*/  IABS R58, R62 ;  /* 0x0000003e003a7213 */ /* 0x000fe20000000000 */
[----:B------:R-:W-:Y:S02]  /*20e0*/  IMAD.MOV R9, RZ, RZ, -R9 ;  /* 0x000000ffff097224 */ /* 0x000fe400078e0a09 */
[----:B------:R-:W-:Y:S01]  /*20f0*/  @!P0 IMAD.MOV R52, RZ, RZ, -R52 ;  /* 0x000000ffff348224 */ /* 0x000fe200078e0a34 */
[C---:B------:R-:W-:Y:S01]  /*2100*/  ISETP.GT.U32.AND P0, PT, R2.reuse, R120, PT ;  /* 0x000000780200720c */ /* 0x040fe20003f04070 */
[----:B------:R-:W-:Y:S02]  /*2110*/  IMAD R118, R2, R9, R118 ;  /* 0x0000000902767224 */ /* 0x000fe400078e0276 */
[----:B------:R-:W-:-:S02]  /*2120*/  @!P4 IMAD.IADD R54, R54, 0x1, -R2 ;  /* 0x000000013636c824 */ /* 0x000fc400078e0a02 */
[----:B------:R-:W-:Y:S01]  /*2130*/  @!P6 IMAD.IADD R122, R122, 0x1, -R2 ;  /* 0x000000017a7ae824 */ /* 0x000fe200078e0a02 */
[C---:B------:R-:W-:Y:S01]  /*2140*/  ISETP.GT.U32.AND P4, PT, R2.reuse, R118, PT ;  /* 0x000000760200720c */ /* 0x040fe20003f84070 */
[----:B------:R-:W-:Y:S01]  /*2150*/  IMAD.HI.U32 R9, R3, R58, RZ ;  /* 0x0000003a03097227 */ /* 0x000fe200078e00ff */
[----:B------:R-:W-:-:S03]  /*2160*/  ISETP.GT.U32.AND P6, PT, R2, R56, PT ;  /* 0x000000380200720c */ /* 0x000fc60003fc4070 */
[----:B------:R-:W-:Y:S02]  /*2170*/  @!P1 IMAD.MOV R122, RZ, RZ, -R122 ;  /* 0x000000ffff7a9224 */ /* 0x000fe400078e0a7a */
[----:B------:R-:W-:Y:S01]  /*2180*/  @!P0 IMAD.IADD R120, R120, 0x1, -R2 ;  /* 0x0000000178788824 */ /* 0x000fe200078e0a02 */
[C---:B------:R-:W-:Y:S01]  /*2190*/  ISETP.GT.U32.AND P0, PT, R2.reuse, R54, PT ;  /* 0x000000360200720c */ /* 0x040fe20003f04070 */
[----:B------:R-:W-:Y:S02]  /*21a0*/  IMAD.MOV R9, RZ, RZ, -R9 ;  /* 0x000000ffff097224 */ /* 0x000fe400078e0a09 */
[----:B------:R-:W-:Y:S01]  /*21b0*/  IMAD.HI.U32 R11, R3, R116, RZ ;  /* 0x00000074030b7227 */ /* 0x000fe200078e00ff */
[----:B------:R-:W-:-:S03]  /*21c0*/  ISETP.GT.U32.AND P1, PT, R2, R120, PT ;  /* 0x000000780200720c */ /* 0x000fc60003f24070 */
[--C-:B------:R-:W-:Y:S02]  /*21d0*/  @!P4 IMAD.IADD R118, R118, 0x1, -R2.reuse ;  /* 0x000000017676c824 */ /* 0x100fe400078e0a02 */
[----:B------:R-:W-:Y:S02]  /*21e0*/  @!P6 IMAD.IADD R56, R56, 0x1, -R2 ;  /* 0x000000013838e824 */ /* 0x000fe400078e0a02 */
[C---:B------:R-:W-:Y:S01]  /*21f0*/  IMAD R58, R2.reuse, R9, R58 ;  /* 0x00000009023a7224 */ /* 0x040fe200078e023a */
[C---:B------:R-:W-:Y:S01]  /*2200*/  ISETP.GT.U32.AND P4, PT, R2.reuse, R118, PT ;  /* 0x000000760200720c */ /* 0x040fe20003f84070 */
[----:B------:R-:W-:Y:S01]  /*2210*/  IMAD.MOV R11, RZ, RZ, -R11 ;  /* 0x000000ffff0b7224 */ /* 0x000fe200078e0a0b */
[----:B------:R-:W-:Y:S01]  /*2220*/  ISETP.GT.U32.AND P6, PT, R2, R56, PT ;  /* 0x000000380200720c */ /* 0x000fe20003fc4070 */
[----:B------:R-:W-:-:S04]  /*2230*/  IMAD.HI.U32 R9, R3, R60, RZ ;  /* 0x0000003c03097227 */ /* 0x000fc800078e00ff */
[----:B------:R-:W-:Y:S01]  /*2240*/  IMAD R116, R2, R11, R116 ;  /* 0x0000000b02747224 */ /* 0x000fe200078e0274 */
[----:B------:R-:W-:Y:S01]  /*2250*/  IABS R11, R68 ;  /* 0x00000044000b7213 */ /* 0x000fe20000000000 */
[----:B------:R-:W-:Y:S02]  /*2260*/  IMAD.MOV R9, RZ, RZ, -R9 ;  /* 0x000000ffff097224 */ /* 0x000fe400078e0a09 */
[--C-:B------:R-:W-:Y:S01]  /*2270*/  @!P0 IMAD.IADD R54, R54, 0x1, -R2.reuse ;  /* 0x0000000136368824 */ /* 0x100fe200078e0a02 */
[----:B------:R-:W-:Y:S01]  /*2280*/  ISETP.GT.U32.AND P0, PT, R2, R58, PT ;  /* 0x0000003a0200720c */ /* 0x000fe20003f04070 */
[----:B------:R-:W-:Y:S01]  /*2290*/  @!P1 IMAD.IADD R120, R120, 0x1, -R2 ;  /* 0x0000000178789824 */ /* 0x000fe200078e0a02 */
[C---:B------:R-:W-:Y:S01]  /*22a0*/  ISETP.GT.U32.AND P1, PT, R2.reuse, R116, PT ;  /* 0x000000740200720c */ /* 0x040fe20003f24070 */
[----:B------:R-:W-:Y:S02]  /*22b0*/  IMAD R60, R2, R9, R60 ;  /* 0x00000009023c7224 */ /* 0x000fe400078e023c */
[----:B------:R-:W-:-:S02]  /*22c0*/  @!P4 IMAD.IADD R118, R118, 0x1, -R2 ;  /* 0x000000017676c824 */ /* 0x000fc400078e0a02 */
[--C-:B------:R-:W-:Y:S01]  /*22d0*/  @!P6 IMAD.IADD R56, R56, 0x1, -R2.reuse ;  /* 0x000000013838e824 */ /* 0x100fe200078e0a02 */
[----:B------:R-:W-:Y:S01]  /*22e0*/  ISETP.GT.U32.AND P4, PT, R2, R60, PT ;  /* 0x0000003c0200720c */ /* 0x000fe20003f84070 */
[----:B------:R-:W-:Y:S01]  /*22f0*/  IMAD.HI.U32 R9, R3, R114, RZ ;  /* 0x0000007203097227 */ /* 0x000fe200078e00ff */
[----:B------:R-:W-:Y:S02]  /*2300*/  ISETP.GE.AND P6, PT, R108, RZ, PT ;  /* 0x000000ff6c00720c */ /* 0x000fe40003fc6270 */
[----:B------:R-:W-:Y:S01]  /*2310*/  IABS R108, R72 ;  /* 0x00000048006c7213 */ /* 0x000fe20000000000 */
[--C-:B------:R-:W-:Y:S01]  /*2320*/  @!P0 IMAD.IADD R58, R58, 0x1, -R2.reuse ;  /* 0x000000013a3a8824 */ /* 0x100fe200078e0a02 */
[----:B------:R-:W-:Y:S01]  /*2330*/  ISETP.GE.AND P0, PT, R62, RZ, PT ;  /* 0x000000ff3e00720c */ /* 0x000fe20003f06270 */
[----:B------:R-:W-:Y:S02]  /*2340*/  IMAD.MOV R9, RZ, RZ, -R9 ;  /* 0x000000ffff097224 */ /* 0x000fe400078e0a09 */
[----:B------:R-:W-:Y:S01]  /*2350*/  @!P1 IMAD.IADD R116, R116, 0x1, -R2 ;  /* 0x0000000174749824 */ /* 0x000fe200078e0a02 */
[----:B------:R-:W-:Y:S01]  /*2360*/  ISETP.GE.AND P1, PT, R106, RZ, PT ;  /* 0x000000ff6a00720c */ /* 0x000fe20003f26270 */
[----:B------:R-:W-:Y:S01]  /*2370*/  IMAD.MOV.U32 R62, RZ, RZ, R11 ;  /* 0x000000ffff3e7224 */ /* 0x000fe200078e000b */
[----:B------:R-:W-:Y:S01]  /*2380*/  IABS R106, R149 ;  /* 0x00000095006a7213 */ /* 0x000fe20000000000 */
[----:B------:R-:W-:-:S02]  /*2390*/  IMAD R114, R2, R9, R114 ;  /* 0x0000000902727224 */ /* 0x000fc400078e0272 */
[----:B------:R-:W-:Y:S01]  /*23a0*/  @!P4 IMAD.IADD R60, R60, 0x1, -R2 ;  /* 0x000000013c3cc824 */ /* 0x000fe200078e0a02 */
[----:B------:R-:W-:Y:S01]  /*23b0*/  ISETP.GT.U32.AND P4, PT, R2, R116, PT ;  /* 0x000000740200720c */ /* 0x000fe20003f84070 */
[----:B------:R-:W-:-:S04]  /*23c0*/  IMAD.HI.U32 R9, R3, R62, RZ ;  /* 0x0000003e03097227 */ /* 0x000fc800078e00ff */
[----:B------:R-:W-:Y:S01]  /*23d0*/  @!P6 IMAD.MOV R118, RZ, RZ, -R118 ;  /* 0x000000ffff76e224 */ /* 0x000fe200078e0a76 */
[----:B------:R-:W-:Y:S01]  /*23e0*/  ISETP.GT.U32.AND P6, PT, R2, R114, PT ;  /* 0x000000720200720c */ /* 0x000fe20003fc4070 */
[----:B------:R-:W-:-:S04]  /*23f0*/  IMAD.HI.U32 R11, R3, R112, RZ ;  /* 0x00000070030b7227 */ /* 0x000fc800078e00ff */
[----:B------:R-:W-:Y:S02]  /*2400*/  IMAD.MOV R9, RZ, RZ, -R9 ;  /* 0x000000ffff097224 */ /* 0x000fe400078e0a09 */
[----:B------:R-:W-:Y:S02]  /*2410*/  IMAD.MOV R11, RZ, RZ, -R11 ;  /* 0x000000ffff0b7224 */ /* 0x000fe400078e0a0b */
[C---:B------:R-:W-:Y:S01]  /*2420*/  IMAD R62, R2.reuse, R9, R62 ;  /* 0x00000009023e7224 */ /* 0x040fe200078e023e */
[----:B------:R-:W-:Y:S01]  /*2430*/  IABS R9, R70 ;  /* 0x0000004600097213 */ /* 0x000fe20000000000 */
[----:B------:R-:W-:Y:S02]  /*2440*/  IMAD R112, R2, R11, R112 ;  /* 0x0000000b02707224 */ /* 0x000fe400078e0270 */
[--C-:B------:R-:W-:Y:S01]  /*2450*/  @!P4 IMAD.IADD R116, R116, 0x1, -R2.reuse ;  /* 0x000000017474c824 */ /* 0x100fe200078e0a02 */
[----:B------:R-:W-:Y:S01]  /*2460*/  ISETP.GT.U32.AND P4, PT, R2, R62, PT ;  /* 0x0000003e0200720c */ /* 0x000fe20003f84070 */
[----:B------:R-:W-:Y:S01]  /*2470*/  @!P6 IMAD.IADD R114, R114, 0x1, -R2 ;  /* 0x000000017272e824 */ /* 0x000fe200078e0a02 */
[C---:B------:R-:W-:Y:S01]  /*2480*/  ISETP.GT.U32.AND P6, PT, R2.reuse, R112, PT ;  /* 0x000000700200720c */ /* 0x040fe20003fc4070 */
[----:B------:R-:W-:Y:S01]  /*2490*/  @!P2 IMAD.MOV R120, RZ, RZ, -R120 ;  /* 0x000000ffff78a224 */ /* 0x000fe200078e0a78 */
[----:B------:R-:W-:Y:S01]  /*24a0*/  ISETP.GT.U32.AND P2, PT, R2, R60, PT ;  /* 0x0000003c0200720c */ /* 0x000fe20003f44070 */
[----:B------:R-:W-:-:S04]  /*24b0*/  IMAD.HI.U32 R11, R3, R110, RZ ;  /* 0x0000006e030b7227 */ /* 0x000fc800078e00ff */
[----:B------:R-:W-:Y:S02]  /*24c0*/  IMAD.MOV R11, RZ, RZ, -R11 ;  /* 0x000000ffff0b7224 */ /* 0x000fe400078e0a0b */
[----:B------:R-:W-:Y:S01]  /*24d0*/  @!P5 IMAD.MOV R56, RZ, RZ, -R56 ;  /* 0x000000ffff38d224 */ /* 0x000fe200078e0a38 */
[----:B------:R-:W-:Y:S01]  /*24e0*/  ISETP.GE.AND P5, PT, R104, RZ, PT ;  /* 0x000000ff6800720c */ /* 0x000fe20003fa6270 */
[--C-:B------:R-:W-:Y:S01]  /*24f0*/  @!P4 IMAD.IADD R62, R62, 0x1, -R2.reuse ;  /* 0x000000013e3ec824 */ /* 0x100fe200078e0a02 */
[----:B------:R-:W-:Y:S01]  /*2500*/  ISETP.GT.U32.AND P4, PT, R2, R114, PT ;  /* 0x000000720200720c */ /* 0x000fe20003f84070 */
[--C-:B------:R-:W-:Y:S01]  /*2510*/  @!P6 IMAD.IADD R112, R112, 0x1, -R2.reuse ;  /* 0x000000017070e824 */ /* 0x100fe200078e0a02 */
[----:B------:R-:W-:Y:S01]  /*2520*/  IABS R104, R148 ;  /* 0x0000009400687213 */ /* 0x000fe20000000000 */
[----:B------:R-:W-:Y:S01]  /*2530*/  @!P2 IMAD.IADD R60, R60, 0x1, -R2 ;  /* 0x000000013c3ca824 */ /* 0x000fe200078e0a02 */
[C---:B------:R-:W-:Y:S01]  /*2540*/  ISETP.GT.U32.AND P6, PT, R2.reuse, R62, PT ;  /* 0x0000003e0200720c */ /* 0x040fe20003fc4070 */
[----:B------:R-:W-:Y:S01]  /*2550*/  IMAD R110, R2, R11, R110 ;  /* 0x0000000b026e7224 */ /* 0x000fe200078e026e */
[----:B------:R-:W-:Y:S01]  /*2560*/  ISETP.GE.AND P2, PT, R68, RZ, PT ;  /* 0x000000ff4400720c */ /* 0x000fe20003f46270 */
[----:B------:R-:W-:-:S02]  /*2570*/  IMAD.MOV.U32 R68, RZ, RZ, R9 ;  /* 0x000000ffff447224 */ /* 0x000fc400078e0009 */
[----:B------:R-:W-:Y:S01]  /*2580*/  @!P1 IMAD.MOV R116, RZ, RZ, -R116 ;  /* 0x000000ffff749224 */ /* 0x000fe200078e0a74 */
[----:B------:R-:W-:Y:S01]  /*2590*/  ISETP.GT.U32.AND P1, PT, R2, R112, PT ;  /* 0x000000700200720c */ /* 0x000fe20003f24070 */
[----:B------:R-:W-:-:S04]  /*25a0*/  IMAD.HI.U32 R9, R3, R68, RZ ;  /* 0x0000004403097227 */ /* 0x000fc800078e00ff */
[----:B------:R-:W-:Y:S02]  /*25b0*/  IMAD.MOV R9, RZ, RZ, -R9 ;  /* 0x000000ffff097224 */ /* 0x000fe400078e0a09 */
[----:B------:R-:W-:Y:S01]  /*25c0*/  @!P6 IMAD.IADD R62, R62, 0x1, -R2 ;  /* 0x000000013e3ee824 */ /* 0x000fe200078e0a02 */
[C---:B------:R-:W-:Y:S01]  /*25d0*/  ISETP.GT.U32.AND P6, PT, R2.reuse, R110, PT ;  /* 0x0000006e0200720c */ /* 0x040fe20003fc4070 */
[----:B------:R-:W-:Y:S02]  /*25e0*/  IMAD R68, R2, R9, R68 ;  /* 0x0000000902447224 */ /* 0x000fe400078e0244 */
[----:B------:R-:W-:-:S04]  /*25f0*/  IMAD.HI.U32 R9, R3, R12, RZ ;  /* 0x0000000c03097227 */ /* 0x000fc800078e00ff */
[----:B------:R-:W-:Y:S02]  /*2600*/  IMAD.MOV R9, RZ, RZ, -R9 ;  /* 0x000000ffff097224 */ /* 0x000fe400078e0a09 */
[----:B------:R-:W-:Y:S01]  /*2610*/  @!P4 IMAD.IADD R114, R114, 0x1, -R2 ;  /* 0x000000017272c824 */ /* 0x000fe200078e0a02 */
[----:B------:R-:W-:Y:S01]  /*2620*/  ISETP.GT.U32.AND P4, PT, R2, R68, PT ;  /* 0x000000440200720c */ /* 0x000fe20003f84070 */
[----:B------:R-:W-:Y:S01]  /*2630*/  @!P5 IMAD.MOV R60, RZ, RZ, -R60 ;  /* 0x000000ffff3cd224 */ /* 0x000fe200078e0a3c */
[----:B------:R-:W-:Y:S01]  /*2640*/  ISETP.GE.AND P5, PT, R70, RZ, PT ;  /* 0x000000ff4600720c */ /* 0x000fe20003fa6270 */
[----:B------:R-:W-:Y:S02]  /*2650*/  @!P6 IMAD.IADD R110, R110, 0x1, -R2 ;  /* 0x000000016e6ee824 */ /* 0x000fe400078e0a02 */
[C---:B------:R-:W-:Y:S01]  /*2660*/  IMAD R70, R2.reuse, R9, R12 ;  /* 0x0000000902467224 */ /* 0x040fe200078e020c */
[----:B------:R-:W-:Y:S01]  /*2670*/  IABS R12, R76 ;  /* 0x0000004c000c7213 */ /* 0x000fe20000000000 */
[----:B------:R-:W-:Y:S01]  /*2680*/  IMAD.HI.U32 R9, R3, R108, RZ ;  /* 0x0000006c03097227 */ /* 0x000fe200078e00ff */
[----:B------:R-:W-:-:S03]  /*2690*/  ISETP.GT.U32.AND P6, PT, R2, R110, PT ;  /* 0x0000006e0200720c */ /* 0x000fc60003fc4070 */
[----:B------:R-:W-:Y:S01]  /*26a0*/  @!P1 IMAD.IADD R112, R112, 0x1, -R2 ;  /* 0x0000000170709824 */ /* 0x000fe200078e0a02 */
[----:B------:R-:W-:Y:S01]  /*26b0*/  ISETP.GT.U32.AND P1, PT, R2, R70, PT ;  /* 0x000000460200720c */ /* 0x000fe20003f24070 */
[----:B------:R-:W-:Y:S02]  /*26c0*/  IMAD.MOV R11, RZ, RZ, -R9 ;  /* 0x000000ffff0b7224 */ /* 0x000fe400078e0a09 */
[----:B------:R-:W-:-:S04]  /*26d0*/  IMAD.HI.U32 R9, R3, R12, RZ ;  /* 0x0000000c03097227 */ /* 0x000fc800078e00ff */
[----:B------:R-:W-:Y:S02]  /*26e0*/  IMAD R108, R2, R11, R108 ;  /* 0x0000000b026c7224 */ /* 0x000fe400078e026c */
[--C-:B------:R-:W-:Y:S02]  /*26f0*/  @!P4 IMAD.IADD R68, R68, 0x1, -R2.reuse ;  /* 0x000000014444c824 */ /* 0x100fe400078e0a02 */
[----:B------:R-:W-:Y:S01]  /*2700*/  @!P6 IMAD.IADD R110, R110, 0x1, -R2 ;  /* 0x000000016e6ee824 */ /* 0x000fe200078e0a02 */
[C---:B------:R-:W-:Y:S01]  /*2710*/  ISETP.GT.U32.AND P6, PT, R2.reuse, R108, PT ;  /* 0x0000006c0200720c */ /* 0x040fe20003fc4070 */
[----:B------:R-:W-:Y:S01]  /*2720*/  IMAD.MOV R13, RZ, RZ, -R9 ;  /* 0x000000ffff0d7224 */ /* 0x000fe200078e0a09 */
[----:B------:R-:W-:Y:S01]  /*2730*/  ISETP.GT.U32.AND P4, PT, R2, R68, PT ;  /* 0x000000440200720c */ /* 0x000fe20003f84070 */
[----:B------:R-:W-:-:S04]  /*2740*/  IMAD.HI.U32 R9, R3, R106, RZ ;  /* 0x0000006a03097227 */ /* 0x000fc800078e00ff */
[----:B------:R-:W-:Y:S02]  /*2750*/  @!P1 IMAD.IADD R70, R70, 0x1, -R2 ;  /* 0x0000000146469824 */ /* 0x000fe400078e0a02 */
[----:B------:R-:W-:Y:S02]  /*2760*/  IMAD.MOV R9, RZ, RZ, -R9 ;  /* 0x000000ffff097224 */ /* 0x000fe400078e0a09 */
[----:B------:R-:W-:Y:S01]  /*2770*/  @!P3 IMAD.MOV R54, RZ, RZ, -R54 ;  /* 0x000000ffff36b224 */ /* 0x000fe200078e0a36 */
[C---:B------:R-:W-:Y:S01]  /*2780*/  ISETP.GT.U32.AND P1, PT, R2.reuse, R70, PT ;  /* 0x000000460200720c */ /* 0x040fe20003f24070 */
[C---:B------:R-:W-:Y:S01]  /*2790*/  IMAD R106, R2.reuse, R9, R106 ;  /* 0x00000009026a7224 */ /* 0x040fe200078e026a */
[----:B------:R-:W-:Y:S01]  /*27a0*/  ISETP.GT.U32.AND P3, PT, R2, R58, PT ;  /* 0x0000003a0200720c */ /* 0x000fe20003f64070 */
[--C-:B------:R-:W-:Y:S02]  /*27b0*/  @!P6 IMAD.IADD R108, R108, 0x1, -R2.reuse ;  /* 0x000000016c6ce824 */ /* 0x100fe400078e0a02 */
[----:B------:R-:W-:Y:S01]  /*27c0*/  @!P4 IMAD.IADD R68, R68, 0x1, -R2 ;  /* 0x000000014444c824 */ /* 0x000fe200078e0a02 */
[----:B------:R-:W-:Y:S01]  /*27d0*/  ISETP.GT.U32.AND P6, PT, R2, R106, PT ;  /* 0x0000006a0200720c */ /* 0x000fe20003fc4070 */
[----:B------:R-:W-:Y:S01]  /*27e0*/  IMAD.HI.U32 R9, R3, R104, RZ ;  /* 0x0000006803097227 */ /* 0x000fe200078e00ff */
[----:B------:R-:W-:-:S03]  /*27f0*/  ISETP.GE.AND P4, PT, R72, RZ, PT ;  /* 0x000000ff4800720c */ /* 0x000fc60003f86270 */
[----:B------:R-:W-:Y:S01]  /*2800*/  @!P2 IMAD.MOV R62, RZ, RZ, -R62 ;  /* 0x000000ffff3ea224 */ /* 0x000fe200078e0a3e */
[----:B------:R-:W-:Y:S01]  /*2810*/  ISETP.GE.AND P2, PT, R74, RZ, PT ;  /* 0x000000ff4a00720c */ /* 0x000fe20003f46270 */
[----:B------:R-:W-:Y:S01]  /*2820*/  IMAD R72, R2, R13, R12 ;  /* 0x0000000d02487224 */ /* 0x000fe200078e020c */
[----:B------:R-:W-:Y:S01]  /*2830*/  IABS R74, R80 ;  /* 0x00000050004a7213 */ /* 0x000fe20000000000 */
[----:B------:R-:W-:Y:S01]  /*2840*/  IMAD.MOV R9, RZ, RZ, -R9 ;  /* 0x000000ffff097224 */ /* 0x000fe200078e0a09 */
[----:B------:R-:W-:Y:S01]  /*2850*/  IABS R13, R98 ;  /* 0x00000062000d7213 */ /* 0x000fe20000000000 */
[--C-:B------:R-:W-:Y:S01]  /*2860*/  @!P1 IMAD.IADD R70, R70, 0x1, -R2.reuse ;  /* 0x0000000146469824 */ /* 0x100fe200078e0a02 */
[----:B------:R-:W-:Y:S01]  /*2870*/  ISETP.GT.U32.AND P1, PT, R2, R72, PT ;  /* 0x000000480200720c */ /* 0x000fe20003f24070 */
[----:B------:R-:W-:Y:S01]  /*2880*/  @!P3 IMAD.IADD R58, R58, 0x1, -R2 ;  /* 0x000000013a3ab824 */ /* 0x000fe200078e0a02 */
[----:B------:R-:W-:Y:S01]  /*2890*/  ISETP.GE.AND P3, PT, R102, RZ, PT ;  /* 0x000000ff6600720c */ /* 0x000fe20003f66270 */
[----:B------:R-:W-:Y:S01]  /*28a0*/  IMAD.HI.U32 R11, R3, R74, RZ ;  /* 0x0000004a030b7227 */ /* 0x000fe200078e00ff */
[----:B------:R-:W-:-:S03]  /*28b0*/  IABS R102, R147 ;  /* 0x0000009300667213 */ /* 0x000fc60000000000 */
[----:B------:R-:W-:Y:S02]  /*28c0*/  IMAD R104, R2, R9, R104 ;  /* 0x0000000902687224 */ /* 0x000fe400078e0268 */
[----:B------:R-:W-:Y:S01]  /*28d0*/  @!P0 IMAD.MOV R58, RZ, RZ, -R58 ;  /* 0x000000ffff3a8224 */ /* 0x000fe200078e0a3a */
[----:B------:R-:W-:Y:S01]  /*28e0*/  ISETP.GE.AND P0, PT, R100, RZ, PT ;  /* 0x000000ff6400720c */ /* 0x000fe20003f06270 */
[----:B------:R-:W-:Y:S01]  /*28f0*/  IMAD.MOV R11, RZ, RZ, -R11 ;  /* 0x000000ffff0b7224 */ /* 0x000fe200078e0a0b */
[----:B------:R-:W-:Y:S01]  /*2900*/  IABS R100, R94 ;  /* 0x0000005e00647213 */ /* 0x000fe20000000000 */
[----:B------:R-:W-:Y:S01]  /*2910*/  @!P6 IMAD.IADD R106, R106, 0x1, -R2 ;  /* 0x000000016a6ae824 */ /* 0x000fe200078e0a02 */
[C---:B------:R-:W-:Y:S01]  /*2920*/  ISETP.GT.U32.AND P6, PT, R2.reuse, R104, PT ;  /* 0x000000680200720c */ /* 0x040fe20003fc4070 */
[----:B------:R-:W-:Y:S02]  /*2930*/  IMAD R74, R2, R11, R74 ;  /* 0x0000000b024a7224 */ /* 0x000fe400078e024a */
[----:B------:R-:W-:-:S02]  /*2940*/  @!P1 IMAD.IADD R72, R72, 0x1, -R2 ;  /* 0x0000000148489824 */ /* 0x000fc400078e0a02 */
[----:B------:R-:W-:Y:S01]  /*2950*/  @!P3 IMAD.MOV R114, RZ, RZ, -R114 ;  /* 0x000000ffff72b224 */ /* 0x000fe200078e0a72 */
[----:B------:R-:W-:Y:S01]  /*2960*/  ISETP.GT.U32.AND P1, PT, R2, R74, PT ;  /* 0x0000004a0200720c */ /* 0x000fe20003f24070 */
[----:B------:R-:W-:Y:S01]  /*2970*/  IMAD.HI.U32 R9, R3, R13, RZ ;  /* 0x0000000d03097227 */ /* 0x000fe200078e00ff */
[----:B------:R-:W-:Y:S02]  /*2980*/  ISETP.GE.AND P3, PT, R78, RZ, PT ;  /* 0x000000ff4e00720c */ /* 0x000fe40003f66270 */
[----:B------:R-:W-:Y:S01]  /*2990*/  IABS R78, R82 ;  /* 0x00000052004e7213 */ /* 0x000fe20000000000 */
[----:B------:R-:W-:Y:S01]  /*29a0*/  @!P0 IMAD.MOV R112, RZ, RZ, -R112 ;  /* 0x000000ffff708224 */ /* 0x000fe200078e0a70 */
[----:B------:R-:W-:Y:S01]  /*29b0*/  ISETP.GT.U32.AND P0, PT, R2, R108, PT ;  /* 0x0000006c0200720c */ /* 0x000fe20003f04070 */
[----:B------:R-:W-:Y:S02]  /*29c0*/  @!P6 IMAD.IADD R104, R104, 0x1, -R2 ;  /* 0x000000016868e824 */ /* 0x000fe400078e0a02 */
[----:B------:R-:W-:-:S02]  /*29d0*/  IMAD.MOV R14, RZ, RZ, -R9 ;  /* 0x000000ffff0e7224 */ /* 0x000fc400078e0a09 */
[----:B------:R-:W-:Y:S01]  /*29e0*/  IMAD.HI.U32 R9, R3, R100, RZ ;  /* 0x0000006403097227 */ /* 0x000fe200078e00ff */
[----:B------:R-:W-:-:S03]  /*29f0*/  ISETP.GT.U32.AND P6, PT, R2, R104, PT ;  /* 0x000000680200720c */ /* 0x000fc60003fc4070 */
[----:B------:R-:W-:Y:S01]  /*2a00*/  @!P1 IMAD.IADD R74, R74, 0x1, -R2 ;  /* 0x000000014a4a9824 */ /* 0x000fe200078e0a02 */
[----:B------:R-:W-:Y:S01]  /*2a10*/  ISETP.GE.AND P1, PT, R76, RZ, PT ;  /* 0x000000ff4c00720c */ /* 0x000fe20003f26270 */
[----:B------:R-:W-:Y:S01]  /*2a20*/  @!P5 IMAD.MOV R68, RZ, RZ, -R68 ;  /* 0x000000ffff44d224 */ /* 0x000fe200078e0a44 */
[----:B------:R-:W-:Y:S01]  /*2a30*/  ISETP.GT.U32.AND P5, PT, R2, R72, PT ;  /* 0x000000480200720c */ /* 0x000fe20003fa4070 */
[----:B------:R-:W-:-:S04]  /*2a40*/  IMAD.HI.U32 R11, R3, R102, RZ ;  /* 0x00000066030b7227 */ /* 0x000fc800078e00ff */
[C---:B------:R-:W-:Y:S01]  /*2a50*/  IMAD R76, R2.reuse, R14, R13 ;  /* 0x0000000e024c7224 */ /* 0x040fe200078e020d */
[----:B------:R-:W-:Y:S01]  /*2a60*/  IABS R13, R146 ;  /* 0x00000092000d7213 */ /* 0x000fe20000000000 */
[----:B------:R-:W-:Y:S01]  /*2a70*/  IMAD.MOV R9, RZ, RZ, -R9 ;  /* 0x000000ffff097224 */ /* 0x000fe200078e0a09 */
[----:B------:R-:W-:Y:S01]  /*2a80*/  IABS R14, R85 ;  /* 0x00000055000e7213 */ /* 0x000fe20000000000 */
[----:B------:R-:W-:Y:S01]  /*2a90*/  @!P3 IMAD.MOV R110, RZ, RZ, -R110 ;  /* 0x000000ffff6eb224 */ /* 0x000fe200078e0a6e */
[----:B------:R-:W-:Y:S01]  /*2aa0*/  ISETP.GT.U32.AND P3, PT, R2, R106, PT ;  /* 0x0000006a0200720c */ /* 0x000fe20003f64070 */
[----:B------:R-:W-:-:S04]  /*2ab0*/  IMAD.HI.U32 R12, R3, R78, RZ ;  /* 0x0000004e030c7227 */ /* 0x000fc800078e00ff */
[----:B------:R-:W-:Y:S02]  /*2ac0*/  IMAD.MOV R11, RZ, RZ, -R11 ;  /* 0x000000ffff0b7224 */ /* 0x000fe400078e0a0b */
[----:B------:R-:W-:Y:S02]  /*2ad0*/  IMAD R100, R2, R9, R100 ;  /* 0x0000000902647224 */ /* 0x000fe400078e0264 */
[----:B------:R-:W-:Y:S01]  /*2ae0*/  @!P0 IMAD.IADD R108, R108, 0x1, -R2 ;  /* 0x000000016c6c8824 */ /* 0x000fe200078e0a02 */
[C---:B------:R-:W-:Y:S01]  /*2af0*/  ISETP.GT.U32.AND P0, PT, R2.reuse, R76, PT ;  /* 0x0000004c0200720c */ /* 0x040fe20003f04070 */
[----:B------:R-:W-:Y:S01]  /*2b00*/  IMAD.MOV R15, RZ, RZ, -R12 ;  /* 0x000000ffff0f7224 */ /* 0x000fe200078e0a0c */
[----:B------:R-:W-:Y:S01]  /*2b10*/  IABS R12, R96 ;  /* 0x00000060000c7213 */ /* 0x000fe20000000000 */
[----:B------:R-:W-:Y:S02]  /*2b20*/  IMAD R102, R2, R11, R102 ;  /* 0x0000000b02667224 */ /* 0x000fe400078e0266 */
[----:B------:R-:W-:Y:S01]  /*2b30*/  @!P6 IMAD.IADD R104, R104, 0x1, -R2 ;  /* 0x000000016868e824 */ /* 0x000fe200078e0a02 */
[C---:B------:R-:W-:Y:S01]  /*2b40*/  ISETP.GT.U32.AND P6, PT, R2.reuse, R100, PT ;  /* 0x000000640200720c */ /* 0x040fe20003fc4070 */
[----:B------:R-:W-:-:S02]  /*2b50*/  IMAD R78, R2, R15, R78 ;  /* 0x0000000f024e7224 */ /* 0x000fc400078e024e */
[--C-:B------:R-:W-:Y:S01]  /*2b60*/  @!P5 IMAD.IADD R72, R72, 0x1, -R2.reuse ;  /* 0x000000014848d824 */ /* 0x100fe200078e0a02 */
[----:B------:R-:W-:Y:S01]  /*2b70*/  ISETP.GT.U32.AND P5, PT, R2, R102, PT ;  /* 0x000000660200720c */ /* 0x000fe20003fa4070 */
[--C-:B------:R-:W-:Y:S01]  /*2b80*/  @!P3 IMAD.IADD R106, R106, 0x1, -R2.reuse ;  /* 0x000000016a6ab824 */ /* 0x100fe200078e0a02 */
[----:B------:R-:W-:Y:S01]  /*2b90*/  ISETP.GT.U32.AND P3, PT, R2, R78, PT ;  /* 0x0000004e0200720c */ /* 0x000fe20003f64070 */
[----:B------:R-:W-:Y:S01]  /*2ba0*/  @!P0 IMAD.IADD R76, R76, 0x1, -R2 ;  /* 0x000000014c4c8824 */ /* 0x000fe200078e0a02 */
[----:B------:R-:W-:Y:S01]  /*2bb0*/  ISETP.GE.AND P0, PT, R80, RZ, PT ;  /* 0x000000ff5000720c */ /* 0x000fe20003f06270 */
[----:B------:R-:W-:Y:S01]  /*2bc0*/  @!P2 IMAD.MOV R70, RZ, RZ, -R70 ;  /* 0x000000ffff46a224 */ /* 0x000fe200078e0a46 */
[----:B------:R-:W-:Y:S01]  /*2bd0*/  ISETP.GT.U32.AND P2, PT, R2, R74, PT ;  /* 0x0000004a0200720c */ /* 0x000fe20003f44070 */
[----:B------:R-:W-:-:S04]  /*2be0*/  IMAD.HI.U32 R11, R3, R13, RZ ;  /* 0x0000000d030b7227 */ /* 0x000fc800078e00ff */
[--C-:B------:R-:W-:Y:S01]  /*2bf0*/  @!P6 IMAD.IADD R100, R100, 0x1, -R2.reuse ;  /* 0x000000016464e824 */ /* 0x100fe200078e0a02 */
[----:B------:R-:W-:Y:S01]  /*2c00*/  ISETP.GT.U32.AND P6, PT, R2, R76, PT ;  /* 0x0000004c0200720c */ /* 0x000fe20003fc4070 */
[----:B------:R-:W-:Y:S01]  /*2c10*/  @!P5 IMAD.IADD R102, R102, 0x1, -R2 ;  /* 0x000000016666d824 */ /* 0x000fe200078e0a02 */
[----:B------:R-:W-:Y:S01]  /*2c20*/  ISETP.GE.AND P5, PT, R148, RZ, PT ;  /* 0x000000ff9400720c */ /* 0x000fe20003fa6270 */
[----:B------:R-:W-:Y:S01]  /*2c30*/  IMAD.MOV R11, RZ, RZ, -R11 ;  /* 0x000000ffff0b7224 */ /* 0x000fe200078e0a0b */
[----:B------:R-:W-:Y:S01]  /*2c40*/  IABS R148, R23 ;  /* 0x0000001700947213 */ /* 0x000fe20000000000 */
[----:B------:R-:W-:-:S04]  /*2c50*/  IMAD.HI.U32 R9, R3, R12, RZ ;  /* 0x0000000c03097227 */ /* 0x000fc800078e00ff */
[----:B------:R-:W-:Y:S01]  /*2c60*/  @!P3 IMAD.IADD R78, R78, 0x1, -R2 ;  /* 0x000000014e4eb824 */ /* 0x000fe200078e0a02 */
[----:B------:R-:W-:Y:S01]  /*2c70*/  ISETP.GE.AND P3, PT, R98, RZ, PT ;  /* 0x000000ff6200720c */ /* 0x000fe20003f66270 */
[----:B------:R-:W-:Y:S01]  /*2c80*/  @!P1 IMAD.MOV R72, RZ, RZ, -R72 ;  /* 0x000000ffff489224 */ /* 0x000fe200078e0a48 */
[C---:B------:R-:W-:Y:S01]  /*2c90*/  ISETP.GT.U32.AND P1, PT, R2.reuse, R102, PT ;  /* 0x000000660200720c */ /* 0x040fe20003f24070 */
[----:B------:R-:W-:Y:S01]  /*2ca0*/  @!P4 IMAD.MOV R108, RZ, RZ, -R108 ;  /* 0x000000ffff6cc224 */ /* 0x000fe200078e0a6c */
[C---:B------:R-:W-:Y:S01]  /*2cb0*/  ISETP.GT.U32.AND P4, PT, R2.reuse, R100, PT ;  /* 0x000000640200720c */ /* 0x040fe20003f84070 */
        /* <DEDUP_REMOVED lines=10> */
[----:B------:R-:W-:-:S04]  /*2d60*/  IMAD.HI.U32 R9, R3, R11, RZ ;  /* 0x0000000b03097227 */ /* 0x000fc800078e00ff */
[----:B------:R-:W-:Y:S01]  /*2d70*/  @!P0 IMAD.MOV R74, RZ, RZ, -R74 ;  /* 0x000000ffff4a8224 */ /* 0x000fe200078e0a4a */
[----:B------:R-:W-:Y:S01]  /*2d80*/  ISETP.GT.U32.AND P0, PT, R2, R80, PT ;  /* 0x000000500200720c */ /* 0x000fe20003f04070 */
[----:B------:R-:W-:Y:S02]  /*2d90*/  IMAD.MOV R9, RZ, RZ, -R9 ;  /* 0x000000ffff097224 */ /* 0x000fe400078e0a09 */
[----:B------:R-:W-:Y:S01]  /*2da0*/  @!P1 IMAD.IADD R102, R102, 0x1, -R2 ;  /* 0x0000000166669824 */ /* 0x000fe200078e0a02 */
[----:B------:R-:W-:Y:S01]  /*2db0*/  ISETP.GE.AND P1, PT, R82, RZ, PT ;  /* 0x000000ff5200720c */ /* 0x000fe20003f26270 */
[----:B------:R-:W-:Y:S01]  /*2dc0*/  @!P5 IMAD.MOV R104, RZ, RZ, -R104 ;  /* 0x000000ffff68d224 */ /* 0x000fe200078e0a68 */
[----:B------:R-:W-:Y:S01]  /*2dd0*/  ISETP.GE.AND P5, PT, R147, RZ, PT ;  /* 0x000000ff9300720c */ /* 0x000fe20003fa6270 */
[--C-:B------:R-:W-:Y:S01]  /*2de0*/  @!P4 IMAD.IADD R100, R100, 0x1, -R2.reuse ;  /* 0x000000016464c824 */ /* 0x100fe200078e0a02 */
[----:B------:R-:W-:Y:S01]  /*2df0*/  ISETP.GE.AND P4, PT, R96, RZ, PT ;  /* 0x000000ff6000720c */ /* 0x000fe20003f86270 */
[----:B------:R-:W-:Y:S01]  /*2e00*/  IMAD R82, R2, R9, R11 ;  /* 0x0000000902527224 */ /* 0x000fe200078e020b */
[----:B------:R-:W-:Y:S01]  /*2e10*/  IABS R96, R88 ;  /* 0x0000005800607213 */ /* 0x000fe20000000000 */
[--C-:B------:R-:W-:Y:S01]  /*2e20*/  @!P6 IMAD.IADD R98, R98, 0x1, -R2.reuse ;  /* 0x000000016262e824 */ /* 0x100fe200078e0a02 */
[----:B------:R-:W-:Y:S01]  /*2e30*/  IABS R11, R86 ;  /* 0x00000056000b7213 */ /* 0x000fe20000000000 */
[----:B------:R-:W-:Y:S01]  /*2e40*/  @!P0 IMAD.IADD R80, R80, 0x1, -R2 ;  /* 0x0000000150508824 */ /* 0x000fe200078e0a02 */
[----:B------:R-:W-:Y:S01]  /*2e50*/  ISETP.GT.U32.AND P6, PT, R2, R82, PT ;  /* 0x000000520200720c */ /* 0x000fe20003fc4070 */
[----:B------:R-:W-:Y:S01]  /*2e60*/  IMAD.HI.U32 R9, R3, R96, RZ ;  /* 0x0000006003097227 */ /* 0x000fe200078e00ff */
[----:B------:R-:W-:-:S02]  /*2e70*/  ISETP.GE.AND P0, PT, R146, RZ, PT ;  /* 0x000000ff9200720c */ /* 0x000fc40003f06270 */
[----:B------:R-:W-:Y:S01]  /*2e80*/  IABS R146, R25 ;  /* 0x0000001900927213 */ /* 0x000fe20000000000 */
[----:B------:R-:W-:Y:S02]  /*2e90*/  IMAD.MOV R9, RZ, RZ, -R9 ;  /* 0x000000ffff097224 */ /* 0x000fe400078e0a09 */
[----:B------:R-:W-:Y:S01]  /*2ea0*/  @!P2 IMAD.MOV R106, RZ, RZ, -R106 ;  /* 0x000000ffff6aa224 */ /* 0x000fe200078e0a6a */
[C---:B------:R-:W-:Y:S01]  /*2eb0*/  ISETP.GT.U32.AND P2, PT, R2.reuse, R78, PT ;  /* 0x0000004e0200720c */ /* 0x040fe20003f44070 */
[----:B------:R-:W-:Y:S01]  /*2ec0*/  @!P3 IMAD.MOV R76, RZ, RZ, -R76 ;  /* 0x000000ffff4cb224 */ /* 0x000fe200078e0a4c */
[C---:B------:R-:W-:Y:S01]  /*2ed0*/  ISETP.GT.U32.AND P3, PT, R2.reuse, R80, PT ;  /* 0x000000500200720c */ /* 0x040fe20003f64070 */
[----:B------:R-:W-:Y:S01]  /*2ee0*/  @!P5 IMAD.MOV R102, RZ, RZ, -R102 ;  /* 0x000000ffff66d224 */ /* 0x000fe200078e0a66 */
[C---:B------:R-:W-:Y:S01]  /*2ef0*/  ISETP.GT.U32.AND P5, PT, R2.reuse, R98, PT ;  /* 0x000000620200720c */ /* 0x040fe20003fa4070 */
[----:B------:R-:W-:Y:S02]  /*2f00*/  IMAD R96, R2, R9, R96 ;  /* 0x0000000902607224 */ /* 0x000fe400078e0260 */
[----:B------:R-:W-:-:S02]  /*2f10*/  @!P6 IMAD.IADD R82, R82, 0x1, -R2 ;  /* 0x000000015252e824 */ /* 0x000fc400078e0a02 */
[----:B------:R-:W-:Y:S01]  /*2f20*/  IMAD.MOV.U32 R9, RZ, RZ, R11 ;  /* 0x000000ffff097224 */ /* 0x000fe200078e000b */
[----:B------:R-:W-:-:S03]  /*2f30*/  ISETP.GT.U32.AND P6, PT, R2, R96, PT ;  /* 0x000000600200720c */ /* 0x000fc60003fc4070 */
[--C-:B------:R-:W-:Y:S01]  /*2f40*/  @!P2 IMAD.IADD R78, R78, 0x1, -R2.reuse ;  /* 0x000000014e4ea824 */ /* 0x100fe200078e0a02 */
[----:B------:R-:W-:Y:S01]  /*2f50*/  ISETP.GE.AND P2, PT, R94, RZ, PT ;  /* 0x000000ff5e00720c */ /* 0x000fe20003f46270 */
[--C-:B------:R-:W-:Y:S01]  /*2f60*/  @!P3 IMAD.IADD R80, R80, 0x1, -R2.reuse ;  /* 0x000000015050b824 */ /* 0x100fe200078e0a02 */
[----:B------:R-:W-:Y:S01]  /*2f70*/  IABS R94, R7 ;  /* 0x00000007005e7213 */ /* 0x000fe20000000000 */
[----:B------:R-:W-:Y:S01]  /*2f80*/  @!P5 IMAD.IADD R98, R98, 0x1, -R2 ;  /* 0x000000016262d824 */ /* 0x000fe200078e0a02 */
[----:B------:R-:W-:Y:S01]  /*2f90*/  ISETP.GE.AND P5, PT, R7, RZ, PT ;  /* 0x000000ff0700720c */ /* 0x000fe20003fa6270 */
[----:B------:R-:W-:Y:S01]  /*2fa0*/  IMAD.HI.U32 R7, R3, R9, RZ ;  /* 0x0000000903077227 */ /* 0x000fe200078e00ff */
[----:B------:R-:W-:Y:S02]  /*2fb0*/  ISETP.GE.AND P3, PT, R86, RZ, PT ;  /* 0x000000ff5600720c */ /* 0x000fe40003f66270 */
[----:B------:R-:W-:Y:S01]  /*2fc0*/  IABS R86, R84 ;  /* 0x0000005400567213 */ /* 0x000fe20000000000 */
[----:B------:R-:W-:Y:S01]  /*2fd0*/  @!P4 IMAD.MOV R80, RZ, RZ, -R80 ;  /* 0x000000ffff50c224 */ /* 0x000fe200078e0a50 */
[----:B------:R-:W-:Y:S01]  /*2fe0*/  ISETP.GT.U32.AND P4, PT, R2, R82, PT ;  /* 0x000000520200720c */ /* 0x000fe20003f84070 */
[----:B------:R-:W-:-:S02]  /*2ff0*/  @!P6 IMAD.IADD R96, R96, 0x1, -R2 ;  /* 0x000000016060e824 */ /* 0x000fc400078e0a02 */
[----:B------:R-:W-:Y:S02]  /*3000*/  IMAD.MOV R7, RZ, RZ, -R7 ;  /* 0x000000ffff077224 */ /* 0x000fe400078e0a07 */
[----:B------:R-:W-:Y:S01]  /*3010*/  @!P0 IMAD.MOV R98, RZ, RZ, -R98 ;  /* 0x000000ffff628224 */ /* 0x000fe200078e0a62 */
[----:B------:R-:W-:Y:S01]  /*3020*/  ISETP.GE.AND P0, PT, R84, RZ, PT ;  /* 0x000000ff5400720c */ /* 0x000fe20003f06270 */
[C---:B------:R-:W-:Y:S01]  /*3030*/  IMAD R84, R2.reuse, R7, R9 ;  /* 0x0000000702547224 */ /* 0x040fe200078e0209 */
[----:B------:R-:W-:Y:S01]  /*3040*/  ISETP.GT.U32.AND P6, PT, R2, R96, PT ;  /* 0x000000600200720c */ /* 0x000fe20003fc4070 */
[----:B------:R-:W-:-:S04]  /*3050*/  IMAD.HI.U32 R7, R3, R94, RZ ;  /* 0x0000005e03077227 */ /* 0x000fc800078e00ff */
[----:B------:R-:W-:Y:S01]  /*3060*/  @!P1 IMAD.MOV R78, RZ, RZ, -R78 ;  /* 0x000000ffff4e9224 */ /* 0x000fe200078e0a4e */
[----:B------:R-:W-:Y:S01]  /*3070*/  ISETP.GE.AND P1, PT, R92, RZ, PT ;  /* 0x000000ff5c00720c */ /* 0x000fe20003f26270 */
[----:B------:R-:W-:Y:S01]  /*3080*/  IMAD.MOV R11, RZ, RZ, -R7 ;  /* 0x000000ffff0b7224 */ /* 0x000fe200078e0a07 */
[----:B------:R-:W-:Y:S01]  /*3090*/  IABS R92, R90 ;  /* 0x0000005a005c7213 */ /* 0x000fe20000000000 */
[----:B------:R-:W-:Y:S01]  /*30a0*/  @!P2 IMAD.MOV R100, RZ, RZ, -R100 ;  /* 0x000000ffff64a224 */ /* 0x000fe200078e0a64 */
[----:B------:R-:W-:Y:S01]  /*30b0*/  ISETP.GE.AND P2, PT, R88, RZ, PT ;  /* 0x000000ff5800720c */ /* 0x000fe20003f46270 */
[----:B------:R-:W-:Y:S01]  /*30c0*/  @!P4 IMAD.IADD R82, R82, 0x1, -R2 ;  /* 0x000000015252c824 */ /* 0x000fe200078e0a02 */
[C---:B------:R-:W-:Y:S01]  /*30d0*/  ISETP.GT.U32.AND P4, PT, R2.reuse, R84, PT ;  /* 0x000000540200720c */ /* 0x040fe20003f84070 */
[----:B------:R-:W-:Y:S01]  /*30e0*/  IMAD R94, R2, R11, R94 ;  /* 0x0000000b025e7224 */ /* 0x000fe200078e025e */
[----:B------:R-:W-:Y:S01]  /*30f0*/  IABS R88, R145 ;  /* 0x0000009100587213 */ /* 0x000fe20000000000 */
[----:B------:R-:W-:-:S04]  /*3100*/  IMAD.HI.U32 R7, R3, R86, RZ ;  /* 0x0000005603077227 */ /* 0x000fc800078e00ff */
[----:B------:R-:W-:-:S04]  /*3110*/  IMAD.HI.U32 R9, R3, R92, RZ ;  /* 0x0000005c03097227 */ /* 0x000fc800078e00ff */
[----:B------:R-:W-:Y:S01]  /*3120*/  @!P6 IMAD.IADD R96, R96, 0x1, -R2 ;  /* 0x000000016060e824 */ /* 0x000fe200078e0a02 */
[----:B------:R-:W-:Y:S01]  /*3130*/  ISETP.GT.U32.AND P6, PT, R2, R94, PT ;  /* 0x0000005e0200720c */ /* 0x000fe20003fc4070 */
[----:B------:R-:W-:Y:S02]  /*3140*/  IMAD.MOV R11, RZ, RZ, -R7 ;  /* 0x000000ffff0b7224 */ /* 0x000fe400078e0a07 */
[----:B------:R-:W-:Y:S02]  /*3150*/  IMAD.MOV R9, RZ, RZ, -R9 ;  /* 0x000000ffff097224 */ /* 0x000fe400078e0a09 */
[----:B------:R-:W-:-:S04]  /*3160*/  IMAD.HI.U32 R7, R3, R88, RZ ;  /* 0x0000005803077227 */ /* 0x000fc800078e00ff */
[C---:B------:R-:W-:Y:S02]  /*3170*/  IMAD R92, R2.reuse, R9, R92 ;  /* 0x00000009025c7224 */ /* 0x040fe400078e025c */
[----:B------:R-:W-:Y:S02]  /*3180*/  IMAD R86, R2, R11, R86 ;  /* 0x0000000b02567224 */ /* 0x000fe400078e0256 */
[----:B------:R-:W-:Y:S02]  /*3190*/  IMAD.MOV R9, RZ, RZ, -R7 ;  /* 0x000000ffff097224 */ /* 0x000fe400078e0a07 */
[----:B------:R-:W-:Y:S02]  /*31a0*/  @!P4 IMAD.IADD R84, R84, 0x1, -R2 ;  /* 0x000000015454c824 */ /* 0x000fe400078e0a02 */
[C---:B------:R-:W-:Y:S02]  /*31b0*/  IMAD R88, R2.reuse, R9, R88 ;  /* 0x0000000902587224 */ /* 0x040fe400078e0258 */
[----:B------:R-:W-:Y:S01]  /*31c0*/  @!P1 IMAD.MOV R82, RZ, RZ, -R82 ;  /* 0x000000ffff529224 */ /* 0x000fe200078e0a52 */
[C---:B------:R-:W-:Y:S01]  /*31d0*/  ISETP.GT.U32.AND P1, PT, R2.reuse, R86, PT ;  /* 0x000000560200720c */ /* 0x040fe20003f24070 */
[----:B------:R-:W-:Y:S01]  /*31e0*/  @!P2 IMAD.MOV R96, RZ, RZ, -R96 ;  /* 0x000000ffff60a224 */ /* 0x000fe200078e0a60 */
[----:B------:R-:W-:Y:S01]  /*31f0*/  ISETP.GT.U32.AND P2, PT, R2, R92, PT ;  /* 0x0000005c0200720c */ /* 0x000fe20003f44070 */
[----:B------:R-:W-:Y:S01]  /*3200*/  @!P6 IMAD.IADD R94, R94, 0x1, -R2 ;  /* 0x000000015e5ee824 */ /* 0x000fe200078e0a02 */
[C---:B------:R-:W-:Y:S01]  /*3210*/  ISETP.GT.U32.AND P4, PT, R2.reuse, R84, PT ;  /* 0x000000540200720c */ /* 0x040fe20003f84070 */
[----:B------:R-:W-:Y:S01]  /*3220*/  IMAD.MOV.U32 R11, RZ, RZ, R12 ;  /* 0x000000ffff0b7224 */ /* 0x000fe200078e000c */
[----:B------:R-:W-:Y:S01]  /*3230*/  ISETP.GT.U32.AND P6, PT, R2, R88, PT ;  /* 0x000000580200720c */ /* 0x000fe20003fc4070 */
[----:B------:R-:W-:Y:S01]  /*3240*/  IMAD.HI.U32 R9, R3, R13, RZ ;  /* 0x0000000d03097227 */ /* 0x000fe200078e00ff */
[----:B------:R-:W-:-:S03]  /*3250*/  IABS R12, R142 ;  /* 0x0000008e000c7213 */ /* 0x000fc60000000000 */
[----:B------:R-:W-:-:S04]  /*3260*/  IMAD.HI.U32 R7, R3, R11, RZ ;  /* 0x0000000b03077227 */ /* 0x000fc800078e00ff */
[--C-:B------:R-:W-:Y:S01]  /*3270*/  @!P1 IMAD.IADD R86, R86, 0x1, -R2.reuse ;  /* 0x0000000156569824 */ /* 0x100fe200078e0a02 */
[----:B------:R-:W-:Y:S01]  /*3280*/  ISETP.GT.U32.AND P1, PT, R2, R94, PT ;  /* 0x0000005e0200720c */ /* 0x000fe20003f24070 */
[--C-:B------:R-:W-:Y:S02]  /*3290*/  @!P2 IMAD.IADD R92, R92, 0x1, -R2.reuse ;  /* 0x000000015c5ca824 */ /* 0x100fe400078e0a02 */
[----:B------:R-:W-:Y:S01]  /*32a0*/  IMAD.MOV R7, RZ, RZ, -R7 ;  /* 0x000000ffff077224 */ /* 0x000fe200078e0a07 */
[----:B------:R-:W-:Y:S01]  /*32b0*/  ISETP.GT.U32.AND P2, PT, R2, R86, PT ;  /* 0x000000560200720c */ /* 0x000fe20003f44070 */
[--C-:B------:R-:W-:Y:S01]  /*32c0*/  @!P4 IMAD.IADD R84, R84, 0x1, -R2.reuse ;  /* 0x000000015454c824 */ /* 0x100fe200078e0a02 */
[----:B------:R-:W-:Y:S01]  /*32d0*/  ISETP.GE.AND P4, PT, R90, RZ, PT ;  /* 0x000000ff5a00720c */ /* 0x000fe20003f86270 */
[----:B------:R-:W-:Y:S01]  /*32e0*/  @!P6 IMAD.IADD R88, R88, 0x1, -R2 ;  /* 0x000000015858e824 */ /* 0x000fe200078e0a02 */
[C---:B------:R-:W-:Y:S01]  /*32f0*/  ISETP.GT.U32.AND P6, PT, R2.reuse, R92, PT ;  /* 0x0000005c0200720c */ /* 0x040fe20003fc4070 */
[----:B------:R-:W-:-:S02]  /*3300*/  IMAD R90, R2, R7, R11 ;  /* 0x00000007025a7224 */ /* 0x000fc400078e020b */
[----:B------:R-:W-:-:S04]  /*3310*/  IMAD.HI.U32 R7, R3, R252, RZ ;  /* 0x000000fc03077227 */ /* 0x000fc800078e00ff */
[----:B------:R-:W-:Y:S02]  /*3320*/  IMAD.MOV R7, RZ, RZ, -R7 ;  /* 0x000000ffff077224 */ /* 0x000fe400078e0a07 */
[----:B------:R-:W-:Y:S01]  /*3330*/  @!P1 IMAD.IADD R94, R94, 0x1, -R2 ;  /* 0x000000015e5e9824 */ /* 0x000fe200078e0a02 */
[C---:B------:R-:W-:Y:S01]  /*3340*/  ISETP.GT.U32.AND P1, PT, R2.reuse, R90, PT ;  /* 0x0000005a0200720c */ /* 0x040fe20003f24070 */
[----:B------:R-:W-:Y:S02]  /*3350*/  IMAD R252, R2, R7, R252 ;  /* 0x0000000702fc7224 */ /* 0x000fe400078e02fc */
[----:B------:R-:W-:Y:S02]  /*3360*/  @!P6 IMAD.IADD R92, R92, 0x1, -R2 ;  /* 0x000000015c5ce824 */ /* 0x000fe400078e0a02 */
[----:B------:R-:W-:Y:S01]  /*3370*/  @!P3 IMAD.MOV R84, RZ, RZ, -R84 ;  /* 0x000000ffff54b224 */ /* 0x000fe200078e0a54 */
[C---:B------:R-:W-:Y:S01]  /*3380*/  ISETP.GT.U32.AND P6, PT, R2.reuse, R252, PT ;  /* 0x000000fc0200720c */ /* 0x040fe20003fc4070 */
[----:B------:R-:W-:Y:S01]  /*3390*/  IMAD.HI.U32 R7, R3, R12, RZ ;  /* 0x0000000c03077227 */ /* 0x000fe200078e00ff */
[----:B------:R-:W-:-:S03]  /*33a0*/  ISETP.GT.U32.AND P3, PT, R2, R88, PT ;  /* 0x000000580200720c */ /* 0x000fc60003f64070 */
[----:B------:R-:W-:-:S04]  /*33b0*/  IMAD.HI.U32 R11, R3, R14, RZ ;  /* 0x0000000e030b7227 */ /* 0x000fc800078e00ff */
        /* <DEDUP_REMOVED lines=8> */
[----:B------:R-:W-:Y:S02]  /*3440*/  IMAD.MOV R7, RZ, RZ, -R7 ;  /* 0x000000ffff077224 */ /* 0x000fe400078e0a07 */
[----:B------:R-:W-:-:S02]  /*3450*/  IMAD.MOV R11, RZ, RZ, -R11 ;  /* 0x000000ffff0b7224 */ /* 0x000fc400078e0a0b */
[C---:B------:R-:W-:Y:S02]  /*3460*/  IMAD R87, R2.reuse, R9, R13 ;  /* 0x0000000902577224 */ /* 0x040fe400078e020d */
[C---:B------:R-:W-:Y:S01]  /*3470*/  IMAD R7, R2.reuse, R7, R12 ;  /* 0x0000000702077224 */ /* 0x040fe200078e020c */
[----:B------:R-:W-:Y:S01]  /*3480*/  IABS R12, R141 ;  /* 0x0000008d000c7213 */ /* 0x000fe20000000000 */
[C---:B------:R-:W-:Y:S01]  /*3490*/  IMAD R9, R2.reuse, R11, R14 ;  /* 0x0000000b02097224 */ /* 0x040fe200078e020e */
[----:B------:R-:W-:Y:S01]  /*34a0*/  IABS R14, R113 ;  /* 0x00000071000e7213 */ /* 0x000fe20000000000 */
[----:B------:R-:W-:Y:S01]  /*34b0*/  @!P4 IMAD.MOV R92, RZ, RZ, -R92 ;  /* 0x000000ffff5cc224 */ /* 0x000fe200078e0a5c */
[C---:B------:R-:W-:Y:S01]  /*34c0*/  ISETP.GT.U32.AND P4, PT, R2.reuse, R87, PT ;  /* 0x000000570200720c */ /* 0x040fe20003f84070 */
[----:B------:R-:W-:Y:S01]  /*34d0*/  @!P5 IMAD.MOV R94, RZ, RZ, -R94 ;  /* 0x000000ffff5ed224 */ /* 0x000fe200078e0a5e */
[----:B------:R-:W-:Y:S01]  /*34e0*/  ISETP.GT.U32.AND P5, PT, R2, R7, PT ;  /* 0x000000070200720c */ /* 0x000fe20003fa4070 */
[--C-:B------:R-:W-:Y:S01]  /*34f0*/  @!P6 IMAD.IADD R90, R90, 0x1, -R2.reuse ;  /* 0x000000015a5ae824 */ /* 0x100fe200078e0a02 */
[----:B------:R-:W-:Y:S01]  /*3500*/  ISETP.GT.U32.AND P6, PT, R2, R9, PT ;  /* 0x000000090200720c */ /* 0x000fe20003fc4070 */
[----:B------:R-:W-:Y:S01]  /*3510*/  @!P2 IMAD.IADD R86, R86, 0x1, -R2 ;  /* 0x000000015656a824 */ /* 0x000fe200078e0a02 */
[----:B------:R-:W-:Y:S01]  /*3520*/  ISETP.GE.AND P2, PT, R145, RZ, PT ;  /* 0x000000ff9100720c */ /* 0x000fe20003f46270 */
[----:B------:R-:W-:-:S04]  /*3530*/  IMAD.HI.U32 R11, R3, R12, RZ ;  /* 0x0000000c030b7227 */ /* 0x000fc800078e00ff */
[----:B------:R-:W-:Y:S01]  /*3540*/  @!P0 IMAD.MOV R86, RZ, RZ, -R86 ;  /* 0x000000ffff568224 */ /* 0x000fe200078e0a56 */
[C---:B------:R-:W-:Y:S01]  /*3550*/  ISETP.GT.U32.AND P0, PT, R2.reuse, R252, PT ;  /* 0x000000fc0200720c */ /* 0x040fe20003f04070 */
[--C-:B------:R-:W-:Y:S02]  /*3560*/  @!P4 IMAD.IADD R87, R87, 0x1, -R2.reuse ;  /* 0x000000015757c824 */ /* 0x100fe400078e0a02 */
[----:B------:R-:W-:Y:S02]  /*3570*/  IMAD.MOV R11, RZ, RZ, -R11 ;  /* 0x000000ffff0b7224 */ /* 0x000fe400078e0a0b */
[--C-:B------:R-:W-:Y:S01]  /*3580*/  @!P5 IMAD.IADD R7, R7, 0x1, -R2.reuse ;  /* 0x000000010707d824 */ /* 0x100fe200078e0a02 */
[----:B------:R-:W-:Y:S01]  /*3590*/  ISETP.GE.AND P5, PT, R85, RZ, PT ;  /* 0x000000ff5500720c */ /* 0x000fe20003fa6270 */
[----:B------:R-:W-:Y:S01]  /*35a0*/  @!P6 IMAD.IADD R9, R9, 0x1, -R2 ;  /* 0x000000010909e824 */ /* 0x000fe200078e0a02 */
[C---:B------:R-:W-:Y:S01]  /*35b0*/  ISETP.GT.U32.AND P6, PT, R2.reuse, R87, PT ;  /* 0x000000570200720c */ /* 0x040fe20003fc4070 */
[C---:B------:R-:W-:Y:S01]  /*35c0*/  IMAD R85, R2.reuse, R11, R12 ;  /* 0x0000000b02557224 */ /* 0x040fe200078e020c */
[----:B------:R-:W-:Y:S01]  /*35d0*/  ISETP.GT.U32.AND P4, PT, R2, R7, PT ;  /* 0x000000070200720c */ /* 0x000fe20003f84070 */
[----:B------:R-:W-:-:S04]  /*35e0*/  IMAD.HI.U32 R11, R3, R250, RZ ;  /* 0x000000fa030b7227 */ /* 0x000fc800078e00ff */
[----:B------:R-:W-:Y:S01]  /*35f0*/  @!P0 IMAD.IADD R252, R252, 0x1, -R2 ;  /* 0x00000001fcfc8824 */ /* 0x000fe200078e0a02 */
[----:B------:R-:W-:Y:S01]  /*3600*/  ISETP.GE.AND P0, PT, R143, RZ, PT ;  /* 0x000000ff8f00720c */ /* 0x000fe20003f06270 */
[----:B------:R-:W-:Y:S02]  /*3610*/  IMAD.MOV R11, RZ, RZ, -R11 ;  /* 0x000000ffff0b7224 */ /* 0x000fe400078e0a0b */
[----:B------:R-:W-:Y:S01]  /*3620*/  @!P3 IMAD.MOV R90, RZ, RZ, -R90 ;  /* 0x000000ffff5ab224 */ /* 0x000fe200078e0a5a */
[C---:B------:R-:W-:Y:S01]  /*3630*/  ISETP.GT.U32.AND P3, PT, R2.reuse, R9, PT ;  /* 0x000000090200720c */ /* 0x040fe20003f64070 */
[C---:B------:R-:W-:Y:S02]  /*3640*/  IMAD R250, R2.reuse, R11, R250 ;  /* 0x0000000b02fa7224 */ /* 0x040fe400078e02fa */
[----:B------:R-:W-:Y:S01]  /*3650*/  @!P1 IMAD.MOV R252, RZ, RZ, -R252 ;  /* 0x000000fffffc9224 */ /* 0x000fe200078e0afc */
[C---:B------:R-:W-:Y:S01]  /*3660*/  ISETP.GT.U32.AND P1, PT, R2.reuse, R85, PT ;  /* 0x000000550200720c */ /* 0x040fe20003f24070 */
[----:B------:R-:W-:Y:S01]  /*3670*/  @!P6 IMAD.IADD R87, R87, 0x1, -R2 ;  /* 0x000000015757e824 */ /* 0x000fe200078e0a02 */
[----:B------:R-:W-:Y:S01]  /*3680*/  ISETP.GT.U32.AND P6, PT, R2, R250, PT ;  /* 0x000000fa0200720c */ /* 0x000fe20003fc4070 */
[----:B------:R-:W-:-:S04]  /*3690*/  IMAD.HI.U32 R12, R3, R246, RZ ;  /* 0x000000f6030c7227 */ /* 0x000fc800078e00ff */
[----:B------:R-:W-:Y:S02]  /*36a0*/  IMAD.MOV R13, RZ, RZ, -R12 ;  /* 0x000000ffff0d7224 */ /* 0x000fe400078e0a0c */
[----:B------:R-:W-:-:S04]  /*36b0*/  IMAD.HI.U32 R11, R3, R248, RZ ;  /* 0x000000f8030b7227 */ /* 0x000fc800078e00ff */
[--C-:B------:R-:W-:Y:S01]  /*36c0*/  @!P3 IMAD.IADD R9, R9, 0x1, -R2.reuse ;  /* 0x000000010909b824 */ /* 0x100fe200078e0a02 */
[----:B------:R-:W-:Y:S01]  /*36d0*/  ISETP.GE.AND P3, PT, R139, RZ, PT ;  /* 0x000000ff8b00720c */ /* 0x000fe20003f66270 */
[----:B------:R-:W-:Y:S01]  /*36e0*/  @!P1 IMAD.IADD R85, R85, 0x1, -R2 ;  /* 0x0000000155559824 */ /* 0x000fe200078e0a02 */
[----:B------:R-:W-:Y:S01]  /*36f0*/  ISETP.GE.AND P1, PT, R140, RZ, PT ;  /* 0x000000ff8c00720c */ /* 0x000fe20003f26270 */
[----:B------:R-:W-:Y:S01]  /*3700*/  IMAD R246, R2, R13, R246 ;  /* 0x0000000d02f67224 */ /* 0x000fe200078e02f6 */
[----:B------:R-:W-:Y:S01]  /*3710*/  IABS R140, R27 ;  /* 0x0000001b008c7213 */ /* 0x000fe20000000000 */
[----:B------:R-:W-:Y:S02]  /*3720*/  IMAD.MOV R11, RZ, RZ, -R11 ;  /* 0x000000ffff0b7224 */ /* 0x000fe400078e0a0b */
[----:B------:R-:W-:Y:S01]  /*3730*/  @!P6 IMAD.IADD R250, R250, 0x1, -R2 ;  /* 0x00000001fafae824 */ /* 0x000fe200078e0a02 */
[C---:B------:R-:W-:Y:S01]  /*3740*/  ISETP.GT.U32.AND P6, PT, R2.reuse, R85, PT ;  /* 0x000000550200720c */ /* 0x040fe20003fc4070 */
[----:B------:R-:W-:Y:S01]  /*3750*/  @!P5 IMAD.MOV R9, RZ, RZ, -R9 ;  /* 0x000000ffff09d224 */ /* 0x000fe200078e0a09 */
[C---:B------:R-:W-:Y:S01]  /*3760*/  ISETP.GT.U32.AND P5, PT, R2.reuse, R246, PT ;  /* 0x000000f60200720c */ /* 0x040fe20003fa4070 */
[----:B------:R-:W-:-:S02]  /*3770*/  IMAD R248, R2, R11, R248 ;  /* 0x0000000b02f87224 */ /* 0x000fc400078e02f8 */
[----:B------:R-:W-:-:S04]  /*3780*/  IMAD.HI.U32 R11, R3, R244, RZ ;  /* 0x000000f4030b7227 */ /* 0x000fc800078e00ff */
[----:B------:R-:W-:Y:S01]  /*3790*/  @!P4 IMAD.IADD R7, R7, 0x1, -R2 ;  /* 0x000000010707c824 */ /* 0x000fe200078e0a02 */
[----:B------:R-:W-:Y:S01]  /*37a0*/  ISETP.GE.AND P4, PT, R141, RZ, PT ;  /* 0x000000ff8d00720c */ /* 0x000fe20003f86270 */
[----:B------:R-:W-:Y:S02]  /*37b0*/  IMAD.MOV R11, RZ, RZ, -R11 ;  /* 0x000000ffff0b7224 */ /* 0x000fe400078e0a0b */
[----:B------:R-:W-:Y:S01]  /*37c0*/  @!P2 IMAD.MOV R88, RZ, RZ, -R88 ;  /* 0x000000ffff58a224 */ /* 0x000fe200078e0a58 */
[----:B------:R-:W-:Y:S01]  /*37d0*/  ISETP.GE.AND P2, PT, R142, RZ, PT ;  /* 0x000000ff8e00720c */ /* 0x000fe20003f46270 */
[----:B------:R-:W-:Y:S01]  /*37e0*/  IMAD R244, R2, R11, R244 ;  /* 0x0000000b02f47224 */ /* 0x000fe200078e02f4 */
[----:B------:R-:W-:Y:S01]  /*37f0*/  IABS R142, R33 ;  /* 0x00000021008e7213 */ /* 0x000fe20000000000 */
[----:B------:R-:W-:-:S04]  /*3800*/  IMAD.HI.U32 R11, R3, R242, RZ ;  /* 0x000000f2030b7227 */ /* 0x000fc800078e00ff */
[--C-:B------:R-:W-:Y:S01]  /*3810*/  @!P6 IMAD.IADD R85, R85, 0x1, -R2.reuse ;  /* 0x000000015555e824 */ /* 0x100fe200078e0a02 */
[----:B------:R-:W-:Y:S01]  /*3820*/  ISETP.GE.AND P6, PT, R137, RZ, PT ;  /* 0x000000ff8900720c */ /* 0x000fe20003fc6270 */
[----:B------:R-:W-:Y:S02]  /*3830*/  @!P5 IMAD.IADD R246, R246, 0x1, -R2 ;  /* 0x00000001f6f6d824 */ /* 0x000fe400078e0a02 */
[----:B------:R-:W-:Y:S02]  /*3840*/  IMAD.MOV R11, RZ, RZ, -R11 ;  /* 0x000000ffff0b7224 */ /* 0x000fe400078e0a0b */
[----:B------:R-:W-:Y:S01]  /*3850*/  @!P4 IMAD.MOV R85, RZ, RZ, -R85 ;  /* 0x000000ffff55c224 */ /* 0x000fe200078e0a55 */
[C---:B------:R-:W-:Y:S01]  /*3860*/  ISETP.GT.U32.AND P4, PT, R2.reuse, R246, PT ;  /* 0x000000f60200720c */ /* 0x040fe20003f84070 */
[----:B------:R-:W-:Y:S02]  /*3870*/  IMAD R242, R2, R11, R242 ;  /* 0x0000000b02f27224 */ /* 0x000fe400078e02f2 */
[----:B------:R-:W-:-:S04]  /*3880*/  IMAD.HI.U32 R11, R3, R240, RZ ;  /* 0x000000f0030b7227 */ /* 0x000fc800078e00ff */
[----:B------:R-:W-:Y:S01]  /*3890*/  @!P0 IMAD.MOV R87, RZ, RZ, -R87 ;  /* 0x000000ffff578224 */ /* 0x000fe200078e0a57 */
[C---:B------:R-:W-:Y:S01]  /*38a0*/  ISETP.GT.U32.AND P0, PT, R2.reuse, R250, PT ;  /* 0x000000fa0200720c */ /* 0x040fe20003f04070 */
[----:B------:R-:W-:Y:S01]  /*38b0*/  @!P2 IMAD.MOV R7, RZ, RZ, -R7 ;  /* 0x000000ffff07a224 */ /* 0x000fe200078e0a07 */
[----:B------:R-:W-:Y:S01]  /*38c0*/  ISETP.GT.U32.AND P2, PT, R2, R248, PT ;  /* 0x000000f80200720c */ /* 0x000fe20003f44070 */
[----:B------:R-:W-:Y:S02]  /*38d0*/  IMAD.MOV R13, RZ, RZ, -R11 ;  /* 0x000000ffff0d7224 */ /* 0x000fe400078e0a0b */
[----:B------:R-:W-:Y:S02]  /*38e0*/  @!P4 IMAD.IADD R246, R246, 0x1, -R2 ;  /* 0x00000001f6f6c824 */ /* 0x000fe400078e0a02 */
[----:B------:R-:W-:Y:S02]  /*38f0*/  IMAD R240, R2, R13, R240 ;  /* 0x0000000d02f07224 */ /* 0x000fe400078e02f0 */
[----:B------:R-:W-:-:S03]  /*3900*/  IMAD.HI.U32 R11, R3, R236, RZ ;  /* 0x000000ec030b7227 */ /* 0x000fc600078e00ff */
[----:B------:R-:W-:Y:S01]  /*3910*/  ISETP.GT.U32.AND P4, PT, R2, R240, PT ;  /* 0x000000f00200720c */ /* 0x000fe20003f84070 */
[--C-:B------:R-:W-:Y:S01]  /*3920*/  @!P0 IMAD.IADD R250, R250, 0x1, -R2.reuse ;  /* 0x00000001fafa8824 */ /* 0x100fe200078e0a02 */
[----:B------:R-:W-:Y:S01]  /*3930*/  ISETP.GT.U32.AND P0, PT, R2, R244, PT ;  /* 0x000000f40200720c */ /* 0x000fe20003f04070 */
[----:B------:R-:W-:Y:S01]  /*3940*/  @!P2 IMAD.IADD R248, R248, 0x1, -R2 ;  /* 0x00000001f8f8a824 */ /* 0x000fe200078e0a02 */
[----:B------:R-:W-:Y:S01]  /*3950*/  ISETP.GE.AND P2, PT, R138, RZ, PT ;  /* 0x000000ff8a00720c */ /* 0x000fe20003f46270 */
[----:B------:R-:W-:Y:S01]  /*3960*/  @!P3 IMAD.MOV R250, RZ, RZ, -R250 ;  /* 0x000000fffffab224 */ /* 0x000fe200078e0afa */
[C---:B------:R-:W-:Y:S01]  /*3970*/  ISETP.GT.U32.AND P3, PT, R2.reuse, R242, PT ;  /* 0x000000f20200720c */ /* 0x040fe20003f64070 */
[----:B------:R-:W-:Y:S01]  /*3980*/  IMAD.MOV R13, RZ, RZ, -R11 ;  /* 0x000000ffff0d7224 */ /* 0x000fe200078e0a0b */
[----:B------:R-:W-:Y:S01]  /*3990*/  ISETP.GT.U32.AND P5, PT, R2, R248, PT ;  /* 0x000000f80200720c */ /* 0x000fe20003fa4070 */
[----:B------:R-:W-:Y:S01]  /*39a0*/  IMAD.HI.U32 R11, R3, R232, RZ ;  /* 0x000000e8030b7227 */ /* 0x000fe200078e00ff */
[----:B------:R-:W-:-:S03]  /*39b0*/  IABS R138, R29 ;  /* 0x0000001d008a7213 */ /* 0x000fc60000000000 */
[--C-:B------:R-:W-:Y:S02]  /*39c0*/  @!P4 IMAD.IADD R240, R240, 0x1, -R2.reuse ;  /* 0x00000001f0f0c824 */ /* 0x100fe400078e0a02 */
[----:B------:R-:W-:Y:S02]  /*39d0*/  IMAD.MOV R11, RZ, RZ, -R11 ;  /* 0x000000ffff0b7224 */ /* 0x000fe400078e0a0b */
[----:B------:R-:W-:Y:S01]  /*39e0*/  @!P0 IMAD.IADD R244, R244, 0x1, -R2 ;  /* 0x00000001f4f48824 */ /* 0x000fe200078e0a02 */
[C---:B------:R-:W-:Y:S01]  /*39f0*/  ISETP.GT.U32.AND P4, PT, R2.reuse, R240, PT ;  /* 0x000000f00200720c */ /* 0x040fe20003f84070 */
[C---:B------:R-:W-:Y:S02]  /*3a00*/  IMAD R232, R2.reuse, R11, R232 ;  /* 0x0000000b02e87224 */ /* 0x040fe400078e02e8 */
[----:B------:R-:W-:Y:S01]  /*3a10*/  IMAD.HI.U32 R11, R3, R238, RZ ;  /* 0x000000ee030b7227 */ /* 0x000fe200078e00ff */
[----:B------:R-:W-:-:S03]  /*3a20*/  ISETP.GT.U32.AND P0, PT, R2, R244, PT ;  /* 0x000000f40200720c */ /* 0x000fc60003f04070 */
[--C-:B------:R-:W-:Y:S01]  /*3a30*/  @!P5 IMAD.IADD R248, R248, 0x1, -R2.reuse ;  /* 0x00000001f8f8d824 */ /* 0x100fe200078e0a02 */
[----:B------:R-:W-:Y:S01]  /*3a40*/  ISETP.GE.AND P5, PT, R135, RZ, PT ;  /* 0x000000ff8700720c */ /* 0x000fe20003fa6270 */
[----:B------:R-:W-:Y:S02]  /*3a50*/  @!P3 IMAD.IADD R242, R242, 0x1, -R2 ;  /* 0x00000001f2f2b824 */ /* 0x000fe400078e0a02 */
[----:B------:R-:W-:Y:S02]  /*3a60*/  IMAD.MOV R11, RZ, RZ, -R11 ;  /* 0x000000ffff0b7224 */ /* 0x000fe400078e0a0b */
[----:B------:R-:W-:Y:S01]  /*3a70*/  @!P1 IMAD.MOV R248, RZ, RZ, -R248 ;  /* 0x000000fffff89224 */ /* 0x000fe200078e0af8 */
[C---:B------:R-:W-:Y:S01]  /*3a80*/  ISETP.GT.U32.AND P1, PT, R2.reuse, R242, PT ;  /* 0x000000f20200720c */ /* 0x040fe20003f24070 */
[----:B------:R-:W-:Y:S01]  /*3a90*/  @!P6 IMAD.MOV R246, RZ, RZ, -R246 ;  /* 0x000000fffff6e224 */ /* 0x000fe200078e0af6 */
[C---:B------:R-:W-:Y:S01]  /*3aa0*/  ISETP.GT.U32.AND P6, PT, R2.reuse, R232, PT ;  /* 0x000000e80200720c */ /* 0x040fe20003fc4070 */
[----:B------:R-:W-:-:S02]  /*3ab0*/  IMAD R238, R2, R11, R238 ;  /* 0x0000000b02ee7224 */ /* 0x000fc400078e02ee */
[--C-:B------:R-:W-:Y:S02]  /*3ac0*/  @!P4 IMAD.IADD R240, R240, 0x1, -R2.reuse ;  /* 0x00000001f0f0c824 */ /* 0x100fe400078e0a02 */
[--C-:B------:R-:W-:Y:S01]  /*3ad0*/  @!P0 IMAD.IADD R244, R244, 0x1, -R2.reuse ;  /* 0x00000001f4f48824 */ /* 0x100fe200078e0a02 */
[----:B------:R-:W-:Y:S01]  /*3ae0*/  ISETP.GT.U32.AND P4, PT, R2, R238, PT ;  /* 0x000000ee0200720c */ /* 0x000fe20003f84070 */
[----:B------:R-:W-:Y:S01]  /*3af0*/  IMAD.HI.U32 R11, R3, R234, RZ ;  /* 0x000000ea030b7227 */ /* 0x000fe200078e00ff */
[----:B------:R-:W-:Y:S02]  /*3b00*/  ISETP.GE.AND P0, PT, R136, RZ, PT ;  /* 0x000000ff8800720c */ /* 0x000fe40003f06270 */
[----:B------:R-:W-:Y:S01]  /*3b10*/  IABS R136, R31 ;  /* 0x0000001f00887213 */ /* 0x000fe20000000000 */
[--C-:B------:R-:W-:Y:S01]  /*3b20*/  @!P1 IMAD.IADD R242, R242, 0x1, -R2.reuse ;  /* 0x00000001f2f29824 */ /* 0x100fe200078e0a02 */
[----:B------:R-:W-:Y:S01]  /*3b30*/  ISETP.GE.AND P1, PT, R133, RZ, PT ;  /* 0x000000ff8500720c */ /* 0x000fe20003f26270 */
[----:B------:R-:W-:Y:S01]  /*3b40*/  @!P6 IMAD.IADD R232, R232, 0x1, -R2 ;  /* 0x00000001e8e8e824 */ /* 0x000fe200078e0a02 */
[----:B------:R-:W-:Y:S01]  /*3b50*/  ISETP.GE.AND P6, PT, R127, RZ, PT ;  /* 0x000000ff7f00720c */ /* 0x000fe20003fc6270 */
[----:B------:R-:W-:-:S02]  /*3b60*/  @!P5 IMAD.MOV R242, RZ, RZ, -R242 ;  /* 0x000000fffff2d224 */ /* 0x000fc400078e0af2 */
[C---:B------:R-:W-:Y:S01]  /*3b70*/  IMAD R236, R2.reuse, R13, R236 ;  /* 0x0000000d02ec7224 */ /* 0x040fe200078e02ec */
[----:B------:R-:W-:Y:S01]  /*3b80*/  ISETP.GT.U32.AND P5, PT, R2, R232, PT ;  /* 0x000000e80200720c */ /* 0x000fe20003fa4070 */
[----:B------:R-:W-:Y:S01]  /*3b90*/  @!P4 IMAD.IADD R238, R238, 0x1, -R2 ;  /* 0x00000001eeeec824 */ /* 0x000fe200078e0a02 */
[----:B------:R-:W-:Y:S01]  /*3ba0*/  ISETP.GE.AND P4, PT, R125, RZ, PT ;  /* 0x000000ff7d00720c */ /* 0x000fe20003f86270 */
[----:B------:R-:W-:Y:S01]  /*3bb0*/  @!P0 IMAD.MOV R240, RZ, RZ, -R240 ;  /* 0x000000fffff08224 */ /* 0x000fe200078e0af0 */
[C---:B------:R-:W-:Y:S01]  /*3bc0*/  ISETP.GT.U32.AND P3, PT, R2.reuse, R236, PT ;  /* 0x000000ec0200720c */ /* 0x040fe20003f64070 */
[----:B------:R-:W-:Y:S01]  /*3bd0*/  IMAD.MOV R13, RZ, RZ, -R11 ;  /* 0x000000ffff0d7224 */ /* 0x000fe200078e0a0b */
[----:B------:R-:W-:Y:S01]  /*3be0*/  ISETP.GT.U32.AND P0, PT, R2, R238, PT ;  /* 0x000000ee0200720c */ /* 0x000fe20003f04070 */
[----:B------:R-:W-:-:S04]  /*3bf0*/  IMAD.HI.U32 R11, R3, R230, RZ ;  /* 0x000000e6030b7227 */ /* 0x000fc800078e00ff */
[----:B------:R-:W-:Y:S02]  /*3c00*/  IMAD R234, R2, R13, R234 ;  /* 0x0000000d02ea7224 */ /* 0x000fe400078e02ea */
[----:B------:R-:W-:Y:S02]  /*3c10*/  IMAD.MOV R11, RZ, RZ, -R11 ;  /* 0x000000ffff0b7224 */ /* 0x000fe400078e0a0b */
[----:B------:R-:W-:Y:S01]  /*3c20*/  @!P5 IMAD.IADD R232, R232, 0x1, -R2 ;  /* 0x00000001e8e8d824 */ /* 0x000fe200078e0a02 */
[C---:B------:R-:W-:Y:S01]  /*3c30*/  ISETP.GT.U32.AND P5, PT, R2.reuse, R234, PT ;  /* 0x000000ea0200720c */ /* 0x040fe20003fa4070 */
[----:B------:R-:W-:Y:S02]  /*3c40*/  IMAD R230, R2, R11, R230 ;  /* 0x0000000b02e67224 */ /* 0x000fe400078e02e6 */
[--C-:B------:R-:W-:Y:S01]  /*3c50*/  @!P0 IMAD.IADD R238, R238, 0x1, -R2.reuse ;  /* 0x00000001eeee8824 */ /* 0x100fe200078e0a02 */
[----:B------:R-:W-:Y:S01]  /*3c60*/  ISETP.GE.AND P0, PT, R10, RZ, PT ;  /* 0x000000ff0a00720c */ /* 0x000fe20003f06270 */
[----:B------:R-:W-:-:S02]  /*3c70*/  @!P3 IMAD.IADD R236, R236, 0x1, -R2 ;  /* 0x00000001ececb824 */ /* 0x000fc400078e0a02 */
[----:B------:R-:W-:Y:S01]  /*3c80*/  @!P6 IMAD.MOV R238, RZ, RZ, -R238 ;  /* 0x000000ffffeee224 */ /* 0x000fe200078e0aee */
[C---:B------:R-:W-:Y:S01]  /*3c90*/  ISETP.GT.U32.AND P6, PT, R2.reuse, R230, PT ;  /* 0x000000e60200720c */ /* 0x040fe20003fc4070 */
[----:B------:R-:W-:Y:S01]  /*3ca0*/  @!P1 IMAD.MOV R232, RZ, RZ, -R232 ;  /* 0x000000ffffe89224 */ /* 0x000fe200078e0ae8 */
[----:B------:R-:W-:Y:S01]  /*3cb0*/  ISETP.GT.U32.AND P3, PT, R2, R236, PT ;  /* 0x000000ec0200720c */ /* 0x000fe20003f64070 */
[----:B------:R-:W-:Y:S01]  /*3cc0*/  IMAD.HI.U32 R10, R3, R224, RZ ;  /* 0x000000e0030a7227 */ /* 0x000fe200078e00ff */
[----:B------:R-:W-:-:S03]  /*3cd0*/  ISETP.GE.AND P1, PT, R8, RZ, PT ;  /* 0x000000ff0800720c */ /* 0x000fc60003f26270 */
[----:B------:R-:W-:Y:S02]  /*3ce0*/  @!P5 IMAD.IADD R234, R234, 0x1, -R2 ;  /* 0x00000001eaead824 */ /* 0x000fe400078e0a02 */
[----:B------:R-:W-:-:S03]  /*3cf0*/  IMAD.HI.U32 R8, R3, R228, RZ ;  /* 0x000000e403087227 */ /* 0x000fc600078e00ff */
[----:B------:R-:W-:Y:S01]  /*3d00*/  ISETP.GT.U32.AND P5, PT, R2, R234, PT ;  /* 0x000000ea0200720c */ /* 0x000fe20003fa4070 */
[----:B------:R-:W-:Y:S02]  /*3d10*/  @!P6 IMAD.IADD R230, R230, 0x1, -R2 ;  /* 0x00000001e6e6e824 */ /* 0x000fe400078e0a02 */
[----:B------:R-:W-:Y:S02]  /*3d20*/  IMAD.MOV R11, RZ, RZ, -R8 ;  /* 0x000000ffff0b7224 */ /* 0x000fe400078e0a08 */
[----:B------:R-:W-:Y:S01]  /*3d30*/  IMAD.HI.U32 R8, R3, R226, RZ ;  /* 0x000000e203087227 */ /* 0x000fe200078e00ff */
[----:B------:R-:W-:-:S03]  /*3d40*/  ISETP.GT.U32.AND P6, PT, R2, R230, PT ;  /* 0x000000e60200720c */ /* 0x000fc60003fc4070 */
[----:B------:R-:W-:Y:S02]  /*3d50*/  IMAD R228, R2, R11, R228 ;  /* 0x0000000b02e47224 */ /* 0x000fe400078e02e4 */
[----:B------:R-:W-:Y:S01]  /*3d60*/  @!P3 IMAD.IADD R236, R236, 0x1, -R2 ;  /* 0x00000001ececb824 */ /* 0x000fe200078e0a02 */
[----:B------:R-:W-:Y:S01]  /*3d70*/  ISETP.GE.AND P3, PT, R129, RZ, PT ;  /* 0x000000ff8100720c */ /* 0x000fe20003f66270 */
[----:B------:R-:W-:Y:S02]  /*3d80*/  IMAD.MOV R11, RZ, RZ, -R8 ;  /* 0x000000ffff0b7224 */ /* 0x000fe400078e0a08 */
[----:B------:R-:W-:Y:S01]  /*3d90*/  @!P5 IMAD.IADD R234, R234, 0x1, -R2 ;  /* 0x00000001eaead824 */ /* 0x000fe200078e0a02 */
[C---:B------:R-:W-:Y:S01]  /*3da0*/  ISETP.GT.U32.AND P5, PT, R2.reuse, R228, PT ;  /* 0x000000e40200720c */ /* 0x040fe20003fa4070 */
[----:B------:R-:W-:Y:S02]  /*3db0*/  IMAD.MOV R13, RZ, RZ, -R10 ;  /* 0x000000ffff0d7224 */ /* 0x000fe400078e0a0a */
[----:B------:R-:W-:-:S02]  /*3dc0*/  IMAD R226, R2, R11, R226 ;  /* 0x0000000b02e27224 */ /* 0x000fc400078e02e2 */
[----:B------:R-:W-:Y:S01]  /*3dd0*/  @!P2 IMAD.MOV R244, RZ, RZ, -R244 ;  /* 0x000000fffff4a224 */ /* 0x000fe200078e0af4 */
[----:B------:R-:W-:Y:S01]  /*3de0*/  ISETP.GE.AND P2, PT, R131, RZ, PT ;  /* 0x000000ff8300720c */ /* 0x000fe20003f46270 */
[----:B------:R-:W-:Y:S02]  /*3df0*/  IMAD R224, R2, R13, R224 ;  /* 0x0000000d02e07224 */ /* 0x000fe400078e02e0 */
[----:B------:R-:W-:Y:S01]  /*3e00*/  @!P6 IMAD.IADD R230, R230, 0x1, -R2 ;  /* 0x00000001e6e6e824 */ /* 0x000fe200078e0a02 */
[----:B------:R-:W-:Y:S01]  /*3e10*/  ISETP.GT.U32.AND P6, PT, R2, R226, PT ;  /* 0x000000e20200720c */ /* 0x000fe20003fc4070 */
[----:B------:R-:W-:-:S04]  /*3e20*/  IMAD.HI.U32 R8, R3, R222, RZ ;  /* 0x000000de03087227 */ /* 0x000fc800078e00ff */
[----:B------:R-:W-:-:S04]  /*3e30*/  IMAD.HI.U32 R10, R3, R220, RZ ;  /* 0x000000dc030a7227 */ /* 0x000fc800078e00ff */
[----:B------:R-:W-:Y:S01]  /*3e40*/  @!P3 IMAD.MOV R234, RZ, RZ, -R234 ;  /* 0x000000ffffeab224 */ /* 0x000fe200078e0aea */
[----:B------:R-:W-:Y:S01]  /*3e50*/  ISETP.GT.U32.AND P3, PT, R2, R224, PT ;  /* 0x000000e00200720c */ /* 0x000fe20003f64070 */
[----:B------:R-:W-:Y:S02]  /*3e60*/  IMAD.MOV R11, RZ, RZ, -R8 ;  /* 0x000000ffff0b7224 */ /* 0x000fe400078e0a08 */
[----:B------:R-:W-:Y:S02]  /*3e70*/  IMAD.MOV R13, RZ, RZ, -R10 ;  /* 0x000000ffff0d7224 */ /* 0x000fe400078e0a0a */
[----:B------:R-:W-:Y:S02]  /*3e80*/  @!P5 IMAD.IADD R228, R228, 0x1, -R2 ;  /* 0x00000001e4e4d824 */ /* 0x000fe400078e0a02 */
[C---:B------:R-:W-:Y:S02]  /*3e90*/  IMAD R222, R2.reuse, R11, R222 ;  /* 0x0000000b02de7224 */ /* 0x040fe400078e02de */
[C---:B------:R-:W-:Y:S01]  /*3ea0*/  IMAD R220, R2.reuse, R13, R220 ;  /* 0x0000000d02dc7224 */ /* 0x040fe200078e02dc */
[C---:B------:R-:W-:Y:S01]  /*3eb0*/  ISETP.GT.U32.AND P5, PT, R2.reuse, R228, PT ;  /* 0x000000e40200720c */ /* 0x040fe20003fa4070 */
[----:B------:R-:W-:Y:S01]  /*3ec0*/  @!P2 IMAD.MOV R236, RZ, RZ, -R236 ;  /* 0x000000ffffeca224 */ /* 0x000fe200078e0aec */
[----:B------:R-:W-:Y:S01]  /*3ed0*/  ISETP.GE.AND P2, PT, R123, RZ, PT ;  /* 0x000000ff7b00720c */ /* 0x000fe20003f46270 */
[----:B------:R-:W-:Y:S01]  /*3ee0*/  @!P4 IMAD.MOV R230, RZ, RZ, -R230 ;  /* 0x000000ffffe6c224 */ /* 0x000fe200078e0ae6 */
[----:B------:R-:W-:Y:S01]  /*3ef0*/  ISETP.GT.U32.AND P4, PT, R2, R222, PT ;  /* 0x000000de0200720c */ /* 0x000fe20003f84070 */
[--C-:B------:R-:W-:Y:S01]  /*3f00*/  @!P6 IMAD.IADD R226, R226, 0x1, -R2.reuse ;  /* 0x00000001e2e2e824 */ /* 0x100fe200078e0a02 */
[----:B------:R-:W-:Y:S01]  /*3f10*/  ISETP.GT.U32.AND P6, PT, R2, R220, PT ;  /* 0x000000dc0200720c */ /* 0x000fe20003fc4070 */
[----:B------:R-:W-:-:S02]  /*3f20*/  @!P3 IMAD.IADD R224, R224, 0x1, -R2 ;  /* 0x00000001e0e0b824 */ /* 0x000fc400078e0a02 */
[----:B------:R-:W-:Y:S01]  /*3f30*/  IMAD.HI.U32 R8, R3, R218, RZ ;  /* 0x000000da03087227 */ /* 0x000fe200078e00ff */
[----:B------:R-:W-:-:S03]  /*3f40*/  ISETP.GT.U32.AND P3, PT, R2, R226, PT ;  /* 0x000000e20200720c */ /* 0x000fc60003f64070 */
[----:B------:R-:W-:Y:S02]  /*3f50*/  IMAD.MOV R11, RZ, RZ, -R8 ;  /* 0x000000ffff0b7224 */ /* 0x000fe400078e0a08 */
[----:B------:R-:W-:Y:S01]  /*3f60*/  @!P5 IMAD.IADD R228, R228, 0x1, -R2 ;  /* 0x00000001e4e4d824 */ /* 0x000fe200078e0a02 */
[----:B------:R-:W-:Y:S01]  /*3f70*/  ISETP.GE.AND P5, PT, R121, RZ, PT ;  /* 0x000000ff7900720c */ /* 0x000fe20003fa6270 */
[----:B------:R-:W-:Y:S01]  /*3f80*/  IMAD R218, R2, R11, R218 ;  /* 0x0000000b02da7224 */ /* 0x000fe200078e02da */
[----:B------:R-:W-:Y:S01]  /*3f90*/  IABS R11, R66 ;  /* 0x00000042000b7213 */ /* 0x000fe20000000000 */
[----:B------:R-:W-:Y:S02]  /*3fa0*/  @!P4 IMAD.IADD R222, R222, 0x1, -R2 ;  /* 0x00000001dedec824 */ /* 0x000fe400078e0a02 */
[----:B------:R-:W-:Y:S01]  /*3fb0*/  @!P2 IMAD.MOV R228, RZ, RZ, -R228 ;  /* 0x000000ffffe4a224 */ /* 0x000fe200078e0ae4 */
[----:B------:R-:W-:Y:S01]  /*3fc0*/  ISETP.GT.U32.AND P2, PT, R2, R224, PT ;  /* 0x000000e00200720c */ /* 0x000fe20003f44070 */
[----:B------:R-:W-:Y:S01]  /*3fd0*/  @!P6 IMAD.IADD R220, R220, 0x1, -R2 ;  /* 0x00000001dcdce824 */ /* 0x000fe200078e0a02 */
[----:B------:R-:W-:Y:S01]  /*3fe0*/  ISETP.GT.U32.AND P4, PT, R2, R222, PT ;  /* 0x000000de0200720c */ /* 0x000fe20003f84070 */
[----:B------:R-:W-:-:S03]  /*3ff0*/  IMAD.HI.U32 R10, R3, R216, RZ ;  /* 0x000000d8030a7227 */ /* 0x000fc600078e00ff */
[----:B------:R-:W-:Y:S01]  /*4000*/  ISETP.GT.U32.AND P6, PT, R2, R220, PT ;  /* 0x000000dc0200720c */ /* 0x000fe20003fc4070 */
[----:B------:R-:W-:Y:S01]  /*4010*/  @!P3 IMAD.IADD R226, R226, 0x1, -R2 ;  /* 0x00000001e2e2b824 */ /* 0x000fe200078e0a02 */
[----:B------:R-:W-:Y:S01]  /*4020*/  ISETP.GT.U32.AND P3, PT, R2, R218, PT ;  /* 0x000000da0200720c */ /* 0x000fe20003f64070 */
[----:B------:R-:W-:Y:S02]  /*4030*/  IMAD.MOV R13, RZ, RZ, -R10 ;  /* 0x000000ffff0d7224 */ /* 0x000fe400078e0a0a */
[----:B------:R-:W-:-:S04]  /*4040*/  IMAD.HI.U32 R8, R3, R11, RZ ;  /* 0x0000000b03087227 */ /* 0x000fc800078e00ff */
[----:B------:R-:W-:Y:S02]  /*4050*/  IMAD R216, R2, R13, R216 ;  /* 0x0000000d02d87224 */ /* 0x000fe400078e02d8 */
[----:B------:R-:W-:Y:S02]  /*4060*/  IMAD.MOV R8, RZ, RZ, -R8 ;  /* 0x000000ffff087224 */ /* 0x000fe400078e0a08 */
[--C-:B------:R-:W-:Y:S01]  /*4070*/  @!P2 IMAD.IADD R224, R224, 0x1, -R2.reuse ;  /* 0x00000001e0e0a824 */ /* 0x100fe200078e0a02 */
[C---:B------:R-:W-:Y:S01]  /*4080*/  ISETP.GT.U32.AND P2, PT, R2.reuse, R216, PT ;  /* 0x000000d80200720c */ /* 0x040fe20003f44070 */
[----:B------:R-:W-:Y:S02]  /*4090*/  IMAD R11, R2, R8, R11 ;  /* 0x00000008020b7224 */ /* 0x000fe400078e020b */
[--C-:B------:R-:W-:Y:S01]  /*40a0*/  @!P4 IMAD.IADD R222, R222, 0x1, -R2.reuse ;  /* 0x00000001dedec824 */ /* 0x100fe200078e0a02 */
[----:B------:R-:W-:Y:S01]  /*40b0*/  ISETP.GE.AND P4, PT, R115, RZ, PT ;  /* 0x000000ff7300720c */ /* 0x000fe20003f86270 */
[--C-:B------:R-:W-:Y:S01]  /*40c0*/  @!P6 IMAD.IADD R220, R220, 0x1, -R2.reuse ;  /* 0x00000001dcdce824 */ /* 0x100fe200078e0a02 */
[----:B------:R-:W-:Y:S01]  /*40d0*/  ISETP.GT.U32.AND P6, PT, R2, R11, PT ;  /* 0x0000000b0200720c */ /* 0x000fe20003fc4070 */
[----:B------:R-:W-:Y:S01]  /*40e0*/  @!P3 IMAD.IADD R218, R218, 0x1, -R2 ;  /* 0x00000001dadab824 */ /* 0x000fe200078e0a02 */
[----:B------:R-:W-:Y:S01]  /*40f0*/  ISETP.GE.AND P3, PT, R117, RZ, PT ;  /* 0x000000ff7500720c */ /* 0x000fe20003f66270 */
[----:B------:R-:W-:-:S04]  /*4100*/  IMAD.HI.U32 R8, R3, R214, RZ ;  /* 0x000000d603087227 */ /* 0x000fc800078e00ff */
[----:B------:R-:W-:-:S04]  /*4110*/  IMAD.HI.U32 R10, R3, R14, RZ ;  /* 0x0000000e030a7227 */ /* 0x000fc800078e00ff */
[----:B------:R-:W-:Y:S01]  /*4120*/  @!P1 IMAD.MOV R226, RZ, RZ, -R226 ;  /* 0x000000ffffe29224 */ /* 0x000fe200078e0ae2 */
[----:B------:R-:W-:Y:S01]  /*4130*/  ISETP.GT.U32.AND P1, PT, R2, R218, PT ;  /* 0x000000da0200720c */ /* 0x000fe20003f24070 */
[----:B------:R-:W-:Y:S02]  /*4140*/  IMAD.MOV R13, RZ, RZ, -R8 ;  /* 0x000000ffff0d7224 */ /* 0x000fe400078e0a08 */
[----:B------:R-:W-:-:S04]  /*4150*/  IMAD.HI.U32 R12, R3, R210, RZ ;  /* 0x000000d2030c7227 */ /* 0x000fc800078e00ff */
[----:B------:R-:W-:Y:S02]  /*4160*/  IMAD.MOV R15, RZ, RZ, -R10 ;  /* 0x000000ffff0f7224 */ /* 0x000fe400078e0a0a */
[----:B------:R-:W-:Y:S02]  /*4170*/  IMAD R214, R2, R13, R214 ;  /* 0x0000000d02d67224 */ /* 0x000fe400078e02d6 */
[----:B------:R-:W-:Y:S01]  /*4180*/  IMAD.MOV R115, RZ, RZ, -R12 ;  /* 0x000000ffff737224 */ /* 0x000fe200078e0a0c */
[----:B------:R-:W-:Y:S01]  /*4190*/  IABS R12, R22 ;  /* 0x00000016000c7213 */ /* 0x000fe20000000000 */
[----:B------:R-:W-:Y:S01]  /*41a0*/  @!P2 IMAD.IADD R216, R216, 0x1, -R2 ;  /* 0x00000001d8d8a824 */ /* 0x000fe200078e0a02 */
[----:B------:R-:W-:Y:S01]  /*41b0*/  ISETP.GE.AND P2, PT, R119, RZ, PT ;  /* 0x000000ff7700720c */ /* 0x000fe20003f46270 */
[C---:B------:R-:W-:Y:S01]  /*41c0*/  IMAD R13, R2.reuse, R15, R14 ;  /* 0x0000000f020d7224 */ /* 0x040fe200078e020e */
[----:B------:R-:W-:Y:S01]  /*41d0*/  IABS R14, R45 ;  /* 0x0000002d000e7213 */ /* 0x000fe20000000000 */
[----:B------:R-:W-:-:S02]  /*41e0*/  IMAD R210, R2, R115, R210 ;  /* 0x0000007302d27224 */ /* 0x000fc400078e02d2 */
[----:B------:R-:W-:Y:S01]  /*41f0*/  @!P6 IMAD.IADD R11, R11, 0x1, -R2 ;  /* 0x000000010b0be824 */ /* 0x000fe200078e0a02 */
[C---:B------:R-:W-:Y:S01]  /*4200*/  ISETP.GT.U32.AND P6, PT, R2.reuse, R216, PT ;  /* 0x000000d80200720c */ /* 0x040fe20003fc4070 */
[----:B------:R-:W-:Y:S01]  /*4210*/  @!P4 IMAD.MOV R220, RZ, RZ, -R220 ;  /* 0x000000ffffdcc224 */ /* 0x000fe200078e0adc */
[----:B------:R-:W-:Y:S01]  /*4220*/  ISETP.GT.U32.AND P4, PT, R2, R13, PT ;  /* 0x0000000d0200720c */ /* 0x000fe20003f84070 */
[----:B------:R-:W-:Y:S01]  /*4230*/  @!P1 IMAD.IADD R218, R218, 0x1, -R2 ;  /* 0x00000001dada9824 */ /* 0x000fe200078e0a02 */
[C---:B------:R-:W-:Y:S01]  /*4240*/  ISETP.GT.U32.AND P1, PT, R2.reuse, R210, PT ;  /* 0x000000d20200720c */ /* 0x040fe20003f24070 */
[----:B------:R-:W-:Y:S01]  /*4250*/  @!P0 IMAD.MOV R224, RZ, RZ, -R224 ;  /* 0x000000ffffe08224 */ /* 0x000fe200078e0ae0 */
[----:B------:R-:W-:Y:S01]  /*4260*/  ISETP.GT.U32.AND P0, PT, R2, R11, PT ;  /* 0x0000000b0200720c */ /* 0x000fe20003f04070 */
[----:B------:R-:W-:-:S04]  /*4270*/  IMAD.HI.U32 R8, R3, R212, RZ ;  /* 0x000000d403087227 */ /* 0x000fc800078e00ff */
[----:B------:R-:W-:Y:S01]  /*4280*/  @!P5 IMAD.MOV R222, RZ, RZ, -R222 ;  /* 0x000000ffffded224 */ /* 0x000fe200078e0ade */
[----:B------:R-:W-:Y:S01]  /*4290*/  ISETP.GT.U32.AND P5, PT, R2, R214, PT ;  /* 0x000000d60200720c */ /* 0x000fe20003fa4070 */
[--C-:B------:R-:W-:Y:S01]  /*42a0*/  @!P6 IMAD.IADD R216, R216, 0x1, -R2.reuse ;  /* 0x00000001d8d8e824 */ /* 0x100fe200078e0a02 */
[----:B------:R-:W-:Y:S01]  /*42b0*/  ISETP.GE.AND P6, PT, R66, RZ, PT ;  /* 0x000000ff4200720c */ /* 0x000fe20003fc6270 */
[--C-:B------:R-:W-:Y:S02]  /*42c0*/  @!P4 IMAD.IADD R13, R13, 0x1, -R2.reuse ;  /* 0x000000010d0dc824 */ /* 0x100fe400078e0a02 */
[----:B------:R-:W-:Y:S02]  /*42d0*/  @!P1 IMAD.IADD R210, R210, 0x1, -R2 ;  /* 0x00000001d2d29824 */ /* 0x000fe400078e0a02 */
[----:B------:R-:W-:Y:S01]  /*42e0*/  IMAD.MOV R15, RZ, RZ, -R8 ;  /* 0x000000ffff0f7224 */ /* 0x000fe200078e0a08 */
[----:B------:R-:W-:Y:S01]  /*42f0*/  ISETP.GT.U32.AND P1, PT, R2, R13, PT ;  /* 0x0000000d0200720c */ /* 0x000fe20003f24070 */
[----:B------:R-:W-:Y:S01]  /*4300*/  @!P0 IMAD.IADD R11, R11, 0x1, -R2 ;  /* 0x000000010b0b8824 */ /* 0x000fe200078e0a02 */
[----:B------:R-:W-:Y:S01]  /*4310*/  ISETP.GE.AND P0, PT, R111, RZ, PT ;  /* 0x000000ff6f00720c */ /* 0x000fe20003f06270 */
[----:B------:R-:W-:-:S04]  /*4320*/  IMAD.HI.U32 R8, R3, R208, RZ ;  /* 0x000000d003087227 */ /* 0x000fc800078e00ff */
[C---:B------:R-:W-:Y:S02]  /*4330*/  IMAD R212, R2.reuse, R15, R212 ;  /* 0x0000000f02d47224 */ /* 0x040fe400078e02d4 */
[----:B------:R-:W-:Y:S02]  /*4340*/  IMAD.MOV R15, RZ, RZ, -R8 ;  /* 0x000000ffff0f7224 */ /* 0x000fe400078e0a08 */
[----:B------:R-:W-:Y:S02]  /*4350*/  IMAD.MOV.U32 R66, RZ, RZ, R11 ;  /* 0x000000ffff427224 */ /* 0x000fe400078e000b */
[C---:B------:R-:W-:Y:S02]  /*4360*/  IMAD R208, R2.reuse, R15, R208 ;  /* 0x0000000f02d07224 */ /* 0x040fe400078e02d0 */
[----:B------:R-:W-:Y:S01]  /*4370*/  @!P6 IMAD.MOV R66, RZ, RZ, -R66 ;  /* 0x000000ffff42e224 */ /* 0x000fe200078e0a42 */
[----:B------:R-:W-:Y:S01]  /*4380*/  ISETP.GT.U32.AND P6, PT, R2, R212, PT ;  /* 0x000000d40200720c */ /* 0x000fe20003fc4070 */
[--C-:B------:R-:W-:Y:S01]  /*4390*/  @!P5 IMAD.IADD R214, R214, 0x1, -R2.reuse ;  /* 0x00000001d6d6d824 */ /* 0x100fe200078e0a02 */
[----:B------:R-:W-:Y:S01]  /*43a0*/  ISETP.GE.AND P5, PT, R113, RZ, PT ;  /* 0x000000ff7100720c */ /* 0x000fe20003fa6270 */
[----:B------:R-:W-:Y:S01]  /*43b0*/  @!P1 IMAD.IADD R13, R13, 0x1, -R2 ;  /* 0x000000010d0d9824 */ /* 0x000fe200078e0a02 */
[C---:B------:R-:W-:Y:S01]  /*43c0*/  ISETP.GT.U32.AND P1, PT, R2.reuse, R208, PT ;  /* 0x000000d00200720c */ /* 0x040fe20003f24070 */
[----:B------:R-:W-:Y:S01]  /*43d0*/  IMAD.HI.U32 R8, R3, R206, RZ ;  /* 0x000000ce03087227 */ /* 0x000fe200078e00ff */
[----:B------:R-:W-:-:S03]  /*43e0*/  ISETP.GT.U32.AND P4, PT, R2, R214, PT ;  /* 0x000000d60200720c */ /* 0x000fc60003f84070 */
[----:B------:R-:W-:-:S04]  /*43f0*/  IMAD.HI.U32 R10, R3, R204, RZ ;  /* 0x000000cc030a7227 */ /* 0x000fc800078e00ff */
[----:B------:R-:W-:Y:S02]  /*4400*/  @!P6 IMAD.IADD R212, R212, 0x1, -R2 ;  /* 0x00000001d4d4e824 */ /* 0x000fe400078e0a02 */
[----:B------:R-:W-:Y:S02]  /*4410*/  IMAD.MOV R11, RZ, RZ, -R8 ;  /* 0x000000ffff0b7224 */ /* 0x000fe400078e0a08 */
[--C-:B------:R-:W-:Y:S01]  /*4420*/  @!P1 IMAD.IADD R208, R208, 0x1, -R2.reuse ;  /* 0x00000001d0d09824 */ /* 0x100fe200078e0a02 */
[----:B------:R-:W-:Y:S01]  /*4430*/  ISETP.GT.U32.AND P6, PT, R2, R212, PT ;  /* 0x000000d40200720c */ /* 0x000fe20003fc4070 */
[----:B------:R-:W-:Y:S01]  /*4440*/  @!P4 IMAD.IADD R214, R214, 0x1, -R2 ;  /* 0x00000001d6d6c824 */ /* 0x000fe200078e0a02 */
[----:B------:R-:W-:Y:S01]  /*4450*/  ISETP.GE.AND P4, PT, R107, RZ, PT ;  /* 0x000000ff6b00720c */ /* 0x000fe20003f86270 */
[C---:B------:R-:W-:Y:S01]  /*4460*/  IMAD R206, R2.reuse, R11, R206 ;  /* 0x0000000b02ce7224 */ /* 0x040fe200078e02ce */
[----:B------:R-:W-:Y:S01]  /*4470*/  ISETP.GT.U32.AND P1, PT, R2, R208, PT ;  /* 0x000000d00200720c */ /* 0x000fe20003f24070 */
[----:B------:R-:W-:Y:S01]  /*4480*/  @!P0 IMAD.MOV R214, RZ, RZ, -R214 ;  /* 0x000000ffffd68224 */ /* 0x000fe200078e0ad6 */
[----:B------:R-:W-:Y:S01]  /*4490*/  ISETP.GE.AND P0, PT, R64, RZ, PT ;  /* 0x000000ff4000720c */ /* 0x000fe20003f06270 */
[----:B------:R-:W-:-:S02]  /*44a0*/  IMAD.MOV.U32 R64, RZ, RZ, R13 ;  /* 0x000000ffff407224 */ /* 0x000fc400078e000d */
[----:B------:R-:W-:Y:S02]  /*44b0*/  IMAD.MOV R13, RZ, RZ, -R10 ;  /* 0x000000ffff0d7224 */ /* 0x000fe400078e0a0a */
[----:B------:R-:W-:Y:S01]  /*44c0*/  @!P3 IMAD.MOV R218, RZ, RZ, -R218 ;  /* 0x000000ffffdab224 */ /* 0x000fe200078e0ada */
[C---:B------:R-:W-:Y:S01]  /*44d0*/  ISETP.GT.U32.AND P3, PT, R2.reuse, R210, PT ;  /* 0x000000d20200720c */ /* 0x040fe20003f64070 */
[----:B------:R-:W-:Y:S02]  /*44e0*/  IMAD R204, R2, R13, R204 ;  /* 0x0000000d02cc7224 */ /* 0x000fe400078e02cc */
[----:B------:R-:W-:Y:S01]  /*44f0*/  @!P6 IMAD.IADD R212, R212, 0x1, -R2 ;  /* 0x00000001d4d4e824 */ /* 0x000fe200078e0a02 */
[----:B------:R-:W-:Y:S01]  /*4500*/  ISETP.GT.U32.AND P6, PT, R2, R206, PT ;  /* 0x000000ce0200720c */ /* 0x000fe20003fc4070 */
[----:B------:R-:W-:Y:S01]  /*4510*/  @!P2 IMAD.MOV R216, RZ, RZ, -R216 ;  /* 0x000000ffffd8a224 */ /* 0x000fe200078e0ad8 */
[----:B------:R-:W-:Y:S01]  /*4520*/  ISETP.GE.AND P2, PT, R105, RZ, PT ;  /* 0x000000ff6900720c */ /* 0x000fe20003f46270 */
[----:B------:R-:W-:Y:S01]  /*4530*/  @!P1 IMAD.IADD R208, R208, 0x1, -R2 ;  /* 0x00000001d0d09824 */ /* 0x000fe200078e0a02 */
[----:B------:R-:W-:Y:S01]  /*4540*/  ISETP.GT.U32.AND P1, PT, R2, R204, PT ;  /* 0x000000cc0200720c */ /* 0x000fe20003f24070 */
[----:B------:R-:W-:-:S04]  /*4550*/  IMAD.HI.U32 R8, R3, R200, RZ ;  /* 0x000000c803087227 */ /* 0x000fc800078e00ff */
[----:B------:R-:W-:Y:S01]  /*4560*/  @!P3 IMAD.IADD R210, R210, 0x1, -R2 ;  /* 0x00000001d2d2b824 */ /* 0x000fe200078e0a02 */
[----:B------:R-:W-:Y:S01]  /*4570*/  ISETP.GE.AND P3, PT, R109, RZ, PT ;  /* 0x000000ff6d00720c */ /* 0x000fe20003f66270 */
[----:B------:R-:W-:Y:S02]  /*4580*/  IMAD.MOV R13, RZ, RZ, -R8 ;  /* 0x000000ffff0d7224 */ /* 0x000fe400078e0a08 */
[----:B------:R-:W-:Y:S02]  /*4590*/  @!P6 IMAD.IADD R206, R206, 0x1, -R2 ;  /* 0x00000001cecee824 */ /* 0x000fe400078e0a02 */
[----:B------:R-:W-:Y:S01]  /*45a0*/  @!P2 IMAD.MOV R210, RZ, RZ, -R210 ;  /* 0x000000ffffd2a224 */ /* 0x000fe200078e0ad2 */
[----:B------:R-:W-:Y:S01]  /*45b0*/  ISETP.GE.AND P2, PT, R6, RZ, PT ;  /* 0x000000ff0600720c */ /* 0x000fe20003f46270 */
[----:B------:R-:W-:Y:S01]  /*45c0*/  @!P1 IMAD.IADD R204, R204, 0x1, -R2 ;  /* 0x00000001cccc9824 */ /* 0x000fe200078e0a02 */
[----:B------:R-:W-:Y:S01]  /*45d0*/  ISETP.GT.U32.AND P6, PT, R2, R206, PT ;  /* 0x000000ce0200720c */ /* 0x000fe20003fc4070 */
[----:B------:R-:W-:-:S03]  /*45e0*/  IMAD.HI.U32 R6, R3, R202, RZ ;  /* 0x000000ca03067227 */ /* 0x000fc600078e00ff */
[C---:B------:R-:W-:Y:S01]  /*45f0*/  ISETP.GT.U32.AND P1, PT, R2.reuse, R204, PT ;  /* 0x000000cc0200720c */ /* 0x040fe20003f24070 */
[----:B------:R-:W-:Y:S02]  /*4600*/  IMAD.MOV R11, RZ, RZ, -R6 ;  /* 0x000000ffff0b7224 */ /* 0x000fe400078e0a06 */
[C---:B------:R-:W-:Y:S02]  /*4610*/  IMAD R200, R2.reuse, R13, R200 ;  /* 0x0000000d02c87224 */ /* 0x040fe400078e02c8 */
[----:B------:R-:W-:Y:S02]  /*4620*/  IMAD R202, R2, R11, R202 ;  /* 0x0000000b02ca7224 */ /* 0x000fe400078e02ca */
[----:B------:R-:W-:-:S04]  /*4630*/  IMAD.HI.U32 R10, R3, R198, RZ ;  /* 0x000000c6030a7227 */ /* 0x000fc800078e00ff */
[--C-:B------:R-:W-:Y:S01]  /*4640*/  @!P6 IMAD.IADD R206, R206, 0x1, -R2.reuse ;  /* 0x00000001cecee824 */ /* 0x100fe200078e0a02 */
[----:B------:R-:W-:Y:S01]  /*4650*/  ISETP.GT.U32.AND P6, PT, R2, R202, PT ;  /* 0x000000ca0200720c */ /* 0x000fe20003fc4070 */
[----:B------:R-:W-:Y:S01]  /*4660*/  @!P1 IMAD.IADD R204, R204, 0x1, -R2 ;  /* 0x00000001cccc9824 */ /* 0x000fe200078e0a02 */
[----:B------:R-:W-:Y:S01]  /*4670*/  ISETP.GT.U32.AND P1, PT, R2, R200, PT ;  /* 0x000000c80200720c */ /* 0x000fe20003f24070 */
[----:B------:R-:W-:-:S04]  /*4680*/  IMAD.HI.U32 R6, R3, R196, RZ ;  /* 0x000000c403067227 */ /* 0x000fc800078e00ff */
[----:B------:R-:W-:Y:S02]  /*4690*/  IMAD.MOV R15, RZ, RZ, -R10 ;  /* 0x000000ffff0f7224 */ /* 0x000fe400078e0a0a */
[----:B------:R-:W-:Y:S01]  /*46a0*/  @!P5 IMAD.MOV R64, RZ, RZ, -R64 ;  /* 0x000000ffff40d224 */ /* 0x000fe200078e0a40 */
[----:B------:R-:W-:Y:S01]  /*46b0*/  ISETP.GE.AND P5, PT, R103, RZ, PT ;  /* 0x000000ff6700720c */ /* 0x000fe20003fa6270 */
[----:B------:R-:W-:Y:S02]  /*46c0*/  IMAD.MOV R11, RZ, RZ, -R6 ;  /* 0x000000ffff0b7224 */ /* 0x000fe400078e0a06 */
[--C-:B------:R-:W-:Y:S02]  /*46d0*/  @!P6 IMAD.IADD R202, R202, 0x1, -R2.reuse ;  /* 0x00000001cacae824 */ /* 0x100fe400078e0a02 */
[----:B------:R-:W-:Y:S02]  /*46e0*/  @!P1 IMAD.IADD R200, R200, 0x1, -R2 ;  /* 0x00000001c8c89824 */ /* 0x000fe400078e0a02 */
[C---:B------:R-:W-:Y:S01]  /*46f0*/  IMAD R198, R2.reuse, R15, R198 ;  /* 0x0000000f02c67224 */ /* 0x040fe200078e02c6 */
[----:B------:R-:W-:Y:S01]  /*4700*/  ISETP.GT.U32.AND P1, PT, R2, R202, PT ;  /* 0x000000ca0200720c */ /* 0x000fe20003f24070 */
[----:B------:R-:W-:-:S03]  /*4710*/  IMAD.HI.U32 R6, R3, R194, RZ ;  /* 0x000000c203067227 */ /* 0x000fc600078e00ff */
[C---:B------:R-:W-:Y:S01]  /*4720*/  ISETP.GT.U32.AND P6, PT, R2.reuse, R198, PT ;  /* 0x000000c60200720c */ /* 0x040fe20003fc4070 */
[----:B------:R-:W-:Y:S02]  /*4730*/  IMAD R196, R2, R11, R196 ;  /* 0x0000000b02c47224 */ /* 0x000fe400078e02c4 */
[----:B------:R-:W-:Y:S02]  /*4740*/  IMAD.MOV R11, RZ, RZ, -R6 ;  /* 0x000000ffff0b7224 */ /* 0x000fe400078e0a06 */
[----:B------:R-:W-:-:S04]  /*4750*/  IMAD.HI.U32 R8, R3, R192, RZ ;  /* 0x000000c003087227 */ /* 0x000fc800078e00ff */
[----:B------:R-:W-:Y:S02]  /*4760*/  IMAD R194, R2, R11, R194 ;  /* 0x0000000b02c27224 */ /* 0x000fe400078e02c2 */
[----:B------:R-:W-:Y:S01]  /*4770*/  @!P1 IMAD.IADD R202, R202, 0x1, -R2 ;  /* 0x00000001caca9824 */ /* 0x000fe200078e0a02 */
[C---:B------:R-:W-:Y:S01]  /*4780*/  ISETP.GT.U32.AND P1, PT, R2.reuse, R196, PT ;  /* 0x000000c40200720c */ /* 0x040fe20003f24070 */
[----:B------:R-:W-:Y:S02]  /*4790*/  IMAD.MOV R13, RZ, RZ, -R8 ;  /* 0x000000ffff0d7224 */ /* 0x000fe400078e0a08 */
[----:B------:R-:W-:Y:S01]  /*47a0*/  @!P5 IMAD.MOV R204, RZ, RZ, -R204 ;  /* 0x000000ffffccd224 */ /* 0x000fe200078e0acc */
[C---:B------:R-:W-:Y:S01]  /*47b0*/  ISETP.GT.U32.AND P5, PT, R2.reuse, R194, PT ;  /* 0x000000c20200720c */ /* 0x040fe20003fa4070 */
[----:B------:R-:W-:Y:S02]  /*47c0*/  IMAD R192, R2, R13, R192 ;  /* 0x0000000d02c07224 */ /* 0x000fe400078e02c0 */
[----:B------:R-:W-:Y:S01]  /*47d0*/  @!P6 IMAD.IADD R198, R198, 0x1, -R2 ;  /* 0x00000001c6c6e824 */ /* 0x000fe200078e0a02 */
[C---:B------:R-:W-:Y:S01]  /*47e0*/  ISETP.GT.U32.AND P6, PT, R2.reuse, R200, PT ;  /* 0x000000c80200720c */ /* 0x040fe20003fc4070 */
[----:B------:R-:W-:Y:S01]  /*47f0*/  @!P2 IMAD.MOV R202, RZ, RZ, -R202 ;  /* 0x000000ffffcaa224 */ /* 0x000fe200078e0aca */
[----:B------:R-:W-:Y:S01]  /*4800*/  ISETP.GT.U32.AND P2, PT, R2, R192, PT ;  /* 0x000000c00200720c */ /* 0x000fe20003f44070 */
[----:B------:R-:W-:-:S04]  /*4810*/  IMAD.HI.U32 R10, R3, R190, RZ ;  /* 0x000000be030a7227 */ /* 0x000fc800078e00ff */
[----:B------:R-:W-:Y:S01]  /*4820*/  @!P1 IMAD.IADD R196, R196, 0x1, -R2 ;  /* 0x00000001c4c49824 */ /* 0x000fe200078e0a02 */
[----:B------:R-:W-:Y:S01]  /*4830*/  ISETP.GE.AND P1, PT, R97, RZ, PT ;  /* 0x000000ff6100720c */ /* 0x000fe20003f26270 */
[----:B------:R-:W-:Y:S01]  /*4840*/  IMAD.MOV R15, RZ, RZ, -R10 ;  /* 0x000000ffff0f7224 */ /* 0x000fe200078e0a0a */
[----:B------:R-:W-:Y:S01]  /*4850*/  IABS R10, R57 ;  /* 0x00000039000a7213 */ /* 0x000fe20000000000 */
[----:B------:R-:W-:Y:S01]  /*4860*/  @!P5 IMAD.IADD R194, R194, 0x1, -R2 ;  /* 0x00000001c2c2d824 */ /* 0x000fe200078e0a02 */
[C---:B------:R-:W-:Y:S01]  /*4870*/  ISETP.GT.U32.AND P5, PT, R2.reuse, R196, PT ;  /* 0x000000c40200720c */ /* 0x040fe20003fa4070 */
[----:B------:R-:W-:Y:S02]  /*4880*/  IMAD R190, R2, R15, R190 ;  /* 0x0000000f02be7224 */ /* 0x000fe400078e02be */
[----:B------:R-:W-:-:S04]  /*4890*/  IMAD.HI.U32 R6, R3, R188, RZ ;  /* 0x000000bc03067227 */ /* 0x000fc800078e00ff */
[----:B------:R-:W-:Y:S02]  /*48a0*/  IMAD.MOV R11, RZ, RZ, -R6 ;  /* 0x000000ffff0b7224 */ /* 0x000fe400078e0a06 */
[--C-:B------:R-:W-:Y:S01]  /*48b0*/  @!P6 IMAD.IADD R200, R200, 0x1, -R2.reuse ;  /* 0x00000001c8c8e824 */ /* 0x100fe200078e0a02 */
[----:B------:R-:W-:Y:S01]  /*48c0*/  ISETP.GT.U32.AND P6, PT, R2, R190, PT ;  /* 0x000000be0200720c */ /* 0x000fe20003fc4070 */
[----:B------:R-:W-:Y:S01]  /*48d0*/  @!P2 IMAD.IADD R192, R192, 0x1, -R2 ;  /* 0x00000001c0c0a824 */ /* 0x000fe200078e0a02 */
[----:B------:R-:W-:Y:S01]  /*48e0*/  ISETP.GT.U32.AND P2, PT, R2, R194, PT ;  /* 0x000000c20200720c */ /* 0x000fe20003f44070 */
[----:B------:R-:W-:-:S04]  /*48f0*/  IMAD.HI.U32 R8, R3, R186, RZ ;  /* 0x000000ba03087227 */ /* 0x000fc800078e00ff */
[----:B------:R-:W-:Y:S01]  /*4900*/  @!P0 IMAD.MOV R206, RZ, RZ, -R206 ;  /* 0x000000ffffce8224 */ /* 0x000fe200078e0ace */
[C---:B------:R-:W-:Y:S01]  /*4910*/  ISETP.GT.U32.AND P0, PT, R2.reuse, R198, PT ;  /* 0x000000c60200720c */ /* 0x040fe20003f04070 */
[----:B------:R-:W-:Y:S02]  /*4920*/  IMAD R188, R2, R11, R188 ;  /* 0x0000000b02bc7224 */ /* 0x000fe400078e02bc */
[----:B------:R-:W-:Y:S02]  /*4930*/  IMAD.MOV R13, RZ, RZ, -R8 ;  /* 0x000000ffff0d7224 */ /* 0x000fe400078e0a08 */
[----:B------:R-:W-:Y:S01]  /*4940*/  @!P5 IMAD.IADD R196, R196, 0x1, -R2 ;  /* 0x00000001c4c4d824 */ /* 0x000fe200078e0a02 */
[C---:B------:R-:W-:Y:S01]  /*4950*/  ISETP.GT.U32.AND P5, PT, R2.reuse, R188, PT ;  /* 0x000000bc0200720c */ /* 0x040fe20003fa4070 */
[----:B------:R-:W-:Y:S02]  /*4960*/  IMAD R186, R2, R13, R186 ;  /* 0x0000000d02ba7224 */ /* 0x000fe400078e02ba */
[----:B------:R-:W-:-:S02]  /*4970*/  @!P6 IMAD.IADD R190, R190, 0x1, -R2 ;  /* 0x00000001bebee824 */ /* 0x000fc400078e0a02 */
[--C-:B------:R-:W-:Y:S01]  /*4980*/  @!P2 IMAD.IADD R194, R194, 0x1, -R2.reuse ;  /* 0x00000001c2c2a824 */ /* 0x100fe200078e0a02 */
[----:B------:R-:W-:Y:S01]  /*4990*/  ISETP.GT.U32.AND P2, PT, R2, R186, PT ;  /* 0x000000ba0200720c */ /* 0x000fe20003f44070 */
[----:B------:R-:W-:Y:S01]  /*49a0*/  @!P0 IMAD.IADD R198, R198, 0x1, -R2 ;  /* 0x00000001c6c68824 */ /* 0x000fe200078e0a02 */
[----:B------:R-:W-:Y:S01]  /*49b0*/  ISETP.GE.AND P0, PT, R95, RZ, PT ;  /* 0x000000ff5f00720c */ /* 0x000fe20003f06270 */
[----:B------:R-:W-:Y:S01]  /*49c0*/  @!P4 IMAD.MOV R212, RZ, RZ, -R212 ;  /* 0x000000ffffd4c224 */ /* 0x000fe200078e0ad4 */
[----:B------:R-:W-:Y:S01]  /*49d0*/  ISETP.GT.U32.AND P6, PT, R2, R190, PT ;  /* 0x000000be0200720c */ /* 0x000fe20003fc4070 */
[----:B------:R-:W-:Y:S01]  /*49e0*/  IMAD.HI.U32 R6, R3, R184, RZ ;  /* 0x000000b803067227 */ /* 0x000fe200078e00ff */
[----:B------:R-:W-:-:S03]  /*49f0*/  ISETP.GE.AND P4, PT, R101, RZ, PT ;  /* 0x000000ff6500720c */ /* 0x000fc60003f86270 */
[----:B------:R-:W-:Y:S01]  /*4a00*/  @!P5 IMAD.IADD R188, R188, 0x1, -R2 ;  /* 0x00000001bcbcd824 */ /* 0x000fe200078e0a02 */
[----:B------:R-:W-:Y:S01]  /*4a10*/  ISETP.GE.AND P5, PT, R91, RZ, PT ;  /* 0x000000ff5b00720c */ /* 0x000fe20003fa6270 */
[----:B------:R-:W-:Y:S02]  /*4a20*/  IMAD.MOV R11, RZ, RZ, -R6 ;  /* 0x000000ffff0b7224 */ /* 0x000fe400078e0a06 */
[----:B------:R-:W-:Y:S01]  /*4a30*/  @!P2 IMAD.IADD R186, R186, 0x1, -R2 ;  /* 0x00000001babaa824 */ /* 0x000fe200078e0a02 */
[----:B------:R-:W-:Y:S01]  /*4a40*/  ISETP.GE.AND P2, PT, R93, RZ, PT ;  /* 0x000000ff5d00720c */ /* 0x000fe20003f46270 */
[----:B------:R-:W-:Y:S02]  /*4a50*/  @!P0 IMAD.MOV R196, RZ, RZ, -R196 ;  /* 0x000000ffffc48224 */ /* 0x000fe400078e0ac4 */
[----:B------:R-:W-:Y:S01]  /*4a60*/  @!P6 IMAD.IADD R190, R190, 0x1, -R2 ;  /* 0x00000001bebee824 */ /* 0x000fe200078e0a02 */
[----:B------:R-:W-:Y:S01]  /*4a70*/  ISETP.GT.U32.AND P0, PT, R2, R186, PT ;  /* 0x000000ba0200720c */ /* 0x000fe20003f04070 */
[----:B------:R-:W-:-:S04]  /*4a80*/  IMAD.HI.U32 R6, R3, R182, RZ ;  /* 0x000000b603067227 */ /* 0x000fc800078e00ff */
[----:B------:R-:W-:Y:S01]  /*4a90*/  @!P4 IMAD.MOV R200, RZ, RZ, -R200 ;  /* 0x000000ffffc8c224 */ /* 0x000fe200078e0ac8 */
[C---:B------:R-:W-:Y:S01]  /*4aa0*/  ISETP.GT.U32.AND P4, PT, R2.reuse, R192, PT ;  /* 0x000000c00200720c */ /* 0x040fe20003f84070 */
[C---:B------:R-:W-:Y:S02]  /*4ab0*/  IMAD R184, R2.reuse, R11, R184 ;  /* 0x0000000b02b87224 */ /* 0x040fe400078e02b8 */
[----:B------:R-:W-:Y:S01]  /*4ac0*/  @!P5 IMAD.MOV R190, RZ, RZ, -R190 ;  /* 0x000000ffffbed224 */ /* 0x000fe200078e0abe */
[----:B------:R-:W-:Y:S01]  /*4ad0*/  ISETP.GE.AND P5, PT, R81, RZ, PT ;  /* 0x000000ff5100720c */ /* 0x000fe20003fa6270 */
[----:B------:R-:W-:Y:S01]  /*4ae0*/  IMAD.MOV R11, RZ, RZ, -R6 ;  /* 0x000000ffff0b7224 */ /* 0x000fe200078e0a06 */
[----:B------:R-:W-:Y:S01]  /*4af0*/  ISETP.GT.U32.AND P6, PT, R2, R184, PT ;  /* 0x000000b80200720c */ /* 0x000fe20003fc4070 */
[----:B------:R-:W-:-:S04]  /*4b00*/  IMAD.HI.U32 R6, R3, R180, RZ ;  /* 0x000000b403067227 */ /* 0x000fc800078e00ff */
[----:B------:R-:W-:Y:S01]  /*4b10*/  @!P3 IMAD.MOV R208, RZ, RZ, -R208 ;  /* 0x000000ffffd0b224 */ /* 0x000fe200078e0ad0 */
[----:B------:R-:W-:Y:S01]  /*4b20*/  ISETP.GE.AND P3, PT, R99, RZ, PT ;  /* 0x000000ff6300720c */ /* 0x000fe20003f66270 */
[----:B------:R-:W-:Y:S02]  /*4b30*/  IMAD R182, R2, R11, R182 ;  /* 0x0000000b02b67224 */ /* 0x000fe400078e02b6 */
[----:B------:R-:W-:Y:S02]  /*4b40*/  IMAD.MOV R11, RZ, RZ, -R6 ;  /* 0x000000ffff0b7224 */ /* 0x000fe400078e0a06 */
[----:B------:R-:W-:Y:S01]  /*4b50*/  @!P0 IMAD.IADD R186, R186, 0x1, -R2 ;  /* 0x00000001baba8824 */ /* 0x000fe200078e0a02 */
[----:B------:R-:W-:Y:S01]  /*4b60*/  ISETP.GE.AND P0, PT, R77, RZ, PT ;  /* 0x000000ff4d00720c */ /* 0x000fe20003f06270 */
[----:B------:R-:W-:Y:S02]  /*4b70*/  IMAD R180, R2, R11, R180 ;  /* 0x0000000b02b47224 */ /* 0x000fe400078e02b4 */
[----:B------:R-:W-:Y:S01]  /*4b80*/  @!P4 IMAD.IADD R192, R192, 0x1, -R2 ;  /* 0x00000001c0c0c824 */ /* 0x000fe200078e0a02 */
[----:B------:R-:W-:Y:S01]  /*4b90*/  ISETP.GE.AND P4, PT, R89, RZ, PT ;  /* 0x000000ff5900720c */ /* 0x000fe20003f86270 */
[----:B------:R-:W-:-:S04]  /*4ba0*/  IMAD.HI.U32 R8, R3, R178, RZ ;  /* 0x000000b203087227 */ /* 0x000fc800078e00ff */
[----:B------:R-:W-:Y:S01]  /*4bb0*/  @!P5 IMAD.MOV R186, RZ, RZ, -R186 ;  /* 0x000000ffffbad224 */ /* 0x000fe200078e0aba */
[C---:B------:R-:W-:Y:S01]  /*4bc0*/  ISETP.GT.U32.AND P5, PT, R2.reuse, R180, PT ;  /* 0x000000b40200720c */ /* 0x040fe20003fa4070 */
[----:B------:R-:W-:Y:S02]  /*4bd0*/  IMAD.MOV R13, RZ, RZ, -R8 ;  /* 0x000000ffff0d7224 */ /* 0x000fe400078e0a08 */
[----:B------:R-:W-:Y:S01]  /*4be0*/  @!P3 IMAD.MOV R198, RZ, RZ, -R198 ;  /* 0x000000ffffc6b224 */ /* 0x000fe200078e0ac6 */
[C---:B------:R-:W-:Y:S01]  /*4bf0*/  ISETP.GT.U32.AND P3, PT, R2.reuse, R188, PT ;  /* 0x000000bc0200720c */ /* 0x040fe20003f64070 */
[----:B------:R-:W-:Y:S01]  /*4c00*/  @!P1 IMAD.MOV R194, RZ, RZ, -R194 ;  /* 0x000000ffffc29224 */ /* 0x000fe200078e0ac2 */
[C---:B------:R-:W-:Y:S01]  /*4c10*/  ISETP.GT.U32.AND P1, PT, R2.reuse, R182, PT ;  /* 0x000000b60200720c */ /* 0x040fe20003f24070 */
[----:B------:R-:W-:Y:S02]  /*4c20*/  IMAD R178, R2, R13, R178 ;  /* 0x0000000d02b27224 */ /* 0x000fe400078e02b2 */
[----:B------:R-:W-:-:S02]  /*4c30*/  @!P4 IMAD.MOV R192, RZ, RZ, -R192 ;  /* 0x000000ffffc0c224 */ /* 0x000fc400078e0ac0 */
[--C-:B------:R-:W-:Y:S01]  /*4c40*/  @!P6 IMAD.IADD R184, R184, 0x1, -R2.reuse ;  /* 0x00000001b8b8e824 */ /* 0x100fe200078e0a02 */
[----:B------:R-:W-:Y:S01]  /*4c50*/  ISETP.GT.U32.AND P4, PT, R2, R178, PT ;  /* 0x000000b20200720c */ /* 0x000fe20003f84070 */
[--C-:B------:R-:W-:Y:S02]  /*4c60*/  @!P5 IMAD.IADD R180, R180, 0x1, -R2.reuse ;  /* 0x00000001b4b4d824 */ /* 0x100fe400078e0a02 */
[----:B------:R-:W-:Y:S01]  /*4c70*/  IMAD.HI.U32 R8, R3, R172, RZ ;  /* 0x000000ac03087227 */ /* 0x000fe200078e00ff */
[C---:B------:R-:W-:Y:S02]  /*4c80*/  ISETP.GT.U32.AND P6, PT, R2.reuse, R184, PT ;  /* 0x000000b80200720c */ /* 0x040fe40003fc4070 */
[----:B------:R-:W-:Y:S01]  /*4c90*/  ISETP.GT.U32.AND P5, PT, R2, R180, PT ;  /* 0x000000b40200720c */ /* 0x000fe20003fa4070 */
[--C-:B------:R-:W-:Y:S01]  /*4ca0*/  @!P3 IMAD.IADD R188, R188, 0x1, -R2.reuse ;  /* 0x00000001bcbcb824 */ /* 0x100fe200078e0a02 */
[----:B------:R-:W-:Y:S01]  /*4cb0*/  ISETP.GE.AND P3, PT, R83, RZ, PT ;  /* 0x000000ff5300720c */ /* 0x000fe20003f66270 */
[----:B------:R-:W-:Y:S01]  /*4cc0*/  @!P1 IMAD.IADD R182, R182, 0x1, -R2 ;  /* 0x00000001b6b69824 */ /* 0x000fe200078e0a02 */
[----:B------:R-:W-:Y:S01]  /*4cd0*/  ISETP.GE.AND P1, PT, R75, RZ, PT ;  /* 0x000000ff4b00720c */ /* 0x000fe20003f26270 */
[----:B------:R-:W-:-:S02]  /*4ce0*/  @!P2 IMAD.MOV R188, RZ, RZ, -R188 ;  /* 0x000000ffffbca224 */ /* 0x000fc400078e0abc */
[----:B------:R-:W-:Y:S01]  /*4cf0*/  @!P4 IMAD.IADD R178, R178, 0x1, -R2 ;  /* 0x00000001b2b2c824 */ /* 0x000fe200078e0a02 */
[C---:B------:R-:W-:Y:S01]  /*4d00*/  ISETP.GT.U32.AND P2, PT, R2.reuse, R182, PT ;  /* 0x000000b60200720c */ /* 0x040fe20003f44070 */
[----:B------:R-:W-:Y:S01]  /*4d10*/  IMAD.MOV R13, RZ, RZ, -R8 ;  /* 0x000000ffff0d7224 */ /* 0x000fe200078e0a08 */
[----:B------:R-:W-:Y:S01]  /*4d20*/  IABS R8, R63 ;  /* 0x0000003f00087213 */ /* 0x000fe20000000000 */
[----:B------:R-:W-:Y:S01]  /*4d30*/  IMAD.HI.U32 R6, R3, R176, RZ ;  /* 0x000000b003067227 */ /* 0x000fe200078e00ff */
[----:B------:R-:W-:-:S03]  /*4d40*/  ISETP.GT.U32.AND P4, PT, R2, R178, PT ;  /* 0x000000b20200720c */ /* 0x000fc60003f84070 */
[----:B------:R-:W-:Y:S02]  /*4d50*/  IMAD R172, R2, R13, R172 ;  /* 0x0000000d02ac7224 */ /* 0x000fe400078e02ac */
[----:B------:R-:W-:Y:S02]  /*4d60*/  @!P5 IMAD.IADD R180, R180, 0x1, -R2 ;  /* 0x00000001b4b4d824 */ /* 0x000fe400078e0a02 */
[----:B------:R-:W-:Y:S02]  /*4d70*/  IMAD.MOV R11, RZ, RZ, -R6 ;  /* 0x000000ffff0b7224 */ /* 0x000fe400078e0a06 */
[----:B------:R-:W-:Y:S01]  /*4d80*/  @!P6 IMAD.IADD R184, R184, 0x1, -R2 ;  /* 0x00000001b8b8e824 */ /* 0x000fe200078e0a02 */
[----:B------:R-:W-:Y:S01]  /*4d90*/  ISETP.GE.AND P6, PT, R79, RZ, PT ;  /* 0x000000ff4f00720c */ /* 0x000fe20003fc6270 */
[----:B------:R-:W-:Y:S01]  /*4da0*/  @!P1 IMAD.MOV R180, RZ, RZ, -R180 ;  /* 0x000000ffffb49224 */ /* 0x000fe200078e0ab4 */
[----:B------:R-:W-:Y:S01]  /*4db0*/  ISETP.GT.U32.AND P1, PT, R2, R172, PT ;  /* 0x000000ac0200720c */ /* 0x000fe20003f24070 */
[----:B------:R-:W-:Y:S01]  /*4dc0*/  @!P2 IMAD.IADD R182, R182, 0x1, -R2 ;  /* 0x00000001b6b6a824 */ /* 0x000fe200078e0a02 */
[----:B------:R-:W-:Y:S01]  /*4dd0*/  ISETP.GE.AND P2, PT, R71, RZ, PT ;  /* 0x000000ff4700720c */ /* 0x000fe20003f46270 */
[----:B------:R-:W-:-:S02]  /*4de0*/  IMAD R176, R2, R11, R176 ;  /* 0x0000000b02b07224 */ /* 0x000fc400078e02b0 */
[----:B------:R-:W-:Y:S02]  /*4df0*/  @!P0 IMAD.MOV R182, RZ, RZ, -R182 ;  /* 0x000000ffffb68224 */ /* 0x000fe400078e0ab6 */
[----:B------:R-:W-:Y:S01]  /*4e00*/  @!P4 IMAD.IADD R178, R178, 0x1, -R2 ;  /* 0x00000001b2b2c824 */ /* 0x000fe200078e0a02 */
[----:B------:R-:W-:Y:S01]  /*4e10*/  ISETP.GT.U32.AND P0, PT, R2, R176, PT ;  /* 0x000000b00200720c */ /* 0x000fe20003f04070 */
[----:B------:R-:W-:Y:S01]  /*4e20*/  IMAD.HI.U32 R6, R3, R174, RZ ;  /* 0x000000ae03067227 */ /* 0x000fe200078e00ff */
[----:B------:R-:W-:-:S03]  /*4e30*/  ISETP.GE.AND P4, PT, R73, RZ, PT ;  /* 0x000000ff4900720c */ /* 0x000fc60003f86270 */
[----:B------:R-:W-:Y:S01]  /*4e40*/  @!P6 IMAD.MOV R178, RZ, RZ, -R178 ;  /* 0x000000ffffb2e224 */ /* 0x000fe200078e0ab2 */
[----:B------:R-:W-:Y:S01]  /*4e50*/  ISETP.GE.AND P6, PT, R4, RZ, PT ;  /* 0x000000ff0400720c */ /* 0x000fe20003fc6270 */
[----:B------:R-:W-:Y:S02]  /*4e60*/  IMAD.MOV R11, RZ, RZ, -R6 ;  /* 0x000000ffff0b7224 */ /* 0x000fe400078e0a06 */
[----:B------:R-:W-:-:S04]  /*4e70*/  IMAD.HI.U32 R4, R3, R170, RZ ;  /* 0x000000aa03047227 */ /* 0x000fc800078e00ff */
[----:B------:R-:W-:Y:S02]  /*4e80*/  @!P1 IMAD.IADD R172, R172, 0x1, -R2 ;  /* 0x00000001acac9824 */ /* 0x000fe400078e0a02 */
[C---:B------:R-:W-:Y:S02]  /*4e90*/  IMAD R174, R2.reuse, R11, R174 ;  /* 0x0000000b02ae7224 */ /* 0x040fe400078e02ae */
[----:B------:R-:W-:Y:S01]  /*4ea0*/  IMAD.MOV R11, RZ, RZ, -R4 ;  /* 0x000000ffff0b7224 */ /* 0x000fe200078e0a04 */
[----:B------:R-:W-:Y:S01]  /*4eb0*/  ISETP.GT.U32.AND P1, PT, R2, R172, PT ;  /* 0x000000ac0200720c */ /* 0x000fe20003f24070 */
[----:B------:R-:W-:Y:S01]  /*4ec0*/  @!P0 IMAD.IADD R176, R176, 0x1, -R2 ;  /* 0x00000001b0b08824 */ /* 0x000fe200078e0a02 */
[----:B------:R-:W-:Y:S01]  /*4ed0*/  ISETP.GT.U32.AND P5, PT, R2, R174, PT ;  /* 0x000000ae0200720c */ /* 0x000fe20003fa4070 */
[----:B------:R-:W-:-:S03]  /*4ee0*/  IMAD.HI.U32 R4, R3, R168, RZ ;  /* 0x000000a803047227 */ /* 0x000fc600078e00ff */
[C---:B------:R-:W-:Y:S01]  /*4ef0*/  ISETP.GT.U32.AND P0, PT, R2.reuse, R176, PT ;  /* 0x000000b00200720c */ /* 0x040fe20003f04070 */
[----:B------:R-:W-:Y:S02]  /*4f00*/  IMAD R170, R2, R11, R170 ;  /* 0x0000000b02aa7224 */ /* 0x000fe400078e02aa */
[----:B------:R-:W-:Y:S02]  /*4f10*/  IMAD.MOV R11, RZ, RZ, -R4 ;  /* 0x000000ffff0b7224 */ /* 0x000fe400078e0a04 */
[----:B------:R-:W-:-:S04]  /*4f20*/  IMAD.HI.U32 R4, R3, R166, RZ ;  /* 0x000000a603047227 */ /* 0x000fc800078e00ff */
[----:B------:R-:W-:Y:S01]  /*4f30*/  @!P3 IMAD.MOV R184, RZ, RZ, -R184 ;  /* 0x000000ffffb8b224 */ /* 0x000fe200078e0ab8 */
[----:B------:R-:W-:Y:S01]  /*4f40*/  ISETP.GE.AND P3, PT, R69, RZ, PT ;  /* 0x000000ff4500720c */ /* 0x000fe20003f66270 */
[----:B------:R-:W-:Y:S01]  /*4f50*/  IMAD.MOV R13, RZ, RZ, -R4 ;  /* 0x000000ffff0d7224 */ /* 0x000fe200078e0a04 */
[----:B------:R-:W-:Y:S01]  /*4f60*/  IABS R4, R59 ;  /* 0x0000003b00047213 */ /* 0x000fe20000000000 */
[----:B------:R-:W-:-:S04]  /*4f70*/  IMAD.HI.U32 R6, R3, R8, RZ ;  /* 0x0000000803067227 */ /* 0x000fc800078e00ff */
[----:B------:R-:W-:Y:S02]  /*4f80*/  IMAD R166, R2, R13, R166 ;  /* 0x0000000d02a67224 */ /* 0x000fe400078e02a6 */
[----:B------:R-:W-:Y:S02]  /*4f90*/  @!P1 IMAD.IADD R172, R172, 0x1, -R2 ;  /* 0x00000001acac9824 */ /* 0x000fe400078e0a02 */
[C---:B------:R-:W-:Y:S02]  /*4fa0*/  IMAD R168, R2.reuse, R11, R168 ;  /* 0x0000000b02a87224 */ /* 0x040fe400078e02a8 */
[----:B------:R-:W-:Y:S02]  /*4fb0*/  IMAD.MOV R11, RZ, RZ, -R6 ;  /* 0x000000ffff0b7224 */ /* 0x000fe400078e0a06 */
[----:B------:R-:W-:Y:S01]  /*4fc0*/  @!P4 IMAD.MOV R172, RZ, RZ, -R172 ;  /* 0x000000ffffacc224 */ /* 0x000fe200078e0aac */
[----:B------:R-:W-:Y:S01]  /*4fd0*/  ISETP.GT.U32.AND P4, PT, R2, R166, PT ;  /* 0x000000a60200720c */ /* 0x000fe20003f84070 */
[----:B------:R-:W-:-:S02]  /*4fe0*/  @!P5 IMAD.IADD R174, R174, 0x1, -R2 ;  /* 0x00000001aeaed824 */ /* 0x000fc400078e0a02 */
[----:B------:R-:W-:Y:S01]  /*4ff0*/  @!P0 IMAD.IADD R176, R176, 0x1, -R2 ;  /* 0x00000001b0b08824 */ /* 0x000fe200078e0a02 */
[C---:B------:R-:W-:Y:S01]  /*5000*/  ISETP.GT.U32.AND P0, PT, R2.reuse, R170, PT ;  /* 0x000000aa0200720c */ /* 0x040fe20003f04070 */
[C---:B------:R-:W-:Y:S01]  /*5010*/  IMAD R11, R2.reuse, R11, R8 ;  /* 0x0000000b020b7224 */ /* 0x040fe200078e0208 */
[C---:B------:R-:W-:Y:S01]  /*5020*/  ISETP.GT.U32.AND P5, PT, R2.reuse, R174, PT ;  /* 0x000000ae0200720c */ /* 0x040fe20003fa4070 */
[----:B------:R-:W-:Y:S01]  /*5030*/  @!P3 IMAD.MOV R176, RZ, RZ, -R176 ;  /* 0x000000ffffb0b224 */ /* 0x000fe200078e0ab0 */
[C---:B------:R-:W-:Y:S01]  /*5040*/  ISETP.GT.U32.AND P3, PT, R2.reuse, R168, PT ;  /* 0x000000a80200720c */ /* 0x040fe20003f64070 */
[----:B------:R-:W-:Y:S01]  /*5050*/  IMAD.MOV.U32 R13, RZ, RZ, R4 ;  /* 0x000000ffff0d7224 */ /* 0x000fe200078e0004 */
[----:B------:R-:W-:Y:S02]  /*5060*/  ISETP.GT.U32.AND P1, PT, R2, R11, PT ;  /* 0x0000000b0200720c */ /* 0x000fe40003f24070 */
[----:B------:R-:W-:Y:S01]  /*5070*/  IABS R8, R40 ;  /* 0x0000002800087213 */ /* 0x000fe20000000000 */
[----:B------:R-:W-:-:S04]  /*5080*/  IMAD.HI.U32 R4, R3, R13, RZ ;  /* 0x0000000d03047227 */ /* 0x000fc800078e00ff */
[--C-:B------:R-:W-:Y:S02]  /*5090*/  @!P4 IMAD.IADD R166, R166, 0x1, -R2.reuse ;  /* 0x00000001a6a6c824 */ /* 0x100fe400078e0a02 */
[----:B------:R-:W-:Y:S02]  /*50a0*/  @!P0 IMAD.IADD R170, R170, 0x1, -R2 ;  /* 0x00000001aaaa8824 */ /* 0x000fe400078e0a02 */
[----:B------:R-:W-:Y:S01]  /*50b0*/  IMAD.MOV R4, RZ, RZ, -R4 ;  /* 0x000000ffff047224 */ /* 0x000fe200078e0a04 */
[----:B------:R-:W-:Y:S01]  /*50c0*/  ISETP.GT.U32.AND P4, PT, R2, R166, PT ;  /* 0x000000a60200720c */ /* 0x000fe20003f84070 */
[--C-:B------:R-:W-:Y:S01]  /*50d0*/  @!P5 IMAD.IADD R174, R174, 0x1, -R2.reuse ;  /* 0x00000001aeaed824 */ /* 0x100fe200078e0a02 */
[----:B------:R-:W-:Y:S01]  /*50e0*/  ISETP.GT.U32.AND P0, PT, R2, R170, PT ;  /* 0x000000aa0200720c */ /* 0x000fe20003f04070 */
[----:B------:R-:W-:Y:S01]  /*50f0*/  @!P3 IMAD.IADD R168, R168, 0x1, -R2 ;  /* 0x00000001a8a8b824 */ /* 0x000fe200078e0a02 */
[----:B------:R-:W-:Y:S01]  /*5100*/  ISETP.GE.AND P5, PT, R67, RZ, PT ;  /* 0x000000ff4300720c */ /* 0x000fe20003fa6270 */
[----:B------:R-:W-:Y:S01]  /*5110*/  IMAD R13, R2, R4, R13 ;  /* 0x00000004020d7224 */ /* 0x000fe200078e020d */
[----:B------:R-:W-:Y:S01]  /*5120*/  ISETP.GE.AND P3, PT, R63, RZ, PT ;  /* 0x000000ff3f00720c */ /* 0x000fe20003f66270 */
[----:B------:R-:W-:-:S04]  /*5130*/  IMAD.HI.U32 R4, R3, R164, RZ ;  /* 0x000000a403047227 */ /* 0x000fc800078e00ff */
[----:B------:R-:W-:Y:S02]  /*5140*/  @!P1 IMAD.IADD R11, R11, 0x1, -R2 ;  /* 0x000000010b0b9824 */ /* 0x000fe400078e0a02 */
[----:B------:R-:W-:Y:S01]  /*5150*/  @!P2 IMAD.MOV R174, RZ, RZ, -R174 ;  /* 0x000000ffffaea224 */ /* 0x000fe200078e0aae */
[C---:B------:R-:W-:Y:S01]  /*5160*/  ISETP.GT.U32.AND P2, PT, R2.reuse, R168, PT ;  /* 0x000000a80200720c */ /* 0x040fe20003f44070 */
[----:B------:R-:W-:Y:S01]  /*5170*/  IMAD.MOV R15, RZ, RZ, -R4 ;  /* 0x000000ffff0f7224 */ /* 0x000fe200078e0a04 */
[----:B------:R-:W-:Y:S01]  /*5180*/  ISETP.GT.U32.AND P1, PT, R2, R11, PT ;  /* 0x0000000b0200720c */ /* 0x000fe20003f24070 */
[----:B------:R-:W-:Y:S02]  /*5190*/  @!P4 IMAD.IADD R166, R166, 0x1, -R2 ;  /* 0x00000001a6a6c824 */ /* 0x000fe400078e0a02 */
[----:B------:R-:W-:Y:S02]  /*51a0*/  IMAD R164, R2, R15, R164 ;  /* 0x0000000f02a47224 */ /* 0x000fe400078e02a4 */
[----:B------:R-:W-:Y:S01]  /*51b0*/  @!P0 IMAD.IADD R170, R170, 0x1, -R2 ;  /* 0x00000001aaaa8824 */ /* 0x000fe200078e0a02 */
[----:B------:R-:W-:Y:S01]  /*51c0*/  ISETP.GE.AND P0, PT, R65, RZ, PT ;  /* 0x000000ff4100720c */ /* 0x000fe20003f06270 */
[----:B------:R-:W-:Y:S01]  /*51d0*/  IMAD.HI.U32 R6, R3, R8, RZ ;  /* 0x0000000803067227 */ /* 0x000fe200078e00ff */
[----:B------:R-:W-:-:S03]  /*51e0*/  ISETP.GT.U32.AND P4, PT, R2, R164, PT ;  /* 0x000000a40200720c */ /* 0x000fc60003f84070 */
[----:B------:R-:W-:Y:S01]  /*51f0*/  @!P2 IMAD.IADD R168, R168, 0x1, -R2 ;  /* 0x00000001a8a8a824 */ /* 0x000fe200078e0a02 */
[----:B------:R-:W-:Y:S01]  /*5200*/  ISETP.GT.U32.AND P2, PT, R2, R13, PT ;  /* 0x0000000d0200720c */ /* 0x000fe20003f44070 */
[----:B------:R-:W-:Y:S01]  /*5210*/  @!P6 IMAD.MOV R170, RZ, RZ, -R170 ;  /* 0x000000ffffaae224 */ /* 0x000fe200078e0aaa */
[----:B------:R-:W-:Y:S01]  /*5220*/  ISETP.GE.AND P6, PT, R59, RZ, PT ;  /* 0x000000ff3b00720c */ /* 0x000fe20003fc6270 */
[----:B------:R-:W-:Y:S01]  /*5230*/  @!P1 IMAD.IADD R11, R11, 0x1, -R2 ;  /* 0x000000010b0b9824 */ /* 0x000fe200078e0a02 */
[----:B------:R-:W-:Y:S01]  /*5240*/  ISETP.GE.AND P1, PT, R61, RZ, PT ;  /* 0x000000ff3d00720c */ /* 0x000fe20003f26270 */
[----:B------:R-:W-:Y:S02]  /*5250*/  IMAD.MOV R59, RZ, RZ, -R6 ;  /* 0x000000ffff3b7224 */ /* 0x000fe400078e0a06 */
[----:B------:R-:W-:Y:S01]  /*5260*/  @!P5 IMAD.MOV R168, RZ, RZ, -R168 ;  /* 0x000000ffffa8d224 */ /* 0x000fe200078e0aa8 */
[----:B------:R-:W-:Y:S01]  /*5270*/  ISETP.GE.AND P5, PT, R40, RZ, PT ;  /* 0x000000ff2800720c */ /* 0x000fe20003fa6270 */
[----:B------:R-:W-:-:S02]  /*5280*/  IMAD R15, R2, R59, R8 ;  /* 0x0000003b020f7224 */ /* 0x000fc400078e0208 */
[----:B------:R-:W-:Y:S02]  /*5290*/  IMAD.MOV.U32 R40, RZ, RZ, R11 ;  /* 0x000000ffff287224 */ /* 0x000fe400078e000b */
[----:B------:R-:W-:Y:S02]  /*52a0*/  @!P4 IMAD.IADD R164, R164, 0x1, -R2 ;  /* 0x00000001a4a4c824 */ /* 0x000fe400078e0a02 */
[----:B------:R-:W-:Y:S01]  /*52b0*/  @!P3 IMAD.MOV R40, RZ, RZ, -R40 ;  /* 0x000000ffff28b224 */ /* 0x000fe200078e0a28 */
[C---:B------:R-:W-:Y:S01]  /*52c0*/  ISETP.GT.U32.AND P3, PT, R2.reuse, R15, PT ;  /* 0x0000000f0200720c */ /* 0x040fe20003f64070 */
[----:B------:R-:W-:Y:S01]  /*52d0*/  IMAD.HI.U32 R4, R3, R162, RZ ;  /* 0x000000a203047227 */ /* 0x000fe200078e00ff */
[----:B------:R-:W-:-:S03]  /*52e0*/  ISETP.GT.U32.AND P4, PT, R2, R164, PT ;  /* 0x000000a40200720c */ /* 0x000fc60003f84070 */
[----:B------:R-:W-:Y:S01]  /*52f0*/  IMAD.MOV R11, RZ, RZ, -R4 ;  /* 0x000000ffff0b7224 */ /* 0x000fe200078e0a04 */
[----:B------:R-:W-:Y:S01]  /*5300*/  IABS R4, R55 ;  /* 0x0000003700047213 */ /* 0x000fe20000000000 */
[----:B------:R-:W-:Y:S02]  /*5310*/  @!P2 IMAD.IADD R13, R13, 0x1, -R2 ;  /* 0x000000010d0da824 */ /* 0x000fe400078e0a02 */
[C---:B------:R-:W-:Y:S02]  /*5320*/  IMAD R162, R2.reuse, R11, R162 ;  /* 0x0000000b02a27224 */ /* 0x040fe400078e02a2 */
[----:B------:R-:W-:Y:S01]  /*5330*/  IMAD.HI.U32 R6, R3, R10, RZ ;  /* 0x0000000a03067227 */ /* 0x000fe200078e00ff */
[----:B------:R-:W-:-:S03]  /*5340*/  ISETP.GT.U32.AND P2, PT, R2, R13, PT ;  /* 0x0000000d0200720c */ /* 0x000fc60003f44070 */
[--C-:B------:R-:W-:Y:S02]  /*5350*/  @!P3 IMAD.IADD R15, R15, 0x1, -R2.reuse ;  /* 0x000000010f0fb824 */ /* 0x100fe400078e0a02 */
[----:B------:R-:W-:Y:S01]  /*5360*/  @!P4 IMAD.IADD R164, R164, 0x1, -R2 ;  /* 0x00000001a4a4c824 */ /* 0x000fe200078e0a02 */
[C---:B------:R-:W-:Y:S01]  /*5370*/  ISETP.GT.U32.AND P4, PT, R2.reuse, R162, PT ;  /* 0x000000a20200720c */ /* 0x040fe20003f84070 */
[----:B------:R-:W-:Y:S01]  /*5380*/  IMAD.MOV R11, RZ, RZ, -R6 ;  /* 0x000000ffff0b7224 */ /* 0x000fe200078e0a06 */
[----:B------:R-:W-:Y:S01]  /*5390*/  ISETP.GT.U32.AND P3, PT, R2, R15, PT ;  /* 0x0000000f0200720c */ /* 0x000fe20003f64070 */
[----:B------:R-:W-:-:S04]  /*53a0*/  IMAD.HI.U32 R8, R3, R160, RZ ;  /* 0x000000a003087227 */ /* 0x000fc800078e00ff */
[----:B------:R-:W-:Y:S01]  /*53b0*/  IMAD R11, R2, R11, R10 ;  /* 0x0000000b020b7224 */ /* 0x000fe200078e020a */
[----:B------:R-:W-:Y:S01]  /*53c0*/  IABS R10, R53 ;  /* 0x00000035000a7213 */ /* 0x000fe20000000000 */
[----:B------:R-:W-:Y:S01]  /*53d0*/  @!P2 IMAD.IADD R13, R13, 0x1, -R2 ;  /* 0x000000010d0da824 */ /* 0x000fe200078e0a02 */
[----:B------:R-:W-:Y:S01]  /*53e0*/  ISETP.GE.AND P2, PT, R57, RZ, PT ;  /* 0x000000ff3900720c */ /* 0x000fe20003f46270 */
[----:B------:R-:W-:Y:S01]  /*53f0*/  @!P0 IMAD.MOV R166, RZ, RZ, -R166 ;  /* 0x000000ffffa68224 */ /* 0x000fe200078e0aa6 */
[----:B------:R-:W-:Y:S01]  /*5400*/  ISETP.GE.AND P0, PT, R38, RZ, PT ;  /* 0x000000ff2600720c */ /* 0x000fe20003f06270 */
[--C-:B------:R-:W-:Y:S02]  /*5410*/  @!P4 IMAD.IADD R162, R162, 0x1, -R2.reuse ;  /* 0x00000001a2a2c824 */ /* 0x100fe400078e0a02 */
[----:B------:R-:W-:Y:S01]  /*5420*/  @!P3 IMAD.IADD R15, R15, 0x1, -R2 ;  /* 0x000000010f0fb824 */ /* 0x000fe200078e0a02 */
[C---:B------:R-:W-:Y:S01]  /*5430*/  ISETP.GT.U32.AND P3, PT, R2.reuse, R11, PT ;  /* 0x0000000b0200720c */ /* 0x040fe20003f64070 */
[----:B------:R-:W-:Y:S01]  /*5440*/  IMAD.MOV.U32 R6, RZ, RZ, R4 ;  /* 0x000000ffff067224 */ /* 0x000fe200078e0004 */
[----:B------:R-:W-:Y:S01]  /*5450*/  ISETP.GT.U32.AND P4, PT, R2, R162, PT ;  /* 0x000000a20200720c */ /* 0x000fe20003f84070 */
[----:B------:R-:W-:-:S02]  /*5460*/  IMAD.MOV.U32 R38, RZ, RZ, R13 ;  /* 0x000000ffff267224 */ /* 0x000fc400078e000d */
[----:B------:R-:W-:Y:S01]  /*5470*/  IMAD.MOV R13, RZ, RZ, -R8 ;  /* 0x000000ffff0d7224 */ /* 0x000fe200078e0a08 */
[----:B------:R-:W-:Y:S01]  /*5480*/  IABS R8, R34 ;  /* 0x0000002200087213 */ /* 0x000fe20000000000 */
[----:B------:R-:W-:-:S04]  /*5490*/  IMAD.HI.U32 R4, R3, R6, RZ ;  /* 0x0000000603047227 */ /* 0x000fc800078e00ff */
[C---:B------:R-:W-:Y:S02]  /*54a0*/  IMAD R160, R2.reuse, R13, R160 ;  /* 0x0000000d02a07224 */ /* 0x040fe400078e02a0 */
[----:B------:R-:W-:Y:S02]  /*54b0*/  IMAD.MOV R13, RZ, RZ, -R4 ;  /* 0x000000ffff0d7224 */ /* 0x000fe400078e0a04 */
[----:B------:R-:W-:Y:S02]  /*54c0*/  @!P3 IMAD.IADD R11, R11, 0x1, -R2 ;  /* 0x000000010b0bb824 */ /* 0x000fe400078e0a02 */
[C---:B------:R-:W-:Y:S02]  /*54d0*/  IMAD R13, R2.reuse, R13, R6 ;  /* 0x0000000d020d7224 */ /* 0x040fe400078e0206 */
[----:B------:R-:W-:Y:S01]  /*54e0*/  @!P1 IMAD.MOV R164, RZ, RZ, -R164 ;  /* 0x000000ffffa49224 */ /* 0x000fe200078e0aa4 */
[----:B------:R-:W-:Y:S01]  /*54f0*/  ISETP.GT.U32.AND P1, PT, R2, R160, PT ;  /* 0x000000a00200720c */ /* 0x000fe20003f24070 */
[----:B------:R-:W-:Y:S01]  /*5500*/  @!P4 IMAD.IADD R162, R162, 0x1, -R2 ;  /* 0x00000001a2a2c824 */ /* 0x000fe200078e0a02 */
[C---:B------:R-:W-:Y:S01]  /*5510*/  ISETP.GT.U32.AND P4, PT, R2.reuse, R13, PT ;  /* 0x0000000d0200720c */ /* 0x040fe20003f84070 */
[----:B------:R-:W-:Y:S01]  /*5520*/  IMAD.HI.U32 R4, R3, R158, RZ ;  /* 0x0000009e03047227 */ /* 0x000fe200078e00ff */
[----:B------:R-:W-:-:S03]  /*5530*/  ISETP.GT.U32.AND P3, PT, R2, R11, PT ;  /* 0x0000000b0200720c */ /* 0x000fc60003f64070 */
[----:B------:R-:W-:Y:S01]  /*5540*/  @!P6 IMAD.MOV R38, RZ, RZ, -R38 ;  /* 0x000000ffff26e224 */ /* 0x000fe200078e0a26 */
[----:B------:R-:W-:Y:S01]  /*5550*/  ISETP.GE.AND P6, PT, R36, RZ, PT ;  /* 0x000000ff2400720c */ /* 0x000fe20003fc6270 */
[----:B------:R-:W-:Y:S02]  /*5560*/  IMAD.MOV.U32 R36, RZ, RZ, R15 ;  /* 0x000000ffff247224 */ /* 0x000fe400078e000f */
[----:B------:R-:W-:Y:S02]  /*5570*/  IMAD.MOV R15, RZ, RZ, -R4 ;  /* 0x000000ffff0f7224 */ /* 0x000fe400078e0a04 */
[----:B------:R-:W-:-:S04]  /*5580*/  IMAD.HI.U32 R6, R3, R8, RZ ;  /* 0x0000000803067227 */ /* 0x000fc800078e00ff */
[----:B------:R-:W-:Y:S02]  /*5590*/  IMAD R158, R2, R15, R158 ;  /* 0x0000000f029e7224 */ /* 0x000fe400078e029e */
[----:B------:R-:W-:Y:S01]  /*55a0*/  @!P5 IMAD.MOV R36, RZ, RZ, -R36 ;  /* 0x000000ffff24d224 */ /* 0x000fe200078e0a24 */
[----:B------:R-:W-:Y:S01]  /*55b0*/  ISETP.GE.AND P5, PT, R55, RZ, PT ;  /* 0x000000ff3700720c */ /* 0x000fe20003fa6270 */
[--C-:B------:R-:W-:Y:S02]  /*55c0*/  @!P1 IMAD.IADD R160, R160, 0x1, -R2.reuse ;  /* 0x00000001a0a09824 */ /* 0x100fe400078e0a02 */
[----:B------:R-:W-:Y:S01]  /*55d0*/  @!P4 IMAD.IADD R13, R13, 0x1, -R2 ;  /* 0x000000010d0dc824 */ /* 0x000fe200078e0a02 */
[----:B------:R-:W-:Y:S01]  /*55e0*/  ISETP.GE.AND P4, PT, R32, RZ, PT ;  /* 0x000000ff2000720c */ /* 0x000fe20003f86270 */
[----:B------:R-:W-:Y:S01]  /*55f0*/  IMAD.MOV R55, RZ, RZ, -R6 ;  /* 0x000000ffff377224 */ /* 0x000fe200078e0a06 */
[C---:B------:R-:W-:Y:S01]  /*5600*/  ISETP.GT.U32.AND P1, PT, R2.reuse, R160, PT ;  /* 0x000000a00200720c */ /* 0x040fe20003f24070 */
[----:B------:R-:W-:Y:S01]  /*5610*/  @!P3 IMAD.IADD R11, R11, 0x1, -R2 ;  /* 0x000000010b0bb824 */ /* 0x000fe200078e0a02 */
[C---:B------:R-:W-:Y:S01]  /*5620*/  ISETP.GT.U32.AND P3, PT, R2.reuse, R158, PT ;  /* 0x0000009e0200720c */ /* 0x040fe20003f64070 */
[----:B------:R-:W-:Y:S01]  /*5630*/  @!P0 IMAD.MOV R162, RZ, RZ, -R162 ;  /* 0x000000ffffa28224 */ /* 0x000fe200078e0aa2 */
[C---:B------:R-:W-:Y:S01]  /*5640*/  ISETP.GT.U32.AND P0, PT, R2.reuse, R13, PT ;  /* 0x0000000d0200720c */ /* 0x040fe20003f04070 */
[----:B------:R-:W-:-:S02]  /*5650*/  IMAD R15, R2, R55, R8 ;  /* 0x00000037020f7224 */ /* 0x000fc400078e0208 */
[----:B------:R-:W-:Y:S01]  /*5660*/  IMAD.MOV.U32 R8, RZ, RZ, R10 ;  /* 0x000000ffff087224 */ /* 0x000fe200078e000a */
[----:B------:R-:W-:Y:S01]  /*5670*/  IABS R10, R26 ;  /* 0x0000001a000a7213 */ /* 0x000fe20000000000 */
[----:B------:R-:W-:-:S04]  /*5680*/  IMAD.HI.U32 R4, R3, R156, RZ ;  /* 0x0000009c03047227 */ /* 0x000fc800078e00ff */
[----:B------:R-:W-:-:S04]  /*5690*/  IMAD.HI.U32 R6, R3, R8, RZ ;  /* 0x0000000803067227 */ /* 0x000fc800078e00ff */
[----:B------:R-:W-:Y:S02]  /*56a0*/  IMAD.MOV R55, RZ, RZ, -R4 ;  /* 0x000000ffff377224 */ /* 0x000fe400078e0a04 */
[----:B------:R-:W-:Y:S02]  /*56b0*/  IMAD.MOV R57, RZ, RZ, -R6 ;  /* 0x000000ffff397224 */ /* 0x000fe400078e0a06 */
[----:B------:R-:W-:Y:S02]  /*56c0*/  IMAD R156, R2, R55, R156 ;  /* 0x00000037029c7224 */ /* 0x000fe400078e029c */
[--C-:B------:R-:W-:Y:S01]  /*56d0*/  @!P3 IMAD.IADD R158, R158, 0x1, -R2.reuse ;  /* 0x000000019e9eb824 */ /* 0x100fe200078e0a02 */
[----:B------:R-:W-:Y:S01]  /*56e0*/  ISETP.GE.AND P3, PT, R34, RZ, PT ;  /* 0x000000ff2200720c */ /* 0x000fe20003f66270 */
[----:B------:R-:W-:Y:S02]  /*56f0*/  IMAD.MOV.U32 R34, RZ, RZ, R11 ;  /* 0x000000ffff227224 */ /* 0x000fe400078e000b */
[----:B------:R-:W-:Y:S01]  /*5700*/  @!P1 IMAD.IADD R160, R160, 0x1, -R2 ;  /* 0x00000001a0a09824 */ /* 0x000fe200078e0a02 */
[C---:B------:R-:W-:Y:S01]  /*5710*/  ISETP.GT.U32.AND P1, PT, R2.reuse, R15, PT ;  /* 0x0000000f0200720c */ /* 0x040fe20003f24070 */
[----:B------:R-:W-:-:S02]  /*5720*/  IMAD R11, R2, R57, R8 ;  /* 0x00000039020b7224 */ /* 0x000fc400078e0208 */
[----:B------:R-:W-:Y:S01]  /*5730*/  @!P0 IMAD.IADD R13, R13, 0x1, -R2 ;  /* 0x000000010d0d8824 */ /* 0x000fe200078e0a02 */
[C---:B------:R-:W-:Y:S01]  /*5740*/  ISETP.GT.U32.AND P0, PT, R2.reuse, R156, PT ;  /* 0x0000009c0200720c */ /* 0x040fe20003f04070 */
[----:B------:R-:W-:Y:S01]  /*5750*/  @!P6 IMAD.MOV R160, RZ, RZ, -R160 ;  /* 0x000000ffffa0e224 */ /* 0x000fe200078e0aa0 */
[----:B------:R-:W-:Y:S01]  /*5760*/  ISETP.GT.U32.AND P6, PT, R2, R11, PT ;  /* 0x0000000b0200720c */ /* 0x000fe20003fc4070 */
[----:B------:R-:W-:-:S04]  /*5770*/  IMAD.HI.U32 R4, R3, R154, RZ ;  /* 0x0000009a03047227 */ /* 0x000fc800078e00ff */
[----:B------:R-:W-:Y:S01]  /*5780*/  IMAD.MOV R55, RZ, RZ, -R4 ;  /* 0x000000ffff377224 */ /* 0x000fe200078e0a04 */
[----:B------:R-:W-:Y:S01]  /*5790*/  IABS R4, R28 ;  /* 0x0000001c00047213 */ /* 0x000fe20000000000 */
[----:B------:R-:W-:Y:S02]  /*57a0*/  IMAD.MOV.U32 R32, RZ, RZ, R13 ;  /* 0x000000ffff207224 */ /* 0x000fe400078e000d */
[----:B------:R-:W-:Y:S01]  /*57b0*/  @!P2 IMAD.MOV R34, RZ, RZ, -R34 ;  /* 0x000000ffff22a224 */ /* 0x000fe200078e0a22 */
[----:B------:R-:W-:Y:S01]  /*57c0*/  ISETP.GT.U32.AND P2, PT, R2, R158, PT ;  /* 0x0000009e0200720c */ /* 0x000fe20003f44070 */
[----:B------:R-:W-:Y:S01]  /*57d0*/  @!P0 IMAD.IADD R156, R156, 0x1, -R2 ;  /* 0x000000019c9c8824 */ /* 0x000fe200078e0a02 */
[----:B------:R-:W-:Y:S01]  /*57e0*/  ISETP.GE.AND P0, PT, R30, RZ, PT ;  /* 0x000000ff1e00720c */ /* 0x000fe20003f06270 */
[----:B------:R-:W-:Y:S02]  /*57f0*/  IMAD.MOV.U32 R13, RZ, RZ, R4 ;  /* 0x000000ffff0d7224 */ /* 0x000fe400078e0004 */
[----:B------:R-:W-:Y:S01]  /*5800*/  @!P6 IMAD.IADD R11, R11, 0x1, -R2 ;  /* 0x000000010b0be824 */ /* 0x000fe200078e0a02 */
[----:B------:R-:W-:Y:S01]  /*5810*/  ISETP.GT.U32.AND P6, PT, R2, R156, PT ;  /* 0x0000009c0200720c */ /* 0x000fe20003fc4070 */
[----:B------:R-:W-:-:S04]  /*5820*/  IMAD.HI.U32 R4, R3, R13, RZ ;  /* 0x0000000d03047227 */ /* 0x000fc800078e00ff */
[----:B------:R-:W-:Y:S02]  /*5830*/  IMAD.MOV R4, RZ, RZ, -R4 ;  /* 0x000000ffff047224 */ /* 0x000fe400078e0a04 */
[----:B------:R-:W-:Y:S02]  /*5840*/  @!P1 IMAD.IADD R15, R15, 0x1, -R2 ;  /* 0x000000010f0f9824 */ /* 0x000fe400078e0a02 */
[C---:B------:R-:W-:Y:S02]  /*5850*/  IMAD R13, R2.reuse, R4, R13 ;  /* 0x00000004020d7224 */ /* 0x040fe400078e020d */
[C---:B------:R-:W-:Y:S01]  /*5860*/  IMAD R154, R2.reuse, R55, R154 ;  /* 0x00000037029a7224 */ /* 0x040fe200078e029a */
[----:B------:R-:W-:Y:S01]  /*5870*/  ISETP.GT.U32.AND P1, PT, R2, R15, PT ;  /* 0x0000000f0200720c */ /* 0x000fe20003f24070 */
[--C-:B------:R-:W-:Y:S01]  /*5880*/  @!P6 IMAD.IADD R156, R156, 0x1, -R2.reuse ;  /* 0x000000019c9ce824 */ /* 0x100fe200078e0a02 */
[----:B------:R-:W-:Y:S01]  /*5890*/  ISETP.GT.U32.AND P6, PT, R2, R13, PT ;  /* 0x0000000d0200720c */ /* 0x000fe20003fc4070 */
[----:B------:R-:W-:Y:S01]  /*58a0*/  @!P2 IMAD.IADD R158, R158, 0x1, -R2 ;  /* 0x000000019e9ea824 */ /* 0x000fe200078e0a02 */
[----:B------:R-:W-:Y:S01]  /*58b0*/  ISETP.GT.U32.AND P2, PT, R2, R154, PT ;  /* 0x0000009a0200720c */ /* 0x000fe20003f44070 */
[----:B------:R-:W-:Y:S01]  /*58c0*/  IMAD.HI.U32 R4, R3, R150, RZ ;  /* 0x0000009603047227 */ /* 0x000fe200078e00ff */
[----:B------:R-:W-:-:S03]  /*58d0*/  IABS R55, R41 ;  /* 0x0000002900377213 */ /* 0x000fc60000000000 */
[----:B------:R-:W-:Y:S01]  /*58e0*/  @!P4 IMAD.MOV R158, RZ, RZ, -R158 ;  /* 0x000000ffff9ec224 */ /* 0x000fe200078e0a9e */
[----:B------:R-:W-:Y:S01]  /*58f0*/  ISETP.GT.U32.AND P4, PT, R2, R11, PT ;  /* 0x0000000b0200720c */ /* 0x000fe20003f84070 */
[----:B------:R-:W-:-:S04]  /*5900*/  IMAD.HI.U32 R8, R3, R10, RZ ;  /* 0x0000000a03087227 */ /* 0x000fc800078e00ff */
[--C-:B------:R-:W-:Y:S01]  /*5910*/  @!P1 IMAD.IADD R15, R15, 0x1, -R2.reuse ;  /* 0x000000010f0f9824 */ /* 0x100fe200078e0a02 */
[----:B------:R-:W-:Y:S01]  /*5920*/  ISETP.GE.AND P1, PT, R53, RZ, PT ;  /* 0x000000ff3500720c */ /* 0x000fe20003f26270 */
[--C-:B------:R-:W-:Y:S02]  /*5930*/  @!P6 IMAD.IADD R13, R13, 0x1, -R2.reuse ;  /* 0x000000010d0de824 */ /* 0x100fe400078e0a02 */
[----:B------:R-:W-:Y:S02]  /*5940*/  IMAD.MOV.U32 R30, RZ, RZ, R15 ;  /* 0x000000ffff1e7224 */ /* 0x000fe400078e000f */
[----:B------:R-:W-:Y:S01]  /*5950*/  @!P2 IMAD.IADD R154, R154, 0x1, -R2 ;  /* 0x000000019a9aa824 */ /* 0x000fe200078e0a02 */
[----:B------:R-:W-:Y:S01]  /*5960*/  ISETP.GT.U32.AND P6, PT, R2, R13, PT ;  /* 0x0000000d0200720c */ /* 0x000fe20003fc4070 */
[----:B------:R-:W-:Y:S01]  /*5970*/  @!P3 IMAD.MOV R30, RZ, RZ, -R30 ;  /* 0x000000ffff1eb224 */ /* 0x000fe200078e0a1e */
[----:B------:R-:W-:Y:S01]  /*5980*/  ISETP.GE.AND P2, PT, R28, RZ, PT ;  /* 0x000000ff1c00720c */ /* 0x000fe20003f46270 */
[----:B------:R-:W-:Y:S01]  /*5990*/  IMAD.MOV R15, RZ, RZ, -R4 ;  /* 0x000000ffff0f7224 */ /* 0x000fe200078e0a04 */
[----:B------:R-:W-:Y:S01]  /*59a0*/  ISETP.GT.U32.AND P3, PT, R2, R154, PT ;  /* 0x0000009a0200720c */ /* 0x000fe20003f64070 */
[----:B------:R-:W-:-:S04]  /*59b0*/  IMAD.HI.U32 R6, R3, R152, RZ ;  /* 0x0000009803067227 */ /* 0x000fc800078e00ff */
[C---:B------:R-:W-:Y:S02]  /*59c0*/  IMAD R150, R2.reuse, R15, R150 ;  /* 0x0000000f02967224 */ /* 0x040fe400078e0296 */
[----:B------:R-:W-:Y:S02]  /*59d0*/  IMAD.MOV R15, RZ, RZ, -R8 ;  /* 0x000000ffff0f7224 */ /* 0x000fe400078e0a08 */
[--C-:B------:R-:W-:Y:S01]  /*59e0*/  @!P4 IMAD.IADD R11, R11, 0x1, -R2.reuse ;  /* 0x000000010b0bc824 */ /* 0x100fe200078e0a02 */
[----:B------:R-:W-:Y:S01]  /*59f0*/  ISETP.GE.AND P4, PT, R47, RZ, PT ;  /* 0x000000ff2f00720c */ /* 0x000fe20003f86270 */
[--C-:B------:R-:W-:Y:S01]  /*5a00*/  @!P6 IMAD.IADD R13, R13, 0x1, -R2.reuse ;  /* 0x000000010d0de824 */ /* 0x100fe200078e0a02 */
[----:B------:R-:W-:Y:S01]  /*5a10*/  ISETP.GT.U32.AND P6, PT, R2, R150, PT ;  /* 0x000000960200720c */ /* 0x000fe20003fc4070 */
[----:B------:R-:W-:Y:S01]  /*5a20*/  @!P3 IMAD.IADD R154, R154, 0x1, -R2 ;  /* 0x000000019a9ab824 */ /* 0x000fe200078e0a02 */
[----:B------:R-:W-:Y:S01]  /*5a30*/  ISETP.GE.AND P3, PT, R49, RZ, PT ;  /* 0x000000ff3100720c */ /* 0x000fe20003f66270 */
[----:B------:R-:W-:-:S02]  /*5a40*/  IMAD.MOV R47, RZ, RZ, -R6 ;  /* 0x000000ffff2f7224 */ /* 0x000fc400078e0a06 */
[----:B------:R-:W-:Y:S02]  /*5a50*/  IMAD R15, R2, R15, R10 ;  /* 0x0000000f020f7224 */ /* 0x000fe400078e020a */
[----:B------:R-:W-:-:S04]  /*5a60*/  IMAD.HI.U32 R6, R3, R18, RZ ;  /* 0x0000001203067227 */ /* 0x000fc800078e00ff */
[----:B------:R-:W-:Y:S01]  /*5a70*/  @!P5 IMAD.MOV R32, RZ, RZ, -R32 ;  /* 0x000000ffff20d224 */ /* 0x000fe200078e0a20 */
[----:B------:R-:W-:Y:S01]  /*5a80*/  ISETP.GE.AND P5, PT, R51, RZ, PT ;  /* 0x000000ff3300720c */ /* 0x000fe20003fa6270 */
[----:B------:R-:W-:Y:S01]  /*5a90*/  @!P0 IMAD.MOV R154, RZ, RZ, -R154 ;  /* 0x000000ffff9a8224 */ /* 0x000fe200078e0a9a */
[----:B------:R-:W-:Y:S01]  /*5aa0*/  ISETP.GT.U32.AND P0, PT, R2, R15, PT ;  /* 0x0000000f0200720c */ /* 0x000fe20003f04070 */
[----:B------:R-:W-:Y:S02]  /*5ab0*/  IMAD.MOV R49, RZ, RZ, -R6 ;  /* 0x000000ffff317224 */ /* 0x000fe400078e0a06 */
[----:B------:R-:W-:-:S04]  /*5ac0*/  IMAD.HI.U32 R6, R3, R14, RZ ;  /* 0x0000000e03067227 */ /* 0x000fc800078e00ff */
[----:B------:R-:W-:Y:S01]  /*5ad0*/  IMAD R152, R2, R47, R152 ;  /* 0x0000002f02987224 */ /* 0x000fe200078e0298 */
[----:B------:R-:W-:Y:S01]  /*5ae0*/  IABS R47, R16 ;  /* 0x00000010002f7213 */ /* 0x000fe20000000000 */
[----:B------:R-:W-:Y:S02]  /*5af0*/  IMAD.MOV R51, RZ, RZ, -R6 ;  /* 0x000000ffff337224 */ /* 0x000fe400078e0a06 */
[----:B------:R-:W-:Y:S01]  /*5b00*/  @!P6 IMAD.IADD R150, R150, 0x1, -R2 ;  /* 0x000000019696e824 */ /* 0x000fe200078e0a02 */
[C---:B------:R-:W-:Y:S01]  /*5b10*/  ISETP.GT.U32.AND P6, PT, R2.reuse, R152, PT ;  /* 0x000000980200720c */ /* 0x040fe20003fc4070 */
[----:B------:R-:W-:Y:S01]  /*5b20*/  IMAD R14, R2, R51, R14 ;  /* 0x00000033020e7224 */ /* 0x000fe200078e020e */
[----:B------:R-:W-:Y:S01]  /*5b30*/  IABS R51, R37 ;  /* 0x0000002500337213 */ /* 0x000fe20000000000 */
[----:B------:R-:W-:Y:S02]  /*5b40*/  IMAD.MOV.U32 R28, RZ, RZ, R11 ;  /* 0x000000ffff1c7224 */ /* 0x000fe400078e000b */
[----:B------:R-:W-:Y:S01]  /*5b50*/  @!P5 IMAD.MOV R156, RZ, RZ, -R156 ;  /* 0x000000ffff9cd224 */ /* 0x000fe200078e0a9c */
[----:B------:R-:W-:Y:S01]  /*5b60*/  ISETP.GE.AND P5, PT, R26, RZ, PT ;  /* 0x000000ff1a00720c */ /* 0x000fe20003fa6270 */
[----:B------:R-:W-:Y:S01]  /*5b70*/  IMAD.HI.U32 R4, R3, R47, RZ ;  /* 0x0000002f03047227 */ /* 0x000fe200078e00ff */
[----:B------:R-:W-:-:S03]  /*5b80*/  IABS R26, R39 ;  /* 0x00000027001a7213 */ /* 0x000fc60000000000 */
[----:B------:R-:W-:Y:S01]  /*5b90*/  @!P1 IMAD.MOV R28, RZ, RZ, -R28 ;  /* 0x000000ffff1c9224 */ /* 0x000fe200078e0a1c */
[C---:B------:R-:W-:Y:S01]  /*5ba0*/  ISETP.GT.U32.AND P1, PT, R2.reuse, R150, PT ;  /* 0x000000960200720c */ /* 0x040fe20003f24070 */
[----:B------:R-:W-:Y:S01]  /*5bb0*/  @!P0 IMAD.IADD R15, R15, 0x1, -R2 ;  /* 0x000000010f0f8824 */ /* 0x000fe200078e0a02 */
[----:B------:R-:W-:Y:S01]  /*5bc0*/  ISETP.GT.U32.AND P0, PT, R2, R14, PT ;  /* 0x0000000e0200720c */ /* 0x000fe20003f04070 */
[----:B------:R-:W-:Y:S02]  /*5bd0*/  IMAD.MOV R10, RZ, RZ, -R4 ;  /* 0x000000ffff0a7224 */ /* 0x000fe400078e0a04 */
[----:B------:R-:W-:-:S04]  /*5be0*/  IMAD.HI.U32 R4, R3, R12, RZ ;  /* 0x0000000c03047227 */ /* 0x000fc800078e00ff */
[----:B------:R-:W-:-:S04]  /*5bf0*/  IMAD.HI.U32 R8, R3, R26, RZ ;  /* 0x0000001a03087227 */ /* 0x000fc800078e00ff */
[----:B------:R-:W-:Y:S02]  /*5c00*/  IMAD R18, R2, R49, R18 ;  /* 0x0000003102127224 */ /* 0x000fe400078e0212 */
[----:B------:R-:W-:Y:S02]  /*5c10*/  IMAD.MOV R49, RZ, RZ, -R4 ;  /* 0x000000ffff317224 */ /* 0x000fe400078e0a04 */
[----:B------:R-:W-:Y:S02]  /*5c20*/  IMAD.MOV R53, RZ, RZ, -R8 ;  /* 0x000000ffff357224 */ /* 0x000fe400078e0a08 */
[----:B------:R-:W-:Y:S02]  /*5c30*/  @!P6 IMAD.IADD R152, R152, 0x1, -R2 ;  /* 0x000000019898e824 */ /* 0x000fe400078e0a02 */
[C---:B------:R-:W-:Y:S01]  /*5c40*/  IMAD R47, R2.reuse, R10, R47 ;  /* 0x0000000a022f7224 */ /* 0x040fe200078e022f */
[----:B------:R-:W-:Y:S01]  /*5c50*/  IABS R10, R35 ;  /* 0x00000023000a7213 */ /* 0x000fe20000000000 */
[C---:B------:R-:W-:Y:S01]  /*5c60*/  IMAD R49, R2.reuse, R49, R12 ;  /* 0x0000003102317224 */ /* 0x040fe200078e020c */
[C---:B------:R-:W-:Y:S01]  /*5c70*/  ISETP.GT.U32.AND P6, PT, R2.reuse, R152, PT ;  /* 0x000000980200720c */ /* 0x040fe20003fc4070 */
[----:B------:R-:W-:Y:S01]  /*5c80*/  IMAD R12, R2, R53, R26 ;  /* 0x00000035020c7224 */ /* 0x000fe200078e021a */
[----:B------:R-:W-:Y:S01]  /*5c90*/  IABS R53, R43 ;  /* 0x0000002b00357213 */ /* 0x000fe20000000000 */
[--C-:B------:R-:W-:Y:S01]  /*5ca0*/  @!P1 IMAD.IADD R150, R150, 0x1, -R2.reuse ;  /* 0x0000000196969824 */ /* 0x100fe200078e0a02 */
[----:B------:R-:W-:Y:S01]  /*5cb0*/  ISETP.GT.U32.AND P1, PT, R2, R18, PT ;  /* 0x000000120200720c */ /* 0x000fe20003f24070 */
[----:B------:R-:W-:-:S02]  /*5cc0*/  @!P0 IMAD.IADD R14, R14, 0x1, -R2 ;  /* 0x000000010e0e8824 */ /* 0x000fc400078e0a02 */
[----:B------:R-:W-:Y:S02]  /*5cd0*/  IMAD.MOV.U32 R26, RZ, RZ, R13 ;  /* 0x000000ffff1a7224 */ /* 0x000fe400078e000d */
[----:B------:R-:W-:-:S04]  /*5ce0*/  IMAD.HI.U32 R4, R3, R10, RZ ;  /* 0x0000000a03047227 */ /* 0x000fc800078e00ff */
[----:B------:R-:W-:-:S04]  /*5cf0*/  IMAD.HI.U32 R6, R3, R51, RZ ;  /* 0x0000003303067227 */ /* 0x000fc800078e00ff */
[----:B------:R-:W-:Y:S01]  /*5d00*/  @!P4 IMAD.MOV R150, RZ, RZ, -R150 ;  /* 0x000000ffff96c224 */ /* 0x000fe200078e0a96 */
[----:B------:R-:W-:Y:S01]  /*5d10*/  ISETP.GT.U32.AND P4, PT, R2, R14, PT ;  /* 0x0000000e0200720c */ /* 0x000fe20003f84070 */
[----:B------:R-:W-:-:S04]  /*5d20*/  IMAD.HI.U32 R8, R3, R53, RZ ;  /* 0x0000003503087227 */ /* 0x000fc800078e00ff */
[----:B------:R-:W-:Y:S01]  /*5d30*/  @!P2 IMAD.MOV R26, RZ, RZ, -R26 ;  /* 0x000000ffff1aa224 */ /* 0x000fe200078e0a1a */
[----:B------:R-:W-:Y:S01]  /*5d40*/  ISETP.GT.U32.AND P2, PT, R2, R47, PT ;  /* 0x0000002f0200720c */ /* 0x000fe20003f44070 */
[----:B------:R-:W-:-:S04]  /*5d50*/  IMAD.HI.U32 R11, R3, R55, RZ ;  /* 0x00000037030b7227 */ /* 0x000fc800078e00ff */
[----:B------:R-:W-:Y:S02]  /*5d60*/  IMAD.MOV R13, RZ, RZ, -R4 ;  /* 0x000000ffff0d7224 */ /* 0x000fe400078e0a04 */
[----:B------:R-:W-:Y:S02]  /*5d70*/  IMAD.MOV R6, RZ, RZ, -R6 ;  /* 0x000000ffff067224 */ /* 0x000fe400078e0a06 */
[----:B------:R-:W-:Y:S02]  /*5d80*/  IMAD.MOV R4, RZ, RZ, -R8 ;  /* 0x000000ffff047224 */ /* 0x000fe400078e0a08 */
[----:B------:R-:W-:Y:S02]  /*5d90*/  IMAD.MOV R11, RZ, RZ, -R11 ;  /* 0x000000ffff0b7224 */ /* 0x000fe400078e0a0b */
[----:B------:R-:W-:Y:S02]  /*5da0*/  IMAD R8, R2, R6, R51 ;  /* 0x0000000602087224 */ /* 0x000fe400078e0233 */
[----:B------:R-:W-:Y:S01]  /*5db0*/  @!P6 IMAD.IADD R152, R152, 0x1, -R2 ;  /* 0x000000019898e824 */ /* 0x000fe200078e0a02 */
[C---:B------:R-:W-:Y:S01]  /*5dc0*/  ISETP.GT.U32.AND P6, PT, R2.reuse, R49, PT ;  /* 0x000000310200720c */ /* 0x040fe20003fc4070 */
[----:B------:R-:W-:-:S02]  /*5dd0*/  IMAD R6, R2, R4, R53 ;  /* 0x0000000402067224 */ /* 0x000fc400078e0235 */
[----:B------:R-:W-:Y:S02]  /*5de0*/  IMAD R4, R2, R11, R55 ;  /* 0x0000000b02047224 */ /* 0x000fe400078e0237 */
[--C-:B------:R-:W-:Y:S02]  /*5df0*/  @!P4 IMAD.IADD R14, R14, 0x1, -R2.reuse ;  /* 0x000000010e0ec824 */ /* 0x100fe400078e0a02 */
[----:B------:R-:W-:Y:S01]  /*5e00*/  @!P2 IMAD.IADD R47, R47, 0x1, -R2 ;  /* 0x000000012f2fa824 */ /* 0x000fe200078e0a02 */
[C---:B------:R-:W-:Y:S01]  /*5e10*/  ISETP.GT.U32.AND P4, PT, R2.reuse, R4, PT ;  /* 0x000000040200720c */ /* 0x040fe20003f84070 */
[----:B------:R-:W-:Y:S01]  /*5e20*/  IMAD.HI.U32 R11, R3, R142, RZ ;  /* 0x0000008e030b7227 */ /* 0x000fe200078e00ff */
[----:B------:R-:W-:-:S03]  /*5e30*/  ISETP.GT.U32.AND P2, PT, R2, R15, PT ;  /* 0x0000000f0200720c */ /* 0x000fc60003f44070 */
[--C-:B------:R-:W-:Y:S01]  /*5e40*/  @!P1 IMAD.IADD R18, R18, 0x1, -R2.reuse ;  /* 0x0000000112129824 */ /* 0x100fe200078e0a02 */
[C---:B------:R-:W-:Y:S01]  /*5e50*/  ISETP.GT.U32.AND P1, PT, R2.reuse, R47, PT ;  /* 0x0000002f0200720c */ /* 0x040fe20003f24070 */
[----:B------:R-:W-:Y:S02]  /*5e60*/  IMAD.MOV R11, RZ, RZ, -R11 ;  /* 0x000000ffff0b7224 */ /* 0x000fe400078e0a0b */
[----:B------:R-:W-:Y:S01]  /*5e70*/  @!P6 IMAD.IADD R49, R49, 0x1, -R2 ;  /* 0x000000013131e824 */ /* 0x000fe200078e0a02 */
[C---:B------:R-:W-:Y:S01]  /*5e80*/  ISETP.GT.U32.AND P6, PT, R2.reuse, R18, PT ;  /* 0x000000120200720c */ /* 0x040fe20003fc4070 */
[----:B------:R-:W-:Y:S02]  /*5e90*/  IMAD R142, R2, R11, R142 ;  /* 0x0000000b028e7224 */ /* 0x000fe400078e028e */
[----:B------:R-:W-:Y:S01]  /*5ea0*/  @!P4 IMAD.IADD R4, R4, 0x1, -R2 ;  /* 0x000000010404c824 */ /* 0x000fe200078e0a02 */
[C---:B------:R-:W-:Y:S01]  /*5eb0*/  ISETP.GT.U32.AND P0, PT, R2.reuse, R49, PT ;  /* 0x000000310200720c */ /* 0x040fe20003f04070 */
[C---:B------:R-:W-:Y:S01]  /*5ec0*/  IMAD R10, R2.reuse, R13, R10 ;  /* 0x0000000d020a7224 */ /* 0x040fe200078e020a */
[C---:B------:R-:W-:Y:S01]  /*5ed0*/  ISETP.GT.U32.AND P4, PT, R2.reuse, R142, PT ;  /* 0x0000008e0200720c */ /* 0x040fe20003f84070 */
[----:B------:R-:W-:Y:S01]  /*5ee0*/  @!P2 IMAD.IADD R15, R15, 0x1, -R2 ;  /* 0x000000010f0fa824 */ /* 0x000fe200078e0a02 */
[----:B------:R-:W-:Y:S01]  /*5ef0*/  ISETP.GT.U32.AND P2, PT, R2, R12, PT ;  /* 0x0000000c0200720c */ /* 0x000fe20003f44070 */
[----:B------:R-:W-:-:S04]  /*5f00*/  IMAD.HI.U32 R13, R3, R144, RZ ;  /* 0x00000090030d7227 */ /* 0x000fc800078e00ff */
[--C-:B------:R-:W-:Y:S01]  /*5f10*/  @!P1 IMAD.IADD R47, R47, 0x1, -R2.reuse ;  /* 0x000000012f2f9824 */ /* 0x100fe200078e0a02 */
[----:B------:R-:W-:Y:S01]  /*5f20*/  ISETP.GT.U32.AND P1, PT, R2, R10, PT ;  /* 0x0000000a0200720c */ /* 0x000fe20003f24070 */
[----:B------:R-:W-:Y:S02]  /*5f30*/  IMAD.MOV R13, RZ, RZ, -R13 ;  /* 0x000000ffff0d7224 */ /* 0x000fe400078e0a0d */
[----:B------:R-:W-:Y:S01]  /*5f40*/  @!P6 IMAD.IADD R18, R18, 0x1, -R2 ;  /* 0x000000011212e824 */ /* 0x000fe200078e0a02 */
[C---:B------:R-:W-:Y:S01]  /*5f50*/  ISETP.GT.U32.AND P6, PT, R2.reuse, R8, PT ;  /* 0x000000080200720c */ /* 0x040fe20003fc4070 */
[C---:B------:R-:W-:Y:S02]  /*5f60*/  IMAD R144, R2.reuse, R13, R144 ;  /* 0x0000000d02907224 */ /* 0x040fe400078e0290 */
[--C-:B------:R-:W-:Y:S01]  /*5f70*/  @!P0 IMAD.IADD R49, R49, 0x1, -R2.reuse ;  /* 0x0000000131318824 */ /* 0x100fe200078e0a02 */
[----:B------:R-:W-:Y:S01]  /*5f80*/  ISETP.GT.U32.AND P0, PT, R2, R6, PT ;  /* 0x000000060200720c */ /* 0x000fe20003f04070 */
[--C-:B------:R-:W-:Y:S01]  /*5f90*/  @!P4 IMAD.IADD R142, R142, 0x1, -R2.reuse ;  /* 0x000000018e8ec824 */ /* 0x100fe200078e0a02 */
[----:B------:R-:W-:Y:S01]  /*5fa0*/  ISETP.GT.U32.AND P4, PT, R2, R144, PT ;  /* 0x000000900200720c */ /* 0x000fe20003f84070 */
[--C-:B------:R-:W-:Y:S01]  /*5fb0*/  @!P2 IMAD.IADD R12, R12, 0x1, -R2.reuse ;  /* 0x000000010c0ca824 */ /* 0x100fe200078e0a02 */
[----:B------:R-:W-:Y:S01]  /*5fc0*/  ISETP.GE.AND P2, PT, R16, RZ, PT ;  /* 0x000000ff1000720c */ /* 0x000fe20003f46270 */
[----:B------:R-:W-:Y:S01]  /*5fd0*/  @!P1 IMAD.IADD R10, R10, 0x1, -R2 ;  /* 0x000000010a0a9824 */ /* 0x000fe200078e0a02 */
[----:B------:R-:W-:Y:S01]  /*5fe0*/  ISETP.GE.AND P1, PT, R20, RZ, PT ;  /* 0x000000ff1400720c */ /* 0x000fe20003f26270 */
[----:B------:R-:W-:-:S04]  /*5ff0*/  IMAD.HI.U32 R20, R3, R138, RZ ;  /* 0x0000008a03147227 */ /* 0x000fc800078e00ff */
[----:B------:R-:W-:Y:S02]  /*6000*/  IMAD.MOV R51, RZ, RZ, -R20 ;  /* 0x000000ffff337224 */ /* 0x000fe400078e0a14 */
[--C-:B------:R-:W-:Y:S01]  /*6010*/  @!P6 IMAD.IADD R8, R8, 0x1, -R2.reuse ;  /* 0x000000010808e824 */ /* 0x100fe200078e0a02 */
[----:B------:R-:W-:Y:S01]  /*6020*/  ISETP.GE.AND P6, PT, R22, RZ, PT ;  /* 0x000000ff1600720c */ /* 0x000fe20003fc6270 */
[----:B------:R-:W-:Y:S02]  /*6030*/  IMAD.MOV.U32 R20, RZ, RZ, R47 ;  /* 0x000000ffff147224 */ /* 0x000fe400078e002f */
[----:B------:R-:W-:Y:S01]  /*6040*/  @!P0 IMAD.IADD R6, R6, 0x1, -R2 ;  /* 0x0000000106068824 */ /* 0x000fe200078e0a02 */
[----:B------:R-:W-:Y:S01]  /*6050*/  ISETP.GE.AND P0, PT, R45, RZ, PT ;  /* 0x000000ff2d00720c */ /* 0x000fe20003f06270 */
[----:B------:R-:W-:Y:S01]  /*6060*/  @!P3 IMAD.MOV R152, RZ, RZ, -R152 ;  /* 0x000000ffff98b224 */ /* 0x000fe200078e0a98 */
[----:B------:R-:W-:Y:S01]  /*6070*/  ISETP.GT.U32.AND P3, PT, R2, R12, PT ;  /* 0x0000000c0200720c */ /* 0x000fe20003f64070 */
[----:B------:R-:W-:Y:S01]  /*6080*/  @!P4 IMAD.IADD R144, R144, 0x1, -R2 ;  /* 0x000000019090c824 */ /* 0x000fe200078e0a02 */
[----:B------:R-:W-:Y:S01]  /*6090*/  ISETP.GT.U32.AND P4, PT, R2, R10, PT ;  /* 0x0000000a0200720c */ /* 0x000fe20003f84070 */
[----:B------:R-:W-:-:S04]  /*60a0*/  IMAD.HI.U32 R11, R3, R148, RZ ;  /* 0x00000094030b7227 */ /* 0x000fc800078e00ff */
[----:B------:R-:W-:-:S04]  /*60b0*/  IMAD.HI.U32 R13, R3, R146, RZ ;  /* 0x00000092030d7227 */ /* 0x000fc800078e00ff */
[----:B------:R-:W-:Y:S01]  /*60c0*/  @!P2 IMAD.MOV R20, RZ, RZ, -R20 ;  /* 0x000000ffff14a224 */ /* 0x000fe200078e0a14 */
[----:B------:R-:W-:Y:S01]  /*60d0*/  ISETP.GT.U32.AND P2, PT, R2, R8, PT ;  /* 0x000000080200720c */ /* 0x000fe20003f44070 */
[----:B------:R-:W-:-:S04]  /*60e0*/  IMAD.HI.U32 R16, R3, R140, RZ ;  /* 0x0000008c03107227 */ /* 0x000fc800078e00ff */
[----:B------:R-:W-:Y:S02]  /*60f0*/  IMAD.MOV R11, RZ, RZ, -R11 ;  /* 0x000000ffff0b7224 */ /* 0x000fe400078e0a0b */
[----:B------:R-:W-:Y:S02]  /*6100*/  IMAD.MOV R13, RZ, RZ, -R13 ;  /* 0x000000ffff0d7224 */ /* 0x000fe400078e0a0d */
[----:B------:R-:W-:Y:S02]  /*6110*/  IMAD.MOV.U32 R22, RZ, RZ, R15 ;  /* 0x000000ffff167224 */ /* 0x000fe400078e000f */
[----:B------:R-:W-:Y:S02]  /*6120*/  IMAD.MOV R45, RZ, RZ, -R16 ;  /* 0x000000ffff2d7224 */ /* 0x000fe400078e0a10 */
[C---:B------:R-:W-:Y:S02]  /*6130*/  IMAD R148, R2.reuse, R11, R148 ;  /* 0x0000000b02947224 */ /* 0x040fe400078e0294 */
[----:B------:R-:W-:-:S02]  /*6140*/  IMAD R146, R2, R13, R146 ;  /* 0x0000000d02927224 */ /* 0x000fc400078e0292 */
[----:B------:R-:W-:Y:S01]  /*6150*/  @!P5 IMAD.MOV R22, RZ, RZ, -R22 ;  /* 0x000000ffff16d224 */ /* 0x000fe200078e0a16 */
[C---:B------:R-:W-:Y:S01]  /*6160*/  ISETP.GT.U32.AND P5, PT, R2.reuse, R4, PT ;  /* 0x000000040200720c */ /* 0x040fe20003fa4070 */
[----:B------:R-:W-:Y:S02]  /*6170*/  IMAD.MOV.U32 R16, RZ, RZ, R49 ;  /* 0x000000ffff107224 */ /* 0x000fe400078e0031 */
[----:B------:R-:W-:Y:S01]  /*6180*/  @!P1 IMAD.MOV R18, RZ, RZ, -R18 ;  /* 0x000000ffff129224 */ /* 0x000fe200078e0a12 */
[----:B------:R-:W-:Y:S01]  /*6190*/  ISETP.GT.U32.AND P1, PT, R2, R6, PT ;  /* 0x000000060200720c */ /* 0x000fe20003f24070 */
[----:B------:R-:W-:-:S04]  /*61a0*/  IMAD.HI.U32 R3, R3, R136, RZ ;  /* 0x0000008803037227 */ /* 0x000fc800078e00ff */
[C---:B------:R-:W-:Y:S02]  /*61b0*/  IMAD R140, R2.reuse, R45, R140 ;  /* 0x0000002d028c7224 */ /* 0x040fe400078e028c */
[----:B------:R-:W-:Y:S01]  /*61c0*/  @!P0 IMAD.MOV R14, RZ, RZ, -R14 ;  /* 0x000000ffff0e8224 */ /* 0x000fe200078e0a0e */
[----:B------:R-:W-:Y:S01]  /*61d0*/  ISETP.GT.U32.AND P0, PT, R2, R142, PT ;  /* 0x0000008e0200720c */ /* 0x000fe20003f04070 */
[----:B------:R-:W-:Y:S01]  /*61e0*/  @!P3 IMAD.IADD R12, R12, 0x1, -R2 ;  /* 0x000000010c0cb824 */ /* 0x000fe200078e0a02 */
[C---:B------:R-:W-:Y:S01]  /*61f0*/  ISETP.GT.U32.AND P3, PT, R2.reuse, R148, PT ;  /* 0x000000940200720c */ /* 0x040fe20003f64070 */
[----:B------:R-:W-:Y:S01]  /*6200*/  @!P6 IMAD.MOV R16, RZ, RZ, -R16 ;  /* 0x000000ffff10e224 */ /* 0x000fe200078e0a10 */
[----:B------:R-:W-:Y:S01]  /*6210*/  ISETP.GT.U32.AND P6, PT, R2, R144, PT ;  /* 0x000000900200720c */ /* 0x000fe20003fc4070 */
[----:B------:R-:W-:Y:S01]  /*6220*/  @!P4 IMAD.IADD R10, R10, 0x1, -R2 ;  /* 0x000000010a0ac824 */ /* 0x000fe200078e0a02 */
[----:B------:R-:W-:Y:S01]  /*6230*/  ISETP.GT.U32.AND P4, PT, R2, R146, PT ;  /* 0x000000920200720c */ /* 0x000fe20003f84070 */
[----:B------:R-:W-:-:S02]  /*6240*/  IMAD.MOV R3, RZ, RZ, -R3 ;  /* 0x000000ffff037224 */ /* 0x000fc400078e0a03 */
[----:B------:R-:W-:Y:S01]  /*6250*/  @!P2 IMAD.IADD R8, R8, 0x1, -R2 ;  /* 0x000000010808a824 */ /* 0x000fe200078e0a02 */
[C---:B------:R-:W-:Y:S01]  /*6260*/  ISETP.GT.U32.AND P2, PT, R2.reuse, R140, PT ;  /* 0x0000008c0200720c */ /* 0x040fe20003f44070 */
[C---:B------:R-:W-:Y:S02]  /*6270*/  IMAD R138, R2.reuse, R51, R138 ;  /* 0x00000033028a7224 */ /* 0x040fe400078e028a */
[----:B------:R-:W-:Y:S01]  /*6280*/  IMAD R136, R2, R3, R136 ;  /* 0x0000000302887224 */ /* 0x000fe200078e0288 */
[----:B------:R-:W-:Y:S01]  /*6290*/  SHF.R.S32.HI R3, RZ, 0x1f, R21 ;  /* 0x0000001fff037819 */ /* 0x000fe20000011415 */
[--C-:B------:R-:W-:Y:S01]  /*62a0*/  @!P1 IMAD.IADD R6, R6, 0x1, -R2.reuse ;  /* 0x0000000106069824 */ /* 0x100fe200078e0a02 */
[----:B------:R-:W-:Y:S01]  /*62b0*/  ISETP.GT.U32.AND P1, PT, R2, R138, PT ;  /* 0x0000008a0200720c */ /* 0x000fe20003f24070 */
[--C-:B------:R-:W-:Y:S01]  /*62c0*/  @!P5 IMAD.IADD R4, R4, 0x1, -R2.reuse ;  /* 0x000000010404d824 */ /* 0x100fe200078e0a02 */
[----:B------:R-:W-:Y:S01]  /*62d0*/  ISETP.GT.U32.AND P5, PT, R2, R136, PT ;  /* 0x000000880200720c */ /* 0x000fe20003fa4070 */
[--C-:B------:R-:W-:Y:S01]  /*62e0*/  @!P0 IMAD.IADD R142, R142, 0x1, -R2.reuse ;  /* 0x000000018e8e8824 */ /* 0x100fe200078e0a02 */
[----:B------:R-:W-:Y:S01]  /*62f0*/  ISETP.GE.AND P0, PT, R39, RZ, PT ;  /* 0x000000ff2700720c */ /* 0x000fe20003f06270 */
        /* <DEDUP_REMOVED lines=10> */
[----:B------:R-:W-:Y:S01]  /*63a0*/  @!P5 IMAD.IADD R136, R136, 0x1, -R2 ;  /* 0x000000018888d824 */ /* 0x000fe200078e0a02 */
[C---:B------:R-:W-:Y:S01]  /*63b0*/  ISETP.GT.U32.AND P5, PT, R2.reuse, R146, PT ;  /* 0x000000920200720c */ /* 0x040fe20003fa4070 */
[----:B------:R-:W-:Y:S01]  /*63c0*/  @!P0 IMAD.MOV R12, RZ, RZ, -R12 ;  /* 0x000000ffff0c8224 */ /* 0x000fe200078e0a0c */
[C---:B------:R-:W-:Y:S01]  /*63d0*/  ISETP.GT.U32.AND P0, PT, R2.reuse, R148, PT ;  /* 0x000000940200720c */ /* 0x040fe20003f04070 */
[----:B------:R-:W-:Y:S01]  /*63e0*/  @!P3 IMAD.MOV R8, RZ, RZ, -R8 ;  /* 0x000000ffff08b224 */ /* 0x000fe200078e0a08 */
[C---:B------:R-:W-:Y:S01]  /*63f0*/  ISETP.GT.U32.AND P3, PT, R2.reuse, R140, PT ;  /* 0x0000008c0200720c */ /* 0x040fe20003f64070 */
[----:B------:R-:W-:Y:S01]  /*6400*/  @!P6 IMAD.MOV R10, RZ, RZ, -R10 ;  /* 0x000000ffff0ae224 */ /* 0x000fe200078e0a0a */
[C---:B------:R-:W-:Y:S01]  /*6410*/  ISETP.GT.U32.AND P6, PT, R2.reuse, R136, PT ;  /* 0x000000880200720c */ /* 0x040fe20003fc4070 */
[----:B------:R-:W-:Y:S01]  /*6420*/  @!P4 IMAD.MOV R6, RZ, RZ, -R6 ;  /* 0x000000ffff06c224 */ /* 0x000fe200078e0a06 */
[----:B------:R-:W-:Y:S01]  /*6430*/  ISETP.GT.U32.AND P4, PT, R2, R138, PT ;  /* 0x0000008a0200720c */ /* 0x000fe20003f84070 */
[----:B------:R-:W-:Y:S01]  /*6440*/  @!P2 IMAD.MOV R4, RZ, RZ, -R4 ;  /* 0x000000ffff04a224 */ /* 0x000fe200078e0a04 */
[----:B------:R-:W-:Y:S01]  /*6450*/  ISETP.GE.AND P2, PT, R17, RZ, PT ;  /* 0x000000ff1100720c */ /* 0x000fe20003f46270 */
[----:B------:R-:W-:Y:S01]  /*6460*/  @!P1 IMAD.MOV R142, RZ, RZ, -R142 ;  /* 0x000000ffff8e9224 */ /* 0x000fe200078e0a8e */
        /* <DEDUP_REMOVED lines=8> */
[----:B------:R-:W-:Y:S01]  /*64f0*/  LEA.HI R21, R3, R21, RZ, 0x7 ;  /* 0x0000001503157211 */ /* 0x000fe200078f38ff */
[----:B------:R-:W-:Y:S01]  /*6500*/  @!P4 IMAD.IADD R138, R138, 0x1, -R2 ;  /* 0x000000018a8ac824 */ /* 0x000fe200078e0a02 */
[----:B------:R-:W-:Y:S01]  /*6510*/  ISETP.GE.AND P4, PT, R31, RZ, PT ;  /* 0x000000ff1f00720c */ /* 0x000fe20003f86270 */
[----:B------:R-:W-:Y:S01]  /*6520*/  IMAD R2, R231, UR9, RZ ;  /* 0x00000009e7027c24 */ /* 0x000fe2000f8e02ff */
[----:B------:R-:W-:Y:S01]  /*6530*/  SHF.R.S32.HI R21, RZ, 0x7, R21 ;  /* 0x00000007ff157819 */ /* 0x000fe20000011415 */
[----:B------:R-:W-:Y:S01]  /*6540*/  @!P2 IMAD.MOV R144, RZ, RZ, -R144 ;  /* 0x000000ffff90a224 */ /* 0x000fe200078e0a90 */
[----:B------:R-:W-:Y:S01]  /*6550*/  ISETP.NE.AND P2, PT, R19, RZ, PT ;  /* 0x000000ff1300720c */ /* 0x000fe20003f45270 */
[----:B------:R-:W-:Y:S01]  /*6560*/  @!P1 IMAD.MOV R148, RZ, RZ, -R148 ;  /* 0x000000ffff949224 */ /* 0x000fe200078e0a94 */
[----:B------:R-:W-:Y:S01]  /*6570*/  LOP3.LUT R19, RZ, R19, RZ, 0x33, !PT ;  /* 0x00000013ff137212 */ /* 0x000fe200078e33ff */
[----:B------:R-:W-:Y:S01]  /*6580*/  @!P0 IMAD.MOV R146, RZ, RZ, -R146 ;  /* 0x000000ffff928224 */ /* 0x000fe200078e0a92 */
[C---:B------:R-:W-:Y:S01]  /*6590*/  IADD3 R3, P6, R2.reuse, UR4, RZ ;  /* 0x0000000402037c10 */ /* 0x040fe2000ffde0ff */
[----:B------:R-:W-:Y:S01]  /*65a0*/  @!P5 IMAD.MOV R140, RZ, RZ, -R140 ;  /* 0x000000ffff8cd224 */ /* 0x000fe200078e0a8c */
[C---:B------:R-:W-:Y:S01]  /*65b0*/  SEL R134, R19.reuse, R134, !P2 ;  /* 0x0000008613867207 */ /* 0x040fe20005000000 */
[----:B------:R-:W-:Y:S01]  /*65c0*/  @!P3 IMAD.MOV R138, RZ, RZ, -R138 ;  /* 0x000000ffff8ab224 */ /* 0x000fe200078e0a8a */
[C---:B------:R-:W-:Y:S01]  /*65d0*/  SEL R133, R19.reuse, R42, !P2 ;  /* 0x0000002a13857207 */ /* 0x040fe20005000000 */
[----:B------:R-:W-:Y:S01]  /*65e0*/  @!P4 IMAD.MOV R136, RZ, RZ, -R136 ;  /* 0x000000ffff88c224 */ /* 0x000fe200078e0a88 */
[C---:B------:R-:W-:Y:S01]  /*65f0*/  SEL R132, R19.reuse, R132, !P2 ;  /* 0x0000008413847207 */ /* 0x040fe20005000000 */
[----:B------:R-:W-:Y:S01]  /*6600*/  ULDC UR4, c[0x0][0x234] ;  /* 0x00008d0000047ab9 */ /* 0x000fe20000000800 */
[----:B------:R-:W-:Y:S01]  /*6610*/  LEA.HI.X.SX32 R2, R2, UR5, 0x1, P6 ;  /* 0x0000000502027c11 */ /* 0x000fe2000b0f0eff */
[----:B------:R-:W-:Y:S01]  /*6620*/  ULDC UR5, c[0x0][0x240] ;  /* 0x0000900000057ab9 */ /* 0x000fe20000000800 */
[C---:B------:R-:W-:Y:S01]  /*6630*/  SEL R131, R19.reuse, R44, !P2 ;  /* 0x0000002c13837207 */ /* 0x040fe20005000000 */
[----:B------:R-:W-:Y:S01]  /*6640*/  IMAD R134, R134, UR5, RZ ;  /* 0x0000000586867c24 */ /* 0x000fe2000f8e02ff */
[----:B------:R-:W-:Y:S01]  /*6650*/  SEL R130, R19, R130, !P2 ;  /* 0x0000008213827207 */ /* 0x000fe20005000000 */
[----:B------:R-:W-:Y:S01]  /*6660*/  IMAD R133, R133, UR5, RZ ;  /* 0x0000000585857c24 */ /* 0x000fe2000f8e02ff */
        /* <DEDUP_REMOVED lines=46> */
[C---:B------:R-:W-:Y:S01]  /*6950*/  SEL R128, R19.reuse, R128, !P2 ;  /* 0x0000008013807207 */ /* 0x040fe20005000000 */
        /* <DEDUP_REMOVED lines=197> */
[-C--:B------:R-:W-:Y:S01]  /*75b0*/  IADD3 R154, P4, R134, R3.reuse, RZ ;  /* 0x00000003869a7210 */ /* 0x080fe20007f9e0ff */
[----:B------:R-:W-:Y:S01]  /*75c0*/  IMAD R13, R13, UR5, RZ ;  /* 0x000000050d0d7c24 */ /* 0x000fe2000f8e02ff */
[----:B------:R-:W-:Y:S01]  /*75d0*/  SEL R19, R19, R136, !P2 ;  /* 0x0000008813137207 */ /* 0x000fe20005000000 */
[----:B------:R-:W-:Y:S01]  /*75e0*/  IMAD R15, R15, UR5, RZ ;  /* 0x000000050f0f7c24 */ /* 0x000fe2000f8e02ff */
[-C--:B------:R-:W-:Y:S01]  /*75f0*/  IADD3 R153, P3, R133, R3.reuse, RZ ;  /* 0x0000000385997210 */ /* 0x080fe20007f7e0ff */
[----:B------:R0:W-:Y:S01]  /*7600*/  STL [R1+0x834], R154 ;  /* 0x0008349a01007387 */ /* 0x0001e20000100800 */
[-C--:B------:R-:W-:Y:S01]  /*7610*/  IADD3 R152, P2, R132, R3.reuse, RZ ;  /* 0x0000000384987210 */ /* 0x080fe20007f5e0ff */
[----:B------:R-:W-:Y:S01]  /*7620*/  IMAD R17, R17, UR5, RZ ;  /* 0x0000000511117c24 */ /* 0x000fe2000f8e02ff */
[----:B------:R-:W-:Y:S01]  /*7630*/  USHF.L.U32 UR9, UR9, 0x7, URZ ;  /* 0x0000000709097899 */ /* 0x000fe2000800063f */
[----:B------:R1:W-:Y:S01]  /*7640*/  STL [R1+0x40], R153 ;  /* 0x0000409901007387 */ /* 0x0003e20000100800 */
[----:B------:R-:W-:Y:S01]  /*7650*/  IMAD R19, R19, UR5, RZ ;  /* 0x0000000513137c24 */ /* 0x000fe2000f8e02ff */
[----:B------:R-:W-:Y:S01]  /*7660*/  UMOV UR5, URZ ;  /* 0x0000003f00057c82 */ /* 0x000fe20008000000 */
[----:B------:R-:W-:Y:S01]  /*7670*/  IMAD R5, R5, UR4, RZ ;  /* 0x0000000405057c24 */ /* 0x000fe2000f8e02ff */
[----:B------:R2:W-:Y:S01]  /*7680*/  STL [R1+0x48], R152 ;  /* 0x0000489801007387 */ /* 0x0005e20000100800 */
[----:B------:R-:W-:Y:S01]  /*7690*/  UMOV UR4, URZ ;  /* 0x0000003f00047c82 */ /* 0x000fe20008000000 */
[----:B0-----:R-:W-:-:S02]  /*76a0*/  IADD3 R154, P1, R131, R3, RZ ;  /* 0x00000003839a7210 */ /* 0x001fc40007f3e0ff */
[----:B------:R-:W-:Y:S02]  /*76b0*/  CS2R R136, SRZ ;  /* 0x0000000000887805 */ /* 0x000fe4000001ff00 */
[----:B------:R-:W-:Y:S02]  /*76c0*/  CS2R R138, SRZ ;  /* 0x00000000008a7805 */ /* 0x000fe4000001ff00 */
[----:B------:R-:W-:Y:S02]  /*76d0*/  CS2R R140, SRZ ;  /* 0x00000000008c7805 */ /* 0x000fe4000001ff00 */
[----:B-1----:R-:W-:Y:S01]  /*76e0*/  IADD3 R153, P0, R130, R3, RZ ;  /* 0x0000000382997210 */ /* 0x002fe20007f1e0ff */
[----:B------:R0:W-:Y:S01]  /*76f0*/  STL [R1+0x50], R154 ;  /* 0x0000509a01007387 */ /* 0x0001e20000100800 */
[----:B------:R-:W-:Y:S02]  /*7700*/  CS2R R142, SRZ ;  /* 0x00000000008e7805 */ /* 0x000fe4000001ff00 */
[----:B------:R-:W-:-:S02]  /*7710*/  CS2R R144, SRZ ;  /* 0x0000000000907805 */ /* 0x000fc4000001ff00 */
[-C--:B--2---:R-:W-:Y:S01]  /*7720*/  IADD3 R152, P6, R129, R3.reuse, RZ ;  /* 0x0000000381987210 */ /* 0x084fe20007fde0ff */
[----:B------:R1:W-:Y:S01]  /*7730*/  STL [R1+0x58], R153 ;  /* 0x0000589901007387 */ /* 0x0003e20000100800 */
[----:B------:R-:W-:Y:S02]  /*7740*/  CS2R R146, SRZ ;  /* 0x0000000000927805 */ /* 0x000fe4000001ff00 */
[----:B------:R-:W-:Y:S02]  /*7750*/  CS2R R148, SRZ ;  /* 0x0000000000947805 */ /* 0x000fe4000001ff00 */
[----:B------:R-:W-:Y:S01]  /*7760*/  CS2R R150, SRZ ;  /* 0x0000000000967805 */ /* 0x000fe2000001ff00 */
[----:B------:R2:W-:Y:S01]  /*7770*/  STL [R1+0x60], R152 ;  /* 0x0000609801007387 */ /* 0x0005e20000100800 */
[----:B------:R-:W-:Y:S01]  /*7780*/  USHF.R.S32.HI UR42, URZ, 0x1f, UR9 ;  /* 0x0000001f3f2a7899 */ /* 0x000fe20008011409 */
[----:B0-----:R-:W-:Y:S02]  /*7790*/  IADD3 R154, P5, R128, R3, RZ ;  /* 0x00000003809a7210 */ /* 0x001fe40007fbe0ff */
[----:B-1----:R-:W-:-:S03]  /*77a0*/  LEA.HI.X.SX32 R153, R134, R2, 0x1, P4 ;  /* 0x0000000286997211 */ /* 0x002fc600020f0eff */
[----:B------:R0:W-:Y:S01]  /*77b0*/  STL [R1+0x68], R154 ;  /* 0x0000689a01007387 */ /* 0x0001e20000100800 */
[----:B------:R-:W-:Y:S02]  /*77c0*/  CS2R R134, SRZ ;  /* 0x0000000000867805 */ /* 0x000fe4000001ff00 */
[-C--:B--2---:R-:W-:Y:S01]  /*77d0*/  IADD3 R152, P4, R127, R3.reuse, RZ ;  /* 0x000000037f987210 */ /* 0x084fe20007f9e0ff */
[----:B------:R1:W-:Y:S04]  /*77e0*/  STL [R1+0x830], R153 ;  /* 0x0008309901007387 */ /* 0x0003e80000100800 */
[----:B------:R2:W-:Y:S01]  /*77f0*/  STL [R1+0x70], R152 ;  /* 0x0000709801007387 */ /* 0x0005e20000100800 */
[----:B0-----:R-:W-:Y:S02]  /*7800*/  LEA.HI.X.SX32 R154, R133, R2, 0x1, P3 ;  /* 0x00000002859a7211 */ /* 0x001fe400018f0eff */
[----:B-1----:R-:W-:-:S03]  /*7810*/  IADD3 R153, P3, R126, R3, RZ ;  /* 0x000000037e997210 */ /* 0x002fc60007f7e0ff */
[----:B------:R0:W-:Y:S01]  /*7820*/  STL [R1+0x3c], R154 ;  /* 0x00003c9a01007387 */ /* 0x0001e20000100800 */
[----:B--2---:R-:W-:-:S03]  /*7830*/  LEA.HI.X.SX32 R152, R132, R2, 0x1, P2 ;  /* 0x0000000284987211 */ /* 0x004fc600010f0eff */
[----:B------:R1:W-:Y:S01]  /*7840*/  STL [R1+0x78], R153 ;  /* 0x0000789901007387 */ /* 0x0003e20000100800 */
[----:B------:R-:W-:-:S03]  /*7850*/  CS2R R132, SRZ ;  /* 0x0000000000847805 */ /* 0x000fc6000001ff00 */
[----:B------:R2:W-:Y:S01]  /*7860*/  STL [R1+0x44], R152 ;  /* 0x0000449801007387 */ /* 0x0005e20000100800 */
[----:B0-----:R-:W-:Y:S02]  /*7870*/  IADD3 R154, P2, R125, R3, RZ ;  /* 0x000000037d9a7210 */ /* 0x001fe40007f5e0ff */
[----:B-1----:R-:W-:-:S03]  /*7880*/  LEA.HI.X.SX32 R153, R131, R2, 0x1, P1 ;  /* 0x0000000283997211 */ /* 0x002fc600008f0eff */
[----:B------:R0:W-:Y:S01]  /*7890*/  STL [R1+0x80], R154 ;  /* 0x0000809a01007387 */ /* 0x0001e20000100800 */
[----:B--2---:R-:W-:-:S03]  /*78a0*/  IADD3 R152, P1, R124, R3, RZ ;  /* 0x000000037c987210 */ /* 0x004fc60007f3e0ff */
[----:B------:R1:W-:Y:S04]  /*78b0*/  STL [R1+0x4c], R153 ;  /* 0x00004c9901007387 */ /* 0x0003e80000100800 */
[----:B------:R2:W-:Y:S01]  /*78c0*/  STL [R1+0x88], R152 ;  /* 0x0000889801007387 */ /* 0x0005e20000100800 */
[-C--:B0-----:R-:W-:Y:S02]  /*78d0*/  LEA.HI.X.SX32 R154, R130, R2.reuse, 0x1, P0 ;  /* 0x00000002829a7211 */ /* 0x081fe400000f0eff */
[----:B------:R-:W-:Y:S02]  /*78e0*/  CS2R R130, SRZ ;  /* 0x0000000000827805 */ /* 0x000fe4000001ff00 */
[----:B-1----:R-:W-:Y:S01]  /*78f0*/  IADD3 R153, P0, R123, R3, RZ ;  /* 0x000000037b997210 */ /* 0x002fe20007f1e0ff */
[----:B------:R0:W-:Y:S01]  /*7900*/  STL [R1+0x54], R154 ;  /* 0x0000549a01007387 */ /* 0x0001e20000100800 */
[----:B--2---:R-:W-:-:S03]  /*7910*/  LEA.HI.X.SX32 R152, R129, R2, 0x1, P6 ;  /* 0x0000000281987211 */ /* 0x004fc600030f0eff */
[----:B------:R1:W-:Y:S04]  /*7920*/  STL [R1+0x90], R153 ;  /* 0x0000909901007387 */ /* 0x0003e80000100800 */
[----:B------:R2:W-:Y:S01]  /*7930*/  STL [R1+0x5c], R152 ;  /* 0x00005c9801007387 */ /* 0x0005e20000100800 */
        /* <DEDUP_REMOVED lines=192> */
[----:B--2---:R-:W-:-:S03]  /*8540*/  IADD3 R152, P5, R79, R3, RZ ;  /* 0x000000034f987210 */ /* 0x004fc60007fbe0ff */
[----:B------:R1:W-:Y:S04]  /*8550*/  STL [R1+0x1b4], R153 ;  /* 0x0001b49901007387 */ /* 0x0003e80000100800 */
[----:B------:R2:W-:Y:S01]  /*8560*/  STL [R1+0x1f0], R152 ;  /* 0x0001f09801007387 */ /* 0x0005e20000100800 */
[----:B0-----:R-:W-:Y:S02]  /*8570*/  LEA.HI.X.SX32 R154, R85, R2, 0x1, P4 ;  /* 0x00000002559a7211 */ /* 0x001fe400020f0eff */
[----:B-1----:R-:W-:-:S03]  /*8580*/  IADD3 R153, P4, R78, R3, RZ ;  /* 0x000000034e997210 */ /* 0x002fc60007f9e0ff */
        /* <DEDUP_REMOVED lines=236> */
[-C--:B------:R-:W-:Y:S02]  /*9450*/  LEA.HI.X.SX32 R22, R22, R2.reuse, 0x1, P5 ;  /* 0x0000000216167211 */ /* 0x080fe400028f0eff */
[----:B--2---:R-:W-:Y:S01]  /*9460*/  IADD3 R152, P4, R20, R3, RZ ;  /* 0x0000000314987210 */ /* 0x004fe20007f9e0ff */
[----:B------:R1:W-:Y:S04]  /*9470*/  STL [R1+0x37c], R153 ;  /* 0x00037c9901007387 */ /* 0x0003e80000100800 */
[----:B------:R2:W-:Y:S01]  /*9480*/  STL [R1+0x3b8], R152 ;  /* 0x0003b89801007387 */ /* 0x0005e20000100800 */
[----:B0-----:R-:W-:Y:S02]  /*9490*/  LEA.HI.X.SX32 R154, R28, R2, 0x1, P3 ;  /* 0x000000021c9a7211 */ /* 0x001fe400018f0eff */
[----:B------:R-:W-:-:S02]  /*94a0*/  CS2R R28, SRZ ;  /* 0x00000000001c7805 */ /* 0x000fc4000001ff00 */
        /* <DEDUP_REMOVED lines=8> */
[-C--:B------:R-:W-:Y:S02]  /*9530*/  LEA.HI.X.SX32 R16, R16, R2.reuse, 0x1, P2 ;  /* 0x0000000210107211 */ /* 0x080fe400010f0eff */
[----:B------:R-:W-:Y:S02]  /*9540*/  CS2R R26, SRZ ;  /* 0x00000000001a7805 */ /* 0x000fe4000001ff00 */
[----:B--2---:R-:W-:Y:S01]  /*9550*/  IADD3 R152, P1, R14, R3, RZ ;  /* 0x000000030e987210 */ /* 0x004fe20007f3e0ff */
[----:B------:R1:W-:Y:S04]  /*9560*/  STL [R1+0x394], R153 ;  /* 0x0003949901007387 */ /* 0x0003e80000100800 */
[----:B------:R2:W-:Y:S01]  /*9570*/  STL [R1+0x3d0], R152 ;  /* 0x0003d09801007387 */ /* 0x0005e20000100800 */
[----:B0-----:R-:W-:-:S02]  /*9580*/  LEA.HI.X.SX32 R154, R25, R2, 0x1, P0 ;  /* 0x00000002199a7211 */ /* 0x001fc400000f0eff */
[----:B-1----:R-:W-:-:S03]  /*9590*/  IADD3 R153, P0, R12, R3, RZ ;  /* 0x000000030c997210 */ /* 0x002fc60007f1e0ff */
[----:B------:R-:W-:Y:S01]  /*95a0*/  STL [R1+0x39c], R154 ;  /* 0x00039c9a01007387 */ /* 0x000fe20000100800 */
[----:B--2---:R-:W-:-:S03]  /*95b0*/  LEA.HI.X.SX32 R152, R23, R2, 0x1, P6 ;  /* 0x0000000217987211 */ /* 0x004fc600030f0eff */
[----:B------:R-:W-:Y:S01]  /*95c0*/  STL [R1+0x3d8], R153 ;  /* 0x0003d89901007387 */ /* 0x000fe20000100800 */
[----:B------:R-:W-:-:S03]  /*95d0*/  IADD3 R23, P6, R10, R3, RZ ;  /* 0x000000030a177210 */ /* 0x000fc60007fde0ff */
[----:B------:R0:W-:Y:S01]  /*95e0*/  STL [R1+0x3a4], R152 ;  /* 0x0003a49801007387 */ /* 0x0001e20000100800 */
[----:B------:R-:W-:-:S03]  /*95f0*/  LEA.HI.X.SX32 R10, R10, R2, 0x1, P6 ;  /* 0x000000020a0a7211 */ /* 0x000fc600030f0eff */
[----:B------:R1:W-:Y:S04]  /*9600*/  STL [R1+0x3e0], R23 ;  /* 0x0003e01701007387 */ /* 0x0003e80000100800 */
[----:B------:R2:W-:Y:S01]  /*9610*/  STL [R1+0x3ac], R22 ;  /* 0x0003ac1601007387 */ /* 0x0005e20000100800 */
[----:B0-----:R-:W-:Y:S02]  /*9620*/  IADD3 R152, P5, R8, R3, RZ ;  /* 0x0000000308987210 */ /* 0x001fe40007fbe0ff */
[----:B-1----:R-:W-:-:S03]  /*9630*/  LEA.HI.X.SX32 R23, R20, R2, 0x1, P4 ;  /* 0x0000000214177211 */ /* 0x002fc600020f0eff */
[----:B------:R-:W-:Y:S01]  /*9640*/  STL [R1+0x3e8], R152 ;  /* 0x0003e89801007387 */ /* 0x000fe20000100800 */
[----:B------:R-:W-:Y:S02]  /*9650*/  LEA.HI.X.SX32 R20, R18, R2, 0x1, P3 ;  /* 0x0000000212147211 */ /* 0x000fe400018f0eff */
[-C--:B--2---:R-:W-:Y:S01]  /*9660*/  IADD3 R22, P4, R6, R3.reuse, RZ ;  /* 0x0000000306167210 */ /* 0x084fe20007f9e0ff */
[----:B------:R-:W-:Y:S01]  /*9670*/  STL [R1+0x3b4], R23 ;  /* 0x0003b41701007387 */ /* 0x000fe20000100800 */
[----:B------:R-:W-:-:S03]  /*9680*/  IADD3 R18, P3, R4, R3, RZ ;  /* 0x0000000304127210 */ /* 0x000fc60007f7e0ff */
[----:B------:R-:W-:Y:S01]  /*9690*/  STL [R1+0x3f4], R22 ;  /* 0x0003f41601007387 */ /* 0x000fe20000100800 */
[----:B------:R-:W-:-:S03]  /*96a0*/  LEA.HI.X.SX32 R4, R4, R2, 0x1, P3 ;  /* 0x0000000204047211 */ /* 0x000fc600018f0eff */
[----:B------:R0:W-:Y:S04]  /*96b0*/  STL [R1+0x3bc], R20 ;  /* 0x0003bc1401007387 */ /* 0x0001e80000100800 */
        /* <DEDUP_REMOVED lines=9> */
[----:B------:R-:W-:Y:S04]  /*9750*/  STL [R1+0x40c], R16 ;  /* 0x00040c1001007387 */ /* 0x000fe80000100800 */
[----:B------:R0:W-:Y:S04]  /*9760*/  STL [R1+0x3d4], R14 ;  /* 0x0003d40e01007387 */ /* 0x0001e80000100800 */
[----:B------:R1:W-:Y:S04]  /*9770*/  STL [R1+0x414], R12 ;  /* 0x0004140c01007387 */ /* 0x0003e80000100800 */
[----:B------:R2:W-:Y:S01]  /*9780*/  STL [R1+0x3dc], R10 ;  /* 0x0003dc0a01007387 */ /* 0x0005e20000100800 */
[----:B0-----:R-:W-:-:S02]  /*9790*/  IADD3 R14, P6, R13, R3, RZ ;  /* 0x000000030d0e7210 */ /* 0x001fc40007fde0ff */
[----:B-1----:R-:W-:-:S03]  /*97a0*/  LEA.HI.X.SX32 R12, R8, R2, 0x1, P5 ;  /* 0x00000002080c7211 */ /* 0x002fc600028f0eff */
[----:B------:R-:W-:Y:S01]  /*97b0*/  STL [R1+0x41c], R14 ;  /* 0x00041c0e01007387 */ /* 0x000fe20000100800 */
[-C--:B------:R-:W-:Y:S02]  /*97c0*/  LEA.HI.X.SX32 R8, R6, R2.reuse, 0x1, P4 ;  /* 0x0000000206087211 */ /* 0x080fe400020f0eff */
[-C--:B--2---:R-:W-:Y:S01]  /*97d0*/  IADD3 R10, P5, R15, R3.reuse, RZ ;  /* 0x000000030f0a7210 */ /* 0x084fe20007fbe0ff */
[----:B------:R-:W-:Y:S01]  /*97e0*/  STL [R1+0x3e4], R12 ;  /* 0x0003e40c01007387 */ /* 0x000fe20000100800 */
[-C--:B------:R-:W-:Y:S02]  /*97f0*/  IADD3 R6, P4, R17, R3.reuse, RZ ;  /* 0x0000000311067210 */ /* 0x080fe40007f9e0ff */
[----:B------:R-:W-:Y:S01]  /*9800*/  IADD3 R3, P3, R19, R3, RZ ;  /* 0x0000000313037210 */ /* 0x000fe20007f7e0ff */
[----:B------:R-:W-:Y:S04]  /*9810*/  STL [R1+0x820], R10 ;  /* 0x0008200a01007387 */ /* 0x000fe80000100800 */
[----:B------:R-:W-:Y:S04]  /*9820*/  STL [R1+0x3f0], R8 ;  /* 0x0003f00801007387 */ /* 0x000fe80000100800 */
[----:B------:R0:W-:Y:S04]  /*9830*/  STL [R1+0x828], R6 ;  /* 0x0008280601007387 */ /* 0x0001e80000100800 */
[----:B------:R1:W-:Y:S04]  /*9840*/  STL [R1+0x3f8], R4 ;  /* 0x0003f80401007387 */ /* 0x0003e80000100800 */
[----:B------:R2:W-:Y:S01]  /*9850*/  STL [R1+0x82c], R3 ;  /* 0x00082c0301007387 */ /* 0x0005e20000100800 */
[----:B0-----:R-:W-:-:S02]  /*9860*/  LEA.HI.X.SX32 R6, R7, R2, 0x1, P2 ;  /* 0x0000000207067211 */ /* 0x001fc400010f0eff */
[-C--:B------:R-:W-:Y:S02]  /*9870*/  LEA.HI.X.SX32 R7, R13, R2.reuse, 0x1, P6 ;  /* 0x000000020d077211 */ /* 0x080fe400030f0eff */
[----:B-1----:R-:W-:Y:S01]  /*9880*/  IADD3 R4, P2, R5, UR6, RZ ;  /* 0x0000000605047c10 */ /* 0x002fe2000ff5e0ff */
[----:B------:R0:W-:Y:S01]  /*9890*/  STL [R1+0x400], R6 ;  /* 0x0004000601007387 */ /* 0x0001e20000100800 */
[----:B------:R-:W-:Y:S01]  /*98a0*/  UIADD3 UR6, UR8, 0x4000, URZ ;  /* 0x0000400008067890 */ /* 0x000fe2000fffe03f */
[----:B--2---:R-:W-:-:S03]  /*98b0*/  LEA.HI.X.SX32 R3, R9, R2, 0x1, P1 ;  /* 0x0000000209037211 */ /* 0x004fc600008f0eff */
[----:B------:R-:W-:Y:S02]  /*98c0*/  USHF.R.U32.HI UR14, URZ, 0x4, UR6 ;  /* 0x000000043f0e7899 */ /* 0x000fe40008011606 */
[----:B------:R-:W-:Y:S01]  /*98d0*/  UIADD3 UR6, UP0, UR12, 0x2, URZ ;  /* 0x000000020c067890 */ /* 0x000fe2000ff1e03f */
[----:B------:R1:W-:Y:S01]  /*98e0*/  STL [R1+0x408], R3 ;  /* 0x0004080301007387 */ /* 0x0003e20000100800 */
[----:B------:R-:W-:Y:S01]  /*98f0*/  USGXT.U32 UR14, UR14, 0xe ;  /* 0x0000000e0e0e789a */ /* 0x000fe20008000000 */
[----:B0-----:R-:W-:-:S05]  /*9900*/  LEA.HI.X.SX32 R6, R11, R2, 0x1, P0 ;  /* 0x000000020b067211 */ /* 0x001fca00000f0eff */
[----:B------:R0:W-:Y:S01]  /*9910*/  STL [R1+0x410], R6 ;  /* 0x0004100601007387 */ /* 0x0001e20000100800 */
[----:B-1----:R-:W-:-:S03]  /*9920*/  LEA.HI.X.SX32 R3, R15, R2, 0x1, P5 ;  /* 0x000000020f037211 */ /* 0x002fc600028f0eff */
[----:B------:R-:W-:Y:S04]  /*9930*/  STL [R1+0x418], R7 ;  /* 0x0004180701007387 */ /* 0x000fe80000100800 */
[----:B------:R1:W-:Y:S01]  /*9940*/  STL [R1+0x420], R3 ;  /* 0x0004200301007387 */ /* 0x0003e20000100800 */
[-C--:B0-----:R-:W-:Y:S02]  /*9950*/  LEA.HI.X.SX32 R6, R17, R2.reuse, 0x1, P4 ;  /* 0x0000000211067211 */ /* 0x081fe400020f0eff */
[----:B------:R-:W-:-:S03]  /*9960*/  LEA.HI.X.SX32 R2, R19, R2, 0x1, P3 ;  /* 0x0000000213027211 */ /* 0x000fc600018f0eff */
[----:B------:R0:W-:Y:S01]  /*9970*/  STL [R1+0x824], R6 ;  /* 0x0008240601007387 */ /* 0x0001e20000100800 */
[----:B-1----:R-:W-:-:S03]  /*9980*/  LEA.HI.X.SX32 R3, R5, UR7, 0x1, P2 ;  /* 0x0000000705037c11 */ /* 0x002fc600090f0eff */
[----:B------:R1:W-:Y:S01]  /*9990*/  STL [R1+0x424], R2 ;  /* 0x0004240201007387 */ /* 0x0003e20000100800 */
[----:B------:R-:W-:Y:S02]  /*99a0*/  UIADD3.X UR7, UR4, 0x40000040, URZ, UP0, !UPT ;  /* 0x4000004004077890 */ /* 0x000fe400087fe43f */
[----:B------:R-:W-:Y:S01]  /*99b0*/  UIADD3 UR10, UP0, UR14, 0x2, URZ ;  /* 0x000000020e0a7890 */ /* 0x000fe2000ff1e03f */
[----:B------:R-:W-:Y:S01]  /*99c0*/  UMOV UR4, UR6 ;  /* 0x0000000600047c82 */ /* 0x000fe20008000000 */
[----:B0-----:R-:W-:Y:S02]  /*99d0*/  IMAD.SHL.U32 R6, R24, 0x10, RZ ;  /* 0x0000001018067824 */ /* 0x001fe400078e00ff */
[----:B------:R-:W-:Y:S01]  /*99e0*/  UIADD3.X UR11, UR5, 0x40000040, URZ, UP0, !UPT ;  /* 0x40000040050b7890 */ /* 0x000fe200087fe43f */
[----:B------:R-:W-:Y:S01]  /*99f0*/  CS2R R24, SRZ ;  /* 0x0000000000187805 */ /* 0x000fe2000001ff00 */
[----:B-1----:R-:W0:Y:S01]  /*9a00*/  LDC R2, c[0x0][0x238] ;  /* 0x00008e00ff027b82 */ /* 0x002e220000000800 */
[----:B------:R1:W-:Y:S01]  /*9a10*/  STL [R1+0x880], R6 ;  /* 0x0008800601007387 */ /* 0x0003e20000100800 */
[----:B------:R-:W-:Y:S01]  /*9a20*/  UMOV UR5, UR7 ;  /* 0x0000000700057c82 */ /* 0x000fe20008000000 */
[----:B------:R-:W-:-:S02]  /*9a30*/  UMOV UR6, UR10 ;  /* 0x0000000a00067c82 */ /* 0x000fc40008000000 */
[----:B------:R-:W-:Y:S01]  /*9a40*/  UMOV UR7, UR11 ;  /* 0x0000000b00077c82 */ /* 0x000fe20008000000 */
[----:B------:R-:W-:Y:S01]  /*9a50*/  STL [R1+0x38], RZ ;  /* 0x000038ff01007387 */ /* 0x000fe20000100800 */
[----:B------:R-:W-:Y:S02]  /*9a60*/  UIADD3.64 UR16, UR4, 0x2, URZ ;  /* 0x0000000204107897 */ /* 0x000fe4000fffe03f */
[----:B------:R-:W-:Y:S01]  /*9a70*/  UIADD3.64 UR20, UR4, 0x4, URZ ;  /* 0x0000000404147897 */ /* 0x000fe2000fffe03f */
[----:B------:R2:W-:Y:S01]  /*9a80*/  STL [R1+0x85c], R21 ;  /* 0x00085c1501007387 */ /* 0x0005e20000100800 */
[----:B------:R-:W-:Y:S01]  /*9a90*/  UIADD3.64 UR24, UR4, 0x1fe, URZ ;  /* 0x000001fe04187897 */ /* 0x000fe2000fffe03f */
[----:B-1----:R-:W-:Y:S01]  /*9aa0*/  LOP3.LUT R6, R6, 0x70, RZ, 0xc0, !PT ;  /* 0x0000007006067812 */ /* 0x002fe200078ec0ff */
[----:B------:R-:W-:Y:S02]  /*9ab0*/  UIADD3.64 UR28, UR4, 0x200, URZ ;  /* 0x00000200041c7897 */ /* 0x000fe4000fffe03f */
[----:B------:R-:W-:-:S02]  /*9ac0*/  UIADD3.64 UR32, UR4, 0x202, URZ ;  /* 0x0000020204207897 */ /* 0x000fc4000fffe03f */
[----:B------:R-:W-:Y:S01]  /*9ad0*/  IMAD R6, R231, 0x80, R6 ;  /* 0x00000080e7067824 */ /* 0x000fe200078e0206 */
[----:B------:R-:W-:Y:S02]  /*9ae0*/  UIADD3.64 UR36, UR4, 0x204, URZ ;  /* 0x0000020404247897 */ /* 0x000fe4000fffe03f */
[----:B------:R-:W-:Y:S02]  /*9af0*/  UIADD3.64 UR18, UR6, 0x2, URZ ;  /* 0x0000000206127897 */ /* 0x000fe4000fffe03f */
[----:B------:R-:W-:Y:S01]  /*9b00*/  STL [R1+0x854], R6 ;  /* 0x0008540601007387 */ /* 0x000fe20000100800 */
[----:B------:R-:W-:Y:S01]  /*9b10*/  UIADD3.64 UR22, UR6, 0x4, URZ ;  /* 0x0000000406167897 */ /* 0x000fe2000fffe03f */
[C---:B0-----:R-:W-:Y:S02]  /*9b20*/  IMAD R7, R2.reuse, 0x7f, RZ ;  /* 0x0000007f02077824 */ /* 0x041fe400078e02ff */
[C---:B------:R-:W-:Y:S02]  /*9b30*/  IMAD R8, R2.reuse, 0x7e, RZ ;  /* 0x0000007e02087824 */ /* 0x040fe400078e02ff */
[C---:B------:R-:W-:Y:S01]  /*9b40*/  IMAD R9, R2.reuse, 0x7d, RZ ;  /* 0x0000007d02097824 */ /* 0x040fe200078e02ff */
[-C--:B------:R-:W-:Y:S01]  /*9b50*/  IADD3 R231, P3, R7, R4.reuse, RZ ;  /* 0x0000000407e77210 */ /* 0x080fe20007f7e0ff */
[----:B------:R-:W-:Y:S01]  /*9b60*/  IMAD R10, R2, 0x7c, RZ ;  /* 0x0000007c020a7824 */ /* 0x000fe200078e02ff */
[----:B--2---:R-:W-:Y:S01]  /*9b70*/  IADD3 R21, P4, R8, R4, RZ ;  /* 0x0000000408157210 */ /* 0x004fe20007f9e0ff */
[----:B------:R-:W-:-:S02]  /*9b80*/  IMAD R11, R2, 0x7b, RZ ;  /* 0x0000007b020b7824 */ /* 0x000fc400078e02ff */
[----:B------:R0:W-:Y:S01]  /*9b90*/  STL [R1+0x42c], R231 ;  /* 0x00042ce701007387 */ /* 0x0001e20000100800 */
[----:B------:R-:W-:Y:S01]  /*9ba0*/  IMAD R12, R2, 0x7a, RZ ;  /* 0x0000007a020c7824 */ /* 0x000fe200078e02ff */
[-C--:B------:R-:W-:Y:S01]  /*9bb0*/  IADD3 R232, P6, R10, R4.reuse, RZ ;  /* 0x000000040ae87210 */ /* 0x080fe20007fde0ff */
[C---:B------:R-:W-:Y:S01]  /*9bc0*/  IMAD R13, R2.reuse, 0x79, RZ ;  /* 0x00000079020d7824 */ /* 0x040fe200078e02ff */
[----:B------:R1:W-:Y:S01]  /*9bd0*/  STL [R1+0x434], R21 ;  /* 0x0004341501007387 */ /* 0x0003e20000100800 */
[C---:B------:R-:W-:Y:S02]  /*9be0*/  IMAD R14, R2.reuse, 0x78, RZ ;  /* 0x00000078020e7824 */ /* 0x040fe400078e02ff */
[C---:B------:R-:W-:Y:S02]  /*9bf0*/  IMAD R15, R2.reuse, 0x77, RZ ;  /* 0x00000077020f7824 */ /* 0x040fe400078e02ff */
[C---:B------:R-:W-:Y:S01]  /*9c00*/  IMAD R16, R2.reuse, 0x76, RZ ;  /* 0x0000007602107824 */ /* 0x040fe200078e02ff */
[----:B0-----:R-:W-:Y:S01]  /*9c10*/  IADD3 R231, P5, R9, R4, RZ ;  /* 0x0000000409e77210 */ /* 0x001fe20007fbe0ff */
[----:B------:R-:W-:-:S02]  /*9c20*/  IMAD R17, R2, 0x75, RZ ;  /* 0x0000007502117824 */ /* 0x000fc400078e02ff */
[C---:B------:R-:W-:Y:S01]  /*9c30*/  IMAD R18, R2.reuse, 0x74, RZ ;  /* 0x0000007402127824 */ /* 0x040fe200078e02ff */
[-C--:B-1----:R-:W-:Y:S01]  /*9c40*/  IADD3 R21, P0, R11, R4.reuse, RZ ;  /* 0x000000040b157210 */ /* 0x082fe20007f1e0ff */
[----:B------:R0:W-:Y:S01]  /*9c50*/  STL [R1+0x43c], R231 ;  /* 0x00043ce701007387 */ /* 0x0001e20000100800 */
[C---:B------:R-:W-:Y:S02]  /*9c60*/  IMAD R19, R2.reuse, 0x73, RZ ;  /* 0x0000007302137824 */ /* 0x040fe400078e02ff */
[C---:B------:R-:W-:Y:S01]  /*9c70*/  IMAD R20, R2.reuse, 0x72, RZ ;  /* 0x0000007202147824 */ /* 0x040fe200078e02ff */
[----:B------:R1:W-:Y:S01]  /*9c80*/  STL [R1+0x444], R232 ;  /* 0x000444e801007387 */ /* 0x0003e20000100800 */
[C---:B------:R-:W-:Y:S02]  /*9c90*/  IMAD R22, R2.reuse, 0x71, RZ ;  /* 0x0000007102167824 */ /* 0x040fe400078e02ff */
[C---:B------:R-:W-:Y:S01]  /*9ca0*/  IMAD R23, R2.reuse, 0x70, RZ ;  /* 0x0000007002177824 */ /* 0x040fe200078e02ff */
[----:B------:R2:W-:Y:S01]  /*9cb0*/  STL [R1+0x44c], R21 ;  /* 0x00044c1501007387 */ /* 0x0005e20000100800 */
[----:B------:R-:W-:Y:S01]  /*9cc0*/  IMAD R57, R2, 0x6f, RZ ;  /* 0x0000006f02397824 */ /* 0x000fe200078e02ff */
[----:B0-----:R-:W-:Y:S01]  /*9cd0*/  IADD3 R231, P1, R12, R4, RZ ;  /* 0x000000040ce77210 */ /* 0x001fe20007f3e0ff */
[----:B------:R-:W-:-:S02]  /*9ce0*/  IMAD R58, R2, 0x6e, RZ ;  /* 0x0000006e023a7824 */ /* 0x000fc400078e02ff */
[C---:B------:R-:W-:Y:S01]  /*9cf0*/  IMAD R59, R2.reuse, 0x6d, RZ ;  /* 0x0000006d023b7824 */ /* 0x040fe200078e02ff */
[-C--:B-1----:R-:W-:Y:S01]  /*9d00*/  IADD3 R232, P2, R13, R4.reuse, RZ ;  /* 0x000000040de87210 */ /* 0x082fe20007f5e0ff */
[----:B------:R0:W-:Y:S01]  /*9d10*/  STL [R1+0x454], R231 ;  /* 0x000454e701007387 */ /* 0x0001e20000100800 */
[----:B------:R-:W-:Y:S01]  /*9d20*/  IMAD R60, R2, 0x6c, RZ ;  /* 0x0000006c023c7824 */ /* 0x000fe200078e02ff */
[-C--:B--2---:R-:W-:Y:S02]  /*9d30*/  LEA.HI.X.SX32 R21, R7, R3.reuse, 0x1, P3 ;  /* 0x0000000307157211 */ /* 0x084fe400018f0eff */
[----:B------:R-:W-:Y:S01]  /*9d40*/  STL [R1+0x45c], R232 ;  /* 0x00045ce801007387 */ /* 0x000fe20000100800 */
[-C--:B------:R-:W-:Y:S01]  /*9d50*/  LEA.HI.X.SX32 R7, R8, R3.reuse, 0x1, P4 ;  /* 0x0000000308077211 */ /* 0x080fe200020f0eff */
[----:B------:R-:W-:Y:S01]  /*9d60*/  IMAD R61, R2, 0x6b, RZ ;  /* 0x0000006b023d7824 */ /* 0x000fe200078e02ff */
[-C--:B------:R-:W-:Y:S01]  /*9d70*/  LEA.HI.X.SX32 R8, R9, R3.reuse, 0x1, P5 ;  /* 0x0000000309087211 */ /* 0x080fe200028f0eff */
[----:B------:R1:W-:Y:S01]  /*9d80*/  STL [R1+0x428], R21 ;  /* 0x0004281501007387 */ /* 0x0003e20000100800 */
[----:B------:R-:W-:Y:S01]  /*9d90*/  LEA.HI.X.SX32 R9, R10, R3, 0x1, P6 ;  /* 0x000000030a097211 */ /* 0x000fe200030f0eff */
[----:B------:R-:W-:Y:S01]  /*9da0*/  IMAD R62, R2, 0x6a, RZ ;  /* 0x0000006a023e7824 */ /* 0x000fe200078e02ff */
[----:B0-----:R-:W-:Y:S01]  /*9db0*/  IADD3 R231, P3, R14, R4, RZ ;  /* 0x000000040ee77210 */ /* 0x001fe20007f7e0ff */
[----:B------:R-:W-:-:S02]  /*9dc0*/  IMAD R63, R2, 0x69, RZ ;  /* 0x00000069023f7824 */ /* 0x000fc400078e02ff */
[C---:B------:R-:W-:Y:S02]  /*9dd0*/  IMAD R64, R2.reuse, 0x68, RZ ;  /* 0x0000006802407824 */ /* 0x040fe400078e02ff */
[----:B------:R-:W-:Y:S01]  /*9de0*/  STL [R1+0x464], R231 ;  /* 0x000464e701007387 */ /* 0x000fe20000100800 */
[C---:B------:R-:W-:Y:S01]  /*9df0*/  IMAD R65, R2.reuse, 0x67, RZ ;  /* 0x0000006702417824 */ /* 0x040fe200078e02ff */
[----:B-1----:R-:W-:Y:S01]  /*9e00*/  IADD3 R21, P4, R15, R4, RZ ;  /* 0x000000040f157210 */ /* 0x002fe20007f9e0ff */
[C---:B------:R-:W-:Y:S01]  /*9e10*/  IMAD R66, R2.reuse, 0x66, RZ ;  /* 0x0000006602427824 */ /* 0x040fe200078e02ff */
[----:B------:R0:W-:Y:S01]  /*9e20*/  STL [R1+0x430], R7 ;  /* 0x0004300701007387 */ /* 0x0001e20000100800 */
[C---:B------:R-:W-:Y:S02]  /*9e30*/  IMAD R67, R2.reuse, 0x65, RZ ;  /* 0x0000006502437824 */ /* 0x040fe400078e02ff */
[C---:B------:R-:W-:Y:S01]  /*9e40*/  IMAD R68, R2.reuse, 0x64, RZ ;  /* 0x0000006402447824 */ /* 0x040fe200078e02ff */
[----:B------:R-:W-:Y:S01]  /*9e50*/  STL [R1+0x46c], R21 ;  /* 0x00046c1501007387 */ /* 0x000fe20000100800 */
[----:B------:R-:W-:-:S02]  /*9e60*/  IMAD R69, R2, 0x63, RZ ;  /* 0x0000006302457824 */ /* 0x000fc400078e02ff */
[C---:B------:R-:W-:Y:S01]  /*9e70*/  IMAD R70, R2.reuse, 0x62, RZ ;  /* 0x0000006202467824 */ /* 0x040fe200078e02ff */
[----:B------:R1:W-:Y:S01]  /*9e80*/  STL [R1+0x438], R8 ;  /* 0x0004380801007387 */ /* 0x0003e20000100800 */
[----:B------:R-:W-:Y:S01]  /*9e90*/  IMAD R71, R2, 0x61, RZ ;  /* 0x0000006102477824 */ /* 0x000fe200078e02ff */
[-C--:B0-----:R-:W-:Y:S01]  /*9ea0*/  IADD3 R7, P5, R16, R4.reuse, RZ ;  /* 0x0000000410077210 */ /* 0x081fe20007fbe0ff */
[C---:B------:R-:W-:Y:S02]  /*9eb0*/  IMAD R72, R2.reuse, 0x60, RZ ;  /* 0x0000006002487824 */ /* 0x040fe400078e02ff */
[C---:B------:R-:W-:Y:S02]  /*9ec0*/  IMAD R73, R2.reuse, 0x5f, RZ ;  /* 0x0000005f02497824 */ /* 0x040fe400078e02ff */
[----:B------:R0:W-:Y:S01]  /*9ed0*/  STL [R1+0x474], R7 ;  /* 0x0004740701007387 */ /* 0x0001e20000100800 */
[----:B------:R-:W-:Y:S01]  /*9ee0*/  IMAD R74, R2, 0x5e, RZ ;  /* 0x0000005e024a7824 */ /* 0x000fe200078e02ff */
[----:B-1----:R-:W-:-:S02]  /*9ef0*/  IADD3 R8, P6, R17, R4, RZ ;  /* 0x0000000411087210 */ /* 0x002fc40007fde0ff */
[----:B------:R1:W-:Y:S01]  /*9f00*/  STL [R1+0x440], R9 ;  /* 0x0004400901007387 */ /* 0x0003e20000100800 */
[C---:B------:R-:W-:Y:S02]  /*9f10*/  IMAD R75, R2.reuse, 0x5d, RZ ;  /* 0x0000005d024b7824 */ /* 0x040fe400078e02ff */
[C---:B------:R-:W-:Y:S01]  /*9f20*/  IMAD R76, R2.reuse, 0x5c, RZ ;  /* 0x0000005c024c7824 */ /* 0x040fe200078e02ff */
[----:B------:R2:W-:Y:S01]  /*9f30*/  STL [R1+0x47c], R8 ;  /* 0x00047c0801007387 */ /* 0x0005e20000100800 */
[C---:B------:R-:W-:Y:S01]  /*9f40*/  IMAD R77, R2.reuse, 0x5b, RZ ;  /* 0x0000005b024d7824 */ /* 0x040fe200078e02ff */
[-C--:B0-----:R-:W-:Y:S01]  /*9f50*/  LEA.HI.X.SX32 R7, R11, R3.reuse, 0x1, P0 ;  /* 0x000000030b077211 */ /* 0x081fe200000f0eff */
[C---:B------:R-:W-:Y:S02]  /*9f60*/  IMAD R78, R2.reuse, 0x5a, RZ ;  /* 0x0000005a024e7824 */ /* 0x040fe400078e02ff */
[----:B------:R-:W-:Y:S01]  /*9f70*/  IMAD R79, R2, 0x59, RZ ;  /* 0x00000059024f7824 */ /* 0x000fe200078e02ff */
[----:B-1----:R-:W-:Y:S01]  /*9f80*/  IADD3 R9, P0, R18, R4, RZ ;  /* 0x0000000412097210 */ /* 0x002fe20007f1e0ff */
[----:B------:R0:W-:Y:S01]  /*9f90*/  STL [R1+0x448], R7 ;  /* 0x0004480701007387 */ /* 0x0001e20000100800 */
[----:B------:R-:W-:Y:S01]  /*9fa0*/  IMAD R80, R2, 0x58, RZ ;  /* 0x0000005802507824 */ /* 0x000fe200078e02ff */
[----:B--2---:R-:W-:-:S02]  /*9fb0*/  LEA.HI.X.SX32 R8, R12, R3, 0x1, P1 ;  /* 0x000000030c087211 */ /* 0x004fc400008f0eff */
[----:B------:R1:W-:Y:S01]  /*9fc0*/  STL [R1+0x484], R9 ;  /* 0x0004840901007387 */ /* 0x0003e20000100800 */
[C---:B------:R-:W-:Y:S02]  /*9fd0*/  IMAD R81, R2.reuse, 0x57, RZ ;  /* 0x0000005702517824 */ /* 0x040fe400078e02ff */
[C---:B------:R-:W-:Y:S01]  /*9fe0*/  IMAD R82, R2.reuse, 0x56, RZ ;  /* 0x0000005602527824 */ /* 0x040fe200078e02ff */
[----:B------:R2:W-:Y:S01]  /*9ff0*/  STL [R1+0x450], R8 ;  /* 0x0004500801007387 */ /* 0x0005e20000100800 */
[C---:B------:R-:W-:Y:S01]  /*a000*/  IMAD R83, R2.reuse, 0x55, RZ ;  /* 0x0000005502537824 */ /* 0x040fe200078e02ff */
[-C--:B0-----:R-:W-:Y:S01]  /*a010*/  IADD3 R7, P1, R19, R4.reuse, RZ ;  /* 0x0000000413077210 */ /* 0x081fe20007f3e0ff */
[C---:B------:R-:W-:Y:S02]  /*a020*/  IMAD R84, R2.reuse, 0x54, RZ ;  /* 0x0000005402547824 */ /* 0x040fe400078e02ff */
[C---:B------:R-:W-:Y:S01]  /*a030*/  IMAD R85, R2.reuse, 0x53, RZ ;  /* 0x0000005302557824 */ /* 0x040fe200078e02ff */
[----:B-1----:R-:W-:Y:S01]  /*a040*/  LEA.HI.X.SX32 R9, R13, R3, 0x1, P2 ;  /* 0x000000030d097211 */ /* 0x002fe200010f0eff */
[----:B------:R0:W-:Y:S01]  /*a050*/  STL [R1+0x48c], R7 ;  /* 0x00048c0701007387 */ /* 0x0001e20000100800 */
[----:B------:R-:W-:Y:S01]  /*a060*/  IMAD R86, R2, 0x52, RZ ;  /* 0x0000005202567824 */ /* 0x000fe200078e02ff */
[----:B--2---:R-:W-:-:S02]  /*a070*/  IADD3 R8, P2, R20, R4, RZ ;  /* 0x0000000414087210 */ /* 0x004fc40007f5e0ff */
[----:B------:R1:W-:Y:S01]  /*a080*/  STL [R1+0x458], R9 ;  /* 0x0004580901007387 */ /* 0x0003e20000100800 */
[C---:B------:R-:W-:Y:S02]  /*a090*/  IMAD R87, R2.reuse, 0x51, RZ ;  /* 0x0000005102577824 */ /* 0x040fe400078e02ff */
[C---:B------:R-:W-:Y:S01]  /*a0a0*/  IMAD R152, R2.reuse, 0x50, RZ ;  /* 0x0000005002987824 */ /* 0x040fe200078e02ff */
[----:B------:R2:W-:Y:S01]  /*a0b0*/  STL [R1+0x494], R8 ;  /* 0x0004940801007387 */ /* 0x0005e20000100800 */
[----:B------:R-:W-:Y:S01]  /*a0c0*/  IMAD R153, R2, 0x4f, RZ ;  /* 0x0000004f02997824 */ /* 0x000fe200078e02ff */
        /* <DEDUP_REMOVED lines=14> */
[----:B------:R-:W-:Y:S01]  /*a1b0*/  IMAD R161, R2, 0x47, RZ ;  /* 0x0000004702a17824 */ /* 0x000fe200078e02ff */
        /* <DEDUP_REMOVED lines=14> */
[----:B------:R-:W-:Y:S01]  /*a2a0*/  IMAD.SHL.U32 R168, R2, 0x40, RZ ;  /* 0x0000004002a87824 */ /* 0x000fe200078e00ff */
        /* <DEDUP_REMOVED lines=20> */
[C---:B------:R-:W-:Y:S01]  /*a3f0*/  IMAD R179, R2.reuse, 0x35, RZ ;  /* 0x0000003502b37824 */ /* 0x040fe200078e02ff */
        /* <DEDUP_REMOVED lines=8> */
[----:B------:R-:W-:Y:S01]  /*a480*/  IMAD R183, R2, 0x31, RZ ;  /* 0x0000003102b77824 */ /* 0x000fe200078e02ff */
        /* <DEDUP_REMOVED lines=13> */
[C---:B------:R-:W-:Y:S01]  /*a560*/  IMAD R190, R2.reuse, 0x2a, RZ ;  /* 0x0000002a02be7824 */ /* 0x040fe200078e02ff */
[----:B------:R-:W-:Y:S01]  /*a570*/  CS2R R56, SRZ ;  /* 0x0000000000387805 */ /* 0x000fe2000001ff00 */
        /* <DEDUP_REMOVED lines=10> */
[----:B0-----:R-:W-:Y:S01]  /*a620*/  IADD3 R7, P6, R65, R4, RZ ;  /* 0x0000000441077210 */ /* 0x001fe20007fde0ff */
[C---:B------:R-:W-:Y:S02]  /*a630*/  IMAD R196, R2.reuse, 0x24, RZ ;  /* 0x0000002402c47824 */ /* 0x040fe400078e02ff */
[C---:B------:R-:W-:Y:S01]  /*a640*/  IMAD R197, R2.reuse, 0x23, RZ ;  /* 0x0000002302c57824 */ /* 0x040fe200078e02ff */
[----:B-1----:R-:W-:Y:S01]  /*a650*/  LEA.HI.X.SX32 R9, R59, R3, 0x1, P0 ;  /* 0x000000033b097211 */ /* 0x002fe200000f0eff */
[----:B------:R0:W-:Y:S01]  /*a660*/  STL [R1+0x4ec], R7 ;  /* 0x0004ec0701007387 */ /* 0x0001e20000100800 */
[----:B------:R-:W-:Y:S01]  /*a670*/  IMAD R198, R2, 0x22, RZ ;  /* 0x0000002202c67824 */ /* 0x000fe200078e02ff */
[----:B------:R-:W-:-:S02]  /*a680*/  CS2R R58, SRZ ;  /* 0x00000000003a7805 */ /* 0x000fc4000001ff00 */
[-C--:B--2---:R-:W-:Y:S01]  /*a690*/  IADD3 R8, P0, R66, R4.reuse, RZ ;  /* 0x0000000442087210 */ /* 0x084fe20007f1e0ff */
[----:B------:R1:W-:Y:S01]  /*a6a0*/  STL [R1+0x4b8], R9 ;  /* 0x0004b80901007387 */ /* 0x0003e20000100800 */
[C---:B------:R-:W-:Y:S02]  /*a6b0*/  IMAD R199, R2.reuse, 0x21, RZ ;  /* 0x0000002102c77824 */ /* 0x040fe400078e02ff */
[C---:B------:R-:W-:Y:S01]  /*a6c0*/  IMAD.SHL.U32 R200, R2.reuse, 0x20, RZ ;  /* 0x0000002002c87824 */ /* 0x040fe200078e00ff */
        /* <DEDUP_REMOVED lines=10> */
[C---:B------:R-:W-:Y:S01]  /*a770*/  IMAD R205, R2.reuse, 0x1b, RZ ;  /* 0x0000001b02cd7824 */ /* 0x040fe200078e02ff */
[----:B------:R-:W-:Y:S01]  /*a780*/  CS2R R60, SRZ ;  /* 0x00000000003c7805 */ /* 0x000fe2000001ff00 */
[C---:B------:R-:W-:Y:S01]  /*a790*/  IMAD R206, R2.reuse, 0x1a, RZ ;  /* 0x0000001a02ce7824 */ /* 0x040fe200078e02ff */
[----:B------:R2:W-:Y:S01]  /*a7a0*/  STL [R1+0x4c8], R8 ;  /* 0x0004c80801007387 */ /* 0x0005e20000100800 */
[----:B------:R-:W-:Y:S01]  /*a7b0*/  IMAD R207, R2, 0x19, RZ ;  /* 0x0000001902cf7824 */ /* 0x000fe200078e02ff */
        /* <DEDUP_REMOVED lines=43> */
[----:B------:R-:W-:Y:S01]  /*aa70*/  IMAD.SHL.U32 R228, R2, 0x4, RZ ;  /* 0x0000000402e47824 */ /* 0x000fe200078e00ff */
[----:B--2---:R-:W-:-:S02]  /*aa80*/  LEA.HI.X.SX32 R8, R67, R3, 0x1, P1 ;  /* 0x0000000343087211 */ /* 0x004fc400008f0eff */
[----:B------:R1:W-:Y:S01]  /*aa90*/  STL [R1+0x52c], R9 ;  /* 0x00052c0901007387 */ /* 0x0003e20000100800 */
[C---:B------:R-:W-:Y:S01]  /*aaa0*/  IMAD R229, R2.reuse, 0x3, RZ ;  /* 0x0000000302e57824 */ /* 0x040fe200078e02ff */
[----:B------:R-:W-:Y:S01]  /*aab0*/  CS2R R66, SRZ ;  /* 0x0000000000427805 */ /* 0x000fe2000001ff00 */
[C---:B------:R-:W-:Y:S01]  /*aac0*/  IMAD.SHL.U32 R230, R2.reuse, 0x2, RZ ;  /* 0x0000000202e67824 */ /* 0x040fe200078e00ff */
[----:B------:R2:W-:Y:S01]  /*aad0*/  STL [R1+0x4f8], R8 ;  /* 0x0004f80801007387 */ /* 0x0005e20000100800 */
[----:B------:R-:W-:Y:S01]  /*aae0*/  IMAD.SHL.U32 R5, R2, 0x80, RZ ;  /* 0x0000008002057824 */ /* 0x000fe200078e00ff */
        /* <DEDUP_REMOVED lines=386> */
[-C--:B--2---:R-:W-:Y:S01]  /*c310*/  LEA.HI.X.SX32 R8, R226, R3.reuse, 0x1, P5 ;  /* 0x00000003e2087211 */ /* 0x084fe200028f0eff */
[----:B------:R1:W-:Y:S04]  /*c320*/  STL [R1+0x7e8], R9 ;  /* 0x0007e80901007387 */ /* 0x0003e80000100800 */
[----:B------:R2:W-:Y:S01]  /*c330*/  STL [R1+0x7f0], R8 ;  /* 0x0007f00801007387 */ /* 0x0005e20000100800 */
[-C--:B0-----:R-:W-:Y:S02]  /*c340*/  LEA.HI.X.SX32 R7, R227, R3.reuse, 0x1, P6 ;  /* 0x00000003e3077211 */ /* 0x081fe400030f0eff */
[----:B-1----:R-:W-:-:S03]  /*c350*/  LEA.HI.X.SX32 R9, R228, R3, 0x1, P0 ;  /* 0x00000003e4097211 */ /* 0x002fc600000f0eff */
[----:B------:R0:W-:Y:S01]  /*c360*/  STL [R1+0x7f8], R7 ;  /* 0x0007f80701007387 */ /* 0x0001e20000100800 */
[----:B--2---:R-:W-:-:S03]  /*c370*/  LEA.HI.X.SX32 R8, R229, R3, 0x1, P1 ;  /* 0x00000003e5087211 */ /* 0x004fc600008f0eff */
[----:B------:R1:W-:Y:S04]  /*c380*/  STL [R1+0x800], R9 ;  /* 0x0008000901007387 */ /* 0x0003e80000100800 */
[----:B------:R2:W-:Y:S01]  /*c390*/  STL [R1+0x808], R8 ;  /* 0x0008080801007387 */ /* 0x0005e20000100800 */
[----:B0-----:R-:W-:Y:S02]  /*c3a0*/  LEA.HI.X.SX32 R7, R230, R3, 0x1, P2 ;  /* 0x00000003e6077211 */ /* 0x001fe400010f0eff */
[----:B-1----:R-:W-:-:S03]  /*c3b0*/  LOP3.LUT R9, R6, 0x10, RZ, 0x3c, !PT ;  /* 0x0000001006097812 */ /* 0x002fc600078e3cff */
[----:B------:R0:W-:Y:S01]  /*c3c0*/  STL [R1+0x810], R7 ;  /* 0x0008100701007387 */ /* 0x0001e20000100800 */
[----:B--2---:R-:W-:-:S03]  /*c3d0*/  LOP3.LUT R8, R6, 0x20, RZ, 0x3c, !PT ;  /* 0x0000002006087812 */ /* 0x004fc600078e3cff */
[----:B------:R1:W-:Y:S04]  /*c3e0*/  STL [R1+0x818], R2 ;  /* 0x0008180201007387 */ /* 0x0003e80000100800 */
[----:B------:R2:W-:Y:S01]  /*c3f0*/  STL [R1+0x878], R9 ;  /* 0x0008780901007387 */ /* 0x0005e20000100800 */
[----:B0-----:R-:W-:-:S03]  /*c400*/  LOP3.LUT R7, R6, 0x30, RZ, 0x3c, !PT ;  /* 0x0000003006077812 */ /* 0x001fc600078e3cff */
[----:B------:R0:W-:Y:S01]  /*c410*/  STL [R1+0x874], R8 ;  /* 0x0008740801007387 */ /* 0x0001e20000100800 */
[----:B-1----:R-:W-:-:S03]  /*c420*/  SHF.R.S32.HI R2, RZ, 0x1f, R5 ;  /* 0x0000001fff027819 */ /* 0x002fc60000011405 */
[----:B------:R1:W-:Y:S01]  /*c430*/  STL [R1+0x870], R7 ;  /* 0x0008700701007387 */ /* 0x0003e20000100800 */
[C---:B--2---:R-:W-:Y:S02]  /*c440*/  LOP3.LUT R9, R6.reuse, 0x40, RZ, 0x3c, !PT ;  /* 0x0000004006097812 */ /* 0x044fe400078e3cff */
[----:B0-----:R-:W-:-:S03]  /*c450*/  LOP3.LUT R8, R6, 0x50, RZ, 0x3c, !PT ;  /* 0x0000005006087812 */ /* 0x001fc600078e3cff */
[----:B------:R0:W-:Y:S01]  /*c460*/  STL [R1+0x86c], R9 ;  /* 0x00086c0901007387 */ /* 0x0001e20000100800 */
[----:B-1----:R-:W-:-:S03]  /*c470*/  LOP3.LUT R7, R6, 0x60, RZ, 0x3c, !PT ;  /* 0x0000006006077812 */ /* 0x002fc600078e3cff */
[----:B------:R0:W-:Y:S01]  /*c480*/  STL [R1+0x868], R8 ;  /* 0x0008680801007387 */ /* 0x0001e20000100800 */
[----:B------:R-:W-:-:S03]  /*c490*/  LOP3.LUT R6, R6, 0x70, RZ, 0x3c, !PT ;  /* 0x0000007006067812 */ /* 0x000fc600078e3cff */
[----:B------:R0:W-:Y:S04]  /*c4a0*/  STL [R1+0x864], R7 ;  /* 0x0008640701007387 */ /* 0x0001e80000100800 */
[----:B------:R0:W-:Y:S02]  /*c4b0*/  STL [R1+0x860], R6 ;  /* 0x0008600601007387 */ /* 0x0001e40000100800 */
.L_x_2:
[----:B------:R-:W2:Y:S01]  /*c4c0*/  LDL R2, [R1+0x810] ;  /* 0x0008100001027983 */ /* 0x000ea20000100800 */
[----:B-1----:R-:W1:Y:S03]  /*c4d0*/  LDC R180, c[0x0][0x230] ;  /* 0x00008c00ffb47b82 */ /* 0x002e660000000800 */
[----:B------:R-:W3:Y:S04]  /*c4e0*/  LDL R152, [R1+0x804] ;  /* 0x0008040001987983 */ /* 0x000ee80000100800 */
[----:B------:R-:W-:Y:S04]  /*c4f0*/  STL [R1+0x8d8], R161 ;  /* 0x0008d8a101007387 */ /* 0x000fe80000100800 */
[----:B------:R-:W-:Y:S04]  /*c500*/  STL [R1+0x8d4], R162 ;  /* 0x0008d4a201007387 */ /* 0x000fe80000100800 */
[----:B------:R-:W-:Y:S04]  /*c510*/  STL [R1+0x8d0], R163 ;  /* 0x0008d0a301007387 */ /* 0x000fe80000100800 */
[----:B------:R-:W-:Y:S04]  /*c520*/  STL [R1+0x8cc], R168 ;  /* 0x0008cca801007387 */ /* 0x000fe80000100800 */
[----:B------:R-:W-:Y:S04]  /*c530*/  STL [R1+0x8c8], R169 ;  /* 0x0008c8a901007387 */ /* 0x000fe80000100800 */
[----:B------:R-:W1:Y:S01]  /*c540*/  LDL.LU R5, [R1+0x38] ;  /* 0x0000380001057983 */ /* 0x000e620000300800 */
[----:B------:R-:W-:-:S03]  /*c550*/  PRMT R207, RZ, 0x7610, R207 ;  /* 0x00007610ffcf7816 */ /* 0x000fc600000000cf */
[----:B-----5:R-:W-:Y:S01]  /*c560*/  STL [R1+0x884], R0 ;  /* 0x0008840001007387 */ /* 0x020fe20000100800 */
[----:B-1----:R-:W-:-:S03]  /*c570*/  IMAD R180, R5, -0x80, R180 ;  /* 0xffffff8005b47824 */ /* 0x002fc600078e02b4 */
[----:B------:R-:W-:Y:S02]  /*c580*/  STL [R1+0x898], R5 ;  /* 0x0008980501007387 */ /* 0x000fe40000100800 */
[C---:B------:R-:W-:Y:S02]  /*c590*/  ISETP.GT.AND P2, PT, R180.reuse, RZ, PT ;  /* 0x000000ffb400720c */ /* 0x040fe40003f44270 */
[----:B------:R1:W-:Y:S04]  /*c5a0*/  STL [R1+0x8c4], R5 ;  /* 0x0008c40501007387 */ /* 0x0003e80000100800 */
[----:B-1----:R-:W4:Y:S01]  /*c5b0*/  LDL R5, [R1+0x81c] ;  /* 0x00081c0001057983 */ /* 0x002f220000100800 */
[----:B------:R-:W-:-:S06]  /*c5c0*/  ISETP.GT.AND P3, PT, R180, 0x1, PT ;  /* 0x00000001b400780c */ /* 0x000fcc0003f64270 */
[----:B0-----:R-:W-:Y:S01]  /*c5d0*/  @P2 IMAD.MOV.U32 R6, RZ, RZ, R4 ;  /* 0x000000ffff062224 */ /* 0x001fe200078e0004 */
[C---:B------:R-:W-:Y:S01]  /*c5e0*/  ISETP.GT.AND P4, PT, R180.reuse, 0x2, PT ;  /* 0x00000002b400780c */ /* 0x040fe20003f84270 */
[----:B------:R-:W-:Y:S01]  /*c5f0*/  @P2 IMAD.MOV.U32 R7, RZ, RZ, R3 ;  /* 0x000000ffff072224 */ /* 0x000fe200078e0003 */
[----:B------:R-:W-:Y:S01]  /*c600*/  STL [R1+0x89c], R4 ;  /* 0x00089c0401007387 */ /* 0x000fe20000100800 */
[----:B------:R-:W-:Y:S02]  /*c610*/  PRMT R170, RZ, 0x7610, R170 ;  /* 0x00007610ffaa7816 */ /* 0x000fe400000000aa */
[----:B------:R-:W-:Y:S01]  /*c620*/  PRMT R206, RZ, 0x7610, R206 ;  /* 0x00007610ffce7816 */ /* 0x000fe200000000ce */
[----:B------:R0:W-:Y:S01]  /*c630*/  STL [R1+0x894], R3 ;  /* 0x0008940301007387 */ /* 0x0001e20000100800 */
[C---:B------:R-:W-:Y:S02]  /*c640*/  ISETP.GT.AND P1, PT, R180.reuse, 0x3, PT ;  /* 0x00000003b400780c */ /* 0x040fe40003f24270 */
[----:B------:R-:W-:Y:S01]  /*c650*/  PRMT R171, RZ, 0x7610, R171 ;  /* 0x00007610ffab7816 */ /* 0x000fe200000000ab */
[----:B------:R4:W3:Y:S01]  /*c660*/  @P2 LDG.E.U8 R207, desc[UR40][R6.64] ;  /* 0x0000002806cf2981 */ /* 0x0008e2000c1e1100 */
[----:B------:R-:W-:-:S03]  /*c670*/  ISETP.GT.AND P0, PT, R180, 0x4, PT ;  /* 0x00000004b400780c */ /* 0x000fc60003f04270 */
[----:B0-----:R-:W2:Y:S04]  /*c680*/  LDL.LU R3, [R1+0x814] ;  /* 0x0008140001037983 */ /* 0x001ea80000300800 */
[----:B------:R-:W3:Y:S01]  /*c690*/  LDL R7, [R1+0x818] ;  /* 0x0008180001077983 */ /* 0x000ee20000100800 */
[----:B----4-:R-:W-:-:S03]  /*c6a0*/  @P3 IMAD.MOV.U32 R6, RZ, RZ, R5 ;  /* 0x000000ffff063224 */ /* 0x010fc600078e0005 */
[----:B------:R-:W4:Y:S04]  /*c6b0*/  LDL R5, [R1+0x7ec] ;  /* 0x0007ec0001057983 */ /* 0x000f280000100800 */
[----:B---3--:R0:W3:Y:S04]  /*c6c0*/  @P3 LDG.E.U8 R170, desc[UR40][R6.64] ;  /* 0x0000002806aa3981 */ /* 0x0080e8000c1e1100 */
[----:B--2---:R-:W-:Y:S01]  /*c6d0*/  STL [R1+0x8a0], R3 ;  /* 0x0008a00301007387 */ /* 0x004fe20000100800 */
[----:B0-----:R-:W-:Y:S02]  /*c6e0*/  @P4 IMAD.MOV.U32 R6, RZ, RZ, R3 ;  /* 0x000000ffff064224 */ /* 0x001fe400078e0003 */
[----:B------:R-:W-:-:S02]  /*c6f0*/  @P4 IMAD.MOV.U32 R7, RZ, RZ, R2 ;  /* 0x000000ffff074224 */ /* 0x000fc400078e0002 */
[----:B------:R-:W2:Y:S04]  /*c700*/  LDL.LU R2, [R1+0x7fc] ;  /* 0x0007fc0001027983 */ /* 0x000ea80000300800 */
[----:B------:R0:W3:Y:S04]  /*c710*/  @P4 LDG.E.U8 R206, desc[UR40][R6.64] ;  /* 0x0000002806ce4981 */ /* 0x0000e8000c1e1100 */
[----:B------:R-:W0:Y:S04]  /*c720*/  LDL R6, [R1+0x808] ;  /* 0x0008080001067983 */ /* 0x000e280000100800 */
[----:B------:R-:W0:Y:S02]  /*c730*/  LDL R7, [R1+0x80c] ;  /* 0x00080c0001077983 */ /* 0x000e240000100800 */
[----:B0-----:R-:W-:-:S04]  /*c740*/  @P1 LOP3.LUT R7, R7, R6, RZ, 0x3c, !PT ;  /* 0x0000000607071212 */ /* 0x001fc800078e3cff */
[----:B------:R-:W-:-:S04]  /*c750*/  @P1 LOP3.LUT R6, R7, R6, RZ, 0x3c, !PT ;  /* 0x0000000607061212 */ /* 0x000fc800078e3cff */
[----:B------:R-:W-:-:S05]  /*c760*/  @P1 LOP3.LUT R7, R7, R6, RZ, 0x3c, !PT ;  /* 0x0000000607071212 */ /* 0x000fca00078e3cff */
[----:B------:R0:W3:Y:S04]  /*c770*/  @P1 LDG.E.U8 R171, desc[UR40][R6.64] ;  /* 0x0000002806ab1981 */ /* 0x0000e8000c1e1100 */
[----:B------:R-:W4:Y:S01]  /*c780*/  LDL R7, [R1+0x800] ;  /* 0x0008000001077983 */ /* 0x000f220000100800 */
[----:B------:R-:W-:Y:S01]  /*c790*/  PRMT R172, RZ, 0x7610, R172 ;  /* 0x00007610ffac7816 */ /* 0x000fe200000000ac */
[----:B0-----:R-:W-:Y:S01]  /*c7a0*/  @P0 IMAD.MOV.U32 R6, RZ, RZ, R152 ;  /* 0x000000ffff060224 */ /* 0x001fe200078e0098 */
[----:B------:R-:W-:Y:S01]  /*c7b0*/  ISETP.GT.AND P2, PT, R180, 0x5, PT ;  /* 0x00000005b400780c */ /* 0x000fe20003f44270 */
[----:B------:R-:W3:Y:S01]  /*c7c0*/  LDL R152, [R1+0x7dc] ;  /* 0x0007dc0001987983 */ /* 0x000ee20000100800 */
[----:B------:R-:W-:-:S03]  /*c7d0*/  PRMT R205, RZ, 0x7610, R205 ;  /* 0x00007610ffcd7816 */ /* 0x000fc600000000cd */
[----:B----4-:R2:W4:Y:S04]  /*c7e0*/  @P0 LDG.E.U8 R172, desc[UR40][R6.64] ;  /* 0x0000002806ac0981 */ /* 0x010528000c1e1100 */
[----:B------:R-:W3:Y:S04]  /*c7f0*/  LDL R7, [R1+0x7f8] ;  /* 0x0007f80001077983 */ /* 0x000ee80000100800 */
[----:B--2---:R-:W-:Y:S01]  /*c800*/  @P2 IMAD.MOV.U32 R6, RZ, RZ, R2 ;  /* 0x000000ffff062224 */ /* 0x004fe200078e0002 */
[----:B------:R-:W-:Y:S01]  /*c810*/  STL [R1+0x8a4], R2 ;  /* 0x0008a40201007387 */ /* 0x000fe20000100800 */
[----:B------:R-:W-:-:S03]  /*c820*/  ISETP.GT.AND P3, PT, R180, 0x6, PT ;  /* 0x00000006b400780c */ /* 0x000fc60003f64270 */
[----:B---3--:R0:W2:Y:S04]  /*c830*/  @P2 LDG.E.U8 R205, desc[UR40][R6.64] ;  /* 0x0000002806cd2981 */ /* 0x0080a8000c1e1100 */
[----:B------:R-:W0:Y:S04]  /*c840*/  LDL R6, [R1+0x7f0] ;  /* 0x0007f00001067983 */ /* 0x000e280000100800 */
[----:B------:R-:W0:Y:S01]  /*c850*/  LDL R7, [R1+0x7f4] ;  /* 0x0007f40001077983 */ /* 0x000e220000100800 */
[----:B------:R-:W-:Y:S02]  /*c860*/  PRMT R204, RZ, 0x7610, R204 ;  /* 0x00007610ffcc7816 */ /* 0x000fe400000000cc */
[----:B------:R-:W-:-:S02]  /*c870*/  ISETP.GT.AND P4, PT, R180, 0x7, PT ;  /* 0x00000007b400780c */ /* 0x000fc40003f84270 */
        /* <DEDUP_REMOVED lines=8> */
[----:B------:R-:W2:Y:S04]  /*c900*/  LDL R5, [R1+0x7c4] ;  /* 0x0007c40001057983 */ /* 0x000ea80000100800 */
[----:B----4-:R0:W4:Y:S04]  /*c910*/  @P4 LDG.E.U8 R203, desc[UR40][R6.64] ;  /* 0x0000002806cb4981 */ /* 0x010128000c1e1100 */
[----:B------:R-:W0:Y:S04]  /*c920*/  LDL R6, [R1+0x7e0] ;  /* 0x0007e00001067983 */ /* 0x000e280000100800 */
[----:B------:R-:W0:Y:S01]  /*c930*/  LDL R7, [R1+0x7e4] ;  /* 0x0007e40001077983 */ /* 0x000e220000100800 */
[----:B------:R-:W-:-:S02]  /*c940*/  PRMT R154, RZ, 0x7610, R154 ;  /* 0x00007610ff9a7816 */ /* 0x000fc4000000009a */
[----:B------:R-:W-:Y:S02]  /*c950*/  ISETP.GT.AND P0, PT, R180, 0x9, PT ;  /* 0x00000009b400780c */ /* 0x000fe40003f04270 */
[----:B0-----:R-:W-:-:S04]  /*c960*/  @P1 LOP3.LUT R7, R7, R6, RZ, 0x3c, !PT ;  /* 0x0000000607071212 */ /* 0x001fc800078e3cff */
[----:B------:R-:W-:-:S04]  /*c970*/  @P1 LOP3.LUT R6, R7, R6, RZ, 0x3c, !PT ;  /* 0x0000000607061212 */ /* 0x000fc800078e3cff */
[----:B------:R-:W-:-:S05]  /*c980*/  @P1 LOP3.LUT R7, R7, R6, RZ, 0x3c, !PT ;  /* 0x0000000607071212 */ /* 0x000fca00078e3cff */
[----:B------:R0:W4:Y:S04]  /*c990*/  @P1 LDG.E.U8 R154, desc[UR40][R6.64] ;  /* 0x00000028069a1981 */ /* 0x000128000c1e1100 */
[----:B------:R-:W3:Y:S01]  /*c9a0*/  LDL R7, [R1+0x7d8] ;  /* 0x0007d80001077983 */ /* 0x000ee20000100800 */
[----:B------:R-:W-:Y:S01]  /*c9b0*/  PRMT R155, RZ, 0x7610, R155 ;  /* 0x00007610ff9b7816 */ /* 0x000fe2000000009b */
[----:B0-----:R-:W-:Y:S01]  /*c9c0*/  @P0 IMAD.MOV.U32 R6, RZ, RZ, R152 ;  /* 0x000000ffff060224 */ /* 0x001fe200078e0098 */
[----:B------:R-:W-:Y:S01]  /*c9d0*/  ISETP.GT.AND P2, PT, R180, 0xa, PT ;  /* 0x0000000ab400780c */ /* 0x000fe20003f44270 */
[----:B------:R-:W4:Y:S04]  /*c9e0*/  LDL R152, [R1+0x7b4] ;  /* 0x0007b40001987983 */ /* 0x000f280000100800 */
[----:B---3--:R0:W3:Y:S04]  /*c9f0*/  @P0 LDG.E.U8 R155, desc[UR40][R6.64] ;  /* 0x00000028069b0981 */ /* 0x0080e8000c1e1100 */
[----:B------:R-:W0:Y:S04]  /*ca00*/  LDL R6, [R1+0x7d0] ;  /* 0x0007d00001067983 */ /* 0x000e280000100800 */
[----:B------:R-:W0:Y:S01]  /*ca10*/  LDL R7, [R1+0x7d4] ;  /* 0x0007d40001077983 */ /* 0x000e220000100800 */
[----:B------:R-:W-:-:S02]  /*ca20*/  PRMT R192, RZ, 0x7610, R192 ;  /* 0x00007610ffc07816 */ /* 0x000fc400000000c0 */
[----:B0-----:R-:W-:-:S04]  /*ca30*/  @P2 LOP3.LUT R7, R7, R6, RZ, 0x3c, !PT ;  /* 0x0000000607072212 */ /* 0x001fc800078e3cff */
[----:B------:R-:W-:-:S04]  /*ca40*/  @P2 LOP3.LUT R6, R7, R6, RZ, 0x3c, !PT ;  /* 0x0000000607062212 */ /* 0x000fc800078e3cff */
[----:B------:R-:W-:-:S05]  /*ca50*/  @P2 LOP3.LUT R7, R7, R6, RZ, 0x3c, !PT ;  /* 0x0000000607072212 */ /* 0x000fca00078e3cff */
[----:B------:R0:W3:Y:S04]  /*ca60*/  @P2 LDG.E.U8 R192, desc[UR40][R6.64] ;  /* 0x0000002806c02981 */ /* 0x0000e8000c1e1100 */
[----:B------:R-:W0:Y:S04]  /*ca70*/  LDL R6, [R1+0x7c8] ;  /* 0x0007c80001067983 */ /* 0x000e280000100800 */
[----:B------:R-:W0:Y:S01]  /*ca80*/  LDL R7, [R1+0x7cc] ;  /* 0x0007cc0001077983 */ /* 0x000e220000100800 */
[----:B------:R-:W-:Y:S02]  /*ca90*/  ISETP.GT.AND P3, PT, R180, 0xb, PT ;  /* 0x0000000bb400780c */ /* 0x000fe40003f64270 */
[----:B------:R-:W-:-:S11]  /*caa0*/  PRMT R193, RZ, 0x7610, R193 ;  /* 0x00007610ffc17816 */ /* 0x000fd600000000c1 */
[----:B0-----:R-:W-:-:S04]  /*cab0*/  @P3 LOP3.LUT R7, R7, R6, RZ, 0x3c, !PT ;  /* 0x0000000607073212 */ /* 0x001fc800078e3cff */
[----:B------:R-:W-:-:S04]  /*cac0*/  @P3 LOP3.LUT R6, R7, R6, RZ, 0x3c, !PT ;  /* 0x0000000607063212 */ /* 0x000fc800078e3cff */
[----:B------:R-:W-:-:S05]  /*cad0*/  @P3 LOP3.LUT R7, R7, R6, RZ, 0x3c, !PT ;  /* 0x0000000607073212 */ /* 0x000fca00078e3cff */
[----:B------:R2:W3:Y:S04]  /*cae0*/  @P3 LDG.E.U8 R193, desc[UR40][R6.64] ;  /* 0x0000002806c13981 */ /* 0x0004e8000c1e1100 */
[----:B------:R-:W4:Y:S01]  /*caf0*/  LDL R7, [R1+0x7c0] ;  /* 0x0007c00001077983 */ /* 0x000f220000100800 */
[----:B------:R-:W-:Y:S02]  /*cb00*/  ISETP.GT.AND P4, PT, R180, 0xc, PT ;  /* 0x0000000cb400780c */ /* 0x000fe40003f84270 */
[----:B------:R-:W-:-:S11]  /*cb10*/  PRMT R199, RZ, 0x7610, R199 ;  /* 0x00007610ffc77816 */ /* 0x000fd600000000c7 */
[----:B--2---:R-:W-:Y:S01]  /*cb20*/  @P4 IMAD.MOV.U32 R6, RZ, RZ, R5 ;  /* 0x000000ffff064224 */ /* 0x004fe200078e0005 */
        /* <DEDUP_REMOVED lines=190> */
[----:B------:R0:W3:Y:S04]  /*d710*/  @P1 LDG.E.U8 R164, desc[UR40][R6.64] ;  /* 0x0000002806a41981 */ /* 0x0000e8000c1e1100 */
[----:B------:R-:W2:Y:S01]  /*d720*/  LDL R7, [R1+0x6e8] ;  /* 0x0006e80001077983 */ /* 0x000ea20000100800 */
[----:B------:R-:W-:Y:S01]  /*d730*/  PRMT R175, RZ, 0x7610, R175 ;  /* 0x00007610ffaf7816 */ /* 0x000fe200000000af */
[----:B0-----:R-:W-:Y:S01]  /*d740*/  @P0 IMAD.MOV.U32 R6, RZ, RZ, R152 ;  /* 0x000000ffff060224 */ /* 0x001fe200078e0098 */
[----:B------:R-:W-:Y:S01]  /*d750*/  ISETP.GT.AND P2, PT, R180, 0x28, PT ;  /* 0x00000028b400780c */ /* 0x000fe20003f44270 */
[----:B------:R-:W4:Y:S04]  /*d760*/  LDL R152, [R1+0x6c4] ;  /* 0x0006c40001987983 */ /* 0x000f280000100800 */
[----:B--2---:R0:W2:Y:S04]  /*d770*/  @P0 LDG.E.U8 R175, desc[UR40][R6.64] ;  /* 0x0000002806af0981 */ /* 0x0040a8000c1e1100 */
[----:B------:R-:W0:Y:S04]  /*d780*/  LDL R6, [R1+0x6e0] ;  /* 0x0006e00001067983 */ /* 0x000e280000100800 */
[----:B------:R-:W0:Y:S01]  /*d790*/  LDL R7, [R1+0x6e4] ;  /* 0x0006e40001077983 */ /* 0x000e220000100800 */
[----:B------:R-:W-:-:S02]  /*d7a0*/  PRMT R23, RZ, 0x7610, R23 ;  /* 0x00007610ff177816 */ /* 0x000fc40000000017 */
[----:B0-----:R-:W-:-:S04]  /*d7b0*/  @P2 LOP3.LUT R7, R7, R6, RZ, 0x3c, !PT ;  /* 0x0000000607072212 */ /* 0x001fc800078e3cff */
[----:B------:R-:W-:-:S04]  /*d7c0*/  @P2 LOP3.LUT R6, R7, R6, RZ, 0x3c, !PT ;  /* 0x0000000607062212 */ /* 0x000fc800078e3cff */
[----:B------:R-:W-:-:S05]  /*d7d0*/  @P2 LOP3.LUT R7, R7, R6, RZ, 0x3c, !PT ;  /* 0x0000000607072212 */ /* 0x000fca00078e3cff */
[----:B------:R0:W2:Y:S04]  /*d7e0*/  @P2 LDG.E.U8 R23, desc[UR40][R6.64] ;  /* 0x0000002806172981 */ /* 0x0000a8000c1e1100 */
[----:B------:R-:W0:Y:S04]  /*d7f0*/  LDL R6, [R1+0x6d8] ;  /* 0x0006d80001067983 */ /* 0x000e280000100800 */
[----:B------:R-:W0:Y:S01]  /*d800*/  LDL R7, [R1+0x6dc] ;  /* 0x0006dc0001077983 */ /* 0x000e220000100800 */
[----:B------:R-:W-:Y:S02]  /*d810*/  ISETP.GT.AND P3, PT, R180, 0x29, PT ;  /* 0x00000029b400780c */ /* 0x000fe40003f64270 */
[----:B------:R-:W-:-:S11]  /*d820*/  PRMT R174, RZ, 0x7610, R174 ;  /* 0x00007610ffae7816 */ /* 0x000fd600000000ae */
[----:B0-----:R-:W-:-:S04]  /*d830*/  @P3 LOP3.LUT R7, R7, R6, RZ, 0x3c, !PT ;  /* 0x0000000607073212 */ /* 0x001fc800078e3cff */
[----:B------:R-:W-:-:S04]  /*d840*/  @P3 LOP3.LUT R6, R7, R6, RZ, 0x3c, !PT ;  /* 0x0000000607063212 */ /* 0x000fc800078e3cff */
[----:B------:R-:W-:-:S05]  /*d850*/  @P3 LOP3.LUT R7, R7, R6, RZ, 0x3c, !PT ;  /* 0x0000000607073212 */ /* 0x000fca00078e3cff */
[----:B------:R0:W2:Y:S04]  /*d860*/  @P3 LDG.E.U8 R174, desc[UR40][R6.64] ;  /* 0x0000002806ae3981 */ /* 0x0000a8000c1e1100 */
[----:B------:R-:W3:Y:S01]  /*d870*/  LDL R7, [R1+0x6d0] ;  /* 0x0006d00001077983 */ /* 0x000ee20000100800 */
[----:B------:R-:W-:Y:S02]  /*d880*/  ISETP.GT.AND P4, PT, R180, 0x2a, PT ;  /* 0x0000002ab400780c */ /* 0x000fe40003f84270 */
[----:B------:R-:W-:-:S11]  /*d890*/  PRMT R159, RZ, 0x7610, R159 ;  /* 0x00007610ff9f7816 */ /* 0x000fd6000000009f */
[----:B0-----:R-:W-:Y:S01]  /*d8a0*/  @P4 IMAD.MOV.U32 R6, RZ, RZ, R5 ;  /* 0x000000ffff064224 */ /* 0x001fe200078e0005 */
[----:B------:R-:W-:Y:S01]  /*d8b0*/  ISETP.GT.AND P1, PT, R180, 0x2b, PT ;  /* 0x0000002bb400780c */ /* 0x000fe20003f24270 */
[----:B------:R-:W2:Y:S04]  /*d8c0*/  LDL R5, [R1+0x6ac] ;  /* 0x0006ac0001057983 */ /* 0x000ea80000100800 */
[----:B---3--:R0:W3:Y:S04]  /*d8d0*/  @P4 LDG.E.U8 R159, desc[UR40][R6.64] ;  /* 0x00000028069f4981 */ /* 0x0080e8000c1e1100 */
        /* <DEDUP_REMOVED lines=10> */
[----:B----4-:R-:W-:Y:S01]  /*d980*/  @P0 IMAD.MOV.U32 R6, RZ, RZ, R152 ;  /* 0x000000ffff060224 */ /* 0x010fe200078e0098 */
        /* <DEDUP_REMOVED lines=153> */
[----:B------:R-:W3:Y:S04]  /*e320*/  @P2 LDG.E.U8 R161, desc[UR40][R6.64] ;  /* 0x0000002806a12981 */ /* 0x000ee8000c1e1100 */
[----:B--2---:R0:W-:Y:S04]  /*e330*/  STL [R1+0x8], R0 ;  /* 0x0000080001007387 */ /* 0x0041e80000100800 */
[----:B0-----:R-:W2:Y:S04]  /*e340*/  LDL R0, [R1+0x5fc] ;  /* 0x0005fc0001007983 */ /* 0x001ea80000100800 */
[----:B---3--:R0:W-:Y:S04]  /*e350*/  STL [R1+0x4], R161 ;  /* 0x000004a101007387 */ /* 0x0081e80000100800 */
[----:B0-----:R-:W3:Y:S04]  /*e360*/  LDL.LU R161, [R1+0x8d8] ;  /* 0x0008d80001a17983 */ /* 0x001ee80000300800 */
[----:B------:R-:W4:Y:S04]  /*e370*/  LDL R6, [R1+0x610] ;  /* 0x0006100001067983 */ /* 0x000f280000100800 */
[----:B------:R-:W4:Y:S01]  /*e380*/  LDL R7, [R1+0x614] ;  /* 0x0006140001077983 */ /* 0x000f220000100800 */
[----:B------:R-:W-:-:S02]  /*e390*/  ISETP.GT.AND P3, PT, R180, 0x42, PT ;  /* 0x00000042b400780c */ /* 0x000fc40003f64270 */
[----:B------:R-:W-:-:S11]  /*e3a0*/  PRMT R162, RZ, 0x7610, R162 ;  /* 0x00007610ffa27816 */ /* 0x000fd600000000a2 */
[----:B----4-:R-:W-:-:S04]  /*e3b0*/  @P3 LOP3.LUT R7, R7, R6, RZ, 0x3c, !PT ;  /* 0x0000000607073212 */ /* 0x010fc800078e3cff */
[----:B------:R-:W-:-:S04]  /*e3c0*/  @P3 LOP3.LUT R6, R7, R6, RZ, 0x3c, !PT ;  /* 0x0000000607063212 */ /* 0x000fc800078e3cff */
[----:B------:R-:W-:-:S05]  /*e3d0*/  @P3 LOP3.LUT R7, R7, R6, RZ, 0x3c, !PT ;  /* 0x0000000607073212 */ /* 0x000fca00078e3cff */
[----:B------:R-:W4:Y:S01]  /*e3e0*/  @P3 LDG.E.U8 R162, desc[UR40][R6.64] ;  /* 0x0000002806a23981 */ /* 0x000f22000c1e1100 */
[C---:B------:R-:W-:Y:S02]  /*e3f0*/  ISETP.GT.AND P4, PT, R180.reuse, 0x43, PT ;  /* 0x00000043b400780c */ /* 0x040fe40003f84270 */
[----:B------:R-:W-:Y:S01]  /*e400*/  PRMT R252, RZ, 0x7610, R252 ;  /* 0x00007610fffc7816 */ /* 0x000fe200000000fc */
[----:B----4-:R0:W-:Y:S04]  /*e410*/  STL [R1], R162 ;  /* 0x000000a201007387 */ /* 0x0101e80000100800 */
[----:B0-----:R-:W4:Y:S04]  /*e420*/  LDL.LU R162, [R1+0x8d4] ;  /* 0x0008d40001a27983 */ /* 0x001f280000300800 */
[----:B------:R-:W2:Y:S02]  /*e430*/  LDL R7, [R1+0x608] ;  /* 0x0006080001077983 */ /* 0x000ea40000100800 */
[----:B------:R-:W-:Y:S01]  /*e440*/  @P4 IMAD.MOV.U32 R6, RZ, RZ, R5 ;  /* 0x000000ffff064224 */ /* 0x000fe200078e0005 */
[----:B------:R-:W-:-:S02]  /*e450*/  ISETP.GT.AND P1, PT, R180, 0x44, PT ;  /* 0x00000044b400780c */ /* 0x000fc40003f24270 */
[----:B------:R-:W-:Y:S01]  /*e460*/  ISETP.GT.AND P0, PT, R180, 0x45, PT ;  /* 0x00000045b400780c */ /* 0x000fe20003f04270 */
[----:B------:R-:W3:Y:S04]  /*e470*/  LDL R5, [R1+0x5e4] ;  /* 0x0005e40001057983 */ /* 0x000ee80000100800 */
[----:B--2---:R0:W2:Y:S04]  /*e480*/  @P4 LDG.E.U8 R252, desc[UR40][R6.64] ;  /* 0x0000002806fc4981 */ /* 0x0040a8000c1e1100 */
[----:B------:R-:W0:Y:S04]  /*e490*/  LDL R6, [R1+0x600] ;  /* 0x0006000001067983 */ /* 0x000e280000100800 */
[----:B------:R-:W0:Y:S01]  /*e4a0*/  LDL R7, [R1+0x604] ;  /* 0x0006040001077983 */ /* 0x000e220000100800 */
[----:B------:R-:W-:-:S02]  /*e4b0*/  PRMT R240, RZ, 0x7610, R240 ;  /* 0x00007610fff07816 */ /* 0x000fc400000000f0 */
[----:B------:R-:W-:Y:S02]  /*e4c0*/  PRMT R239, RZ, 0x7610, R239 ;  /* 0x00007610ffef7816 */ /* 0x000fe400000000ef */
[----:B0-----:R-:W-:-:S04]  /*e4d0*/  @P1 LOP3.LUT R7, R7, R6, RZ, 0x3c, !PT ;  /* 0x0000000607071212 */ /* 0x001fc800078e3cff */
[----:B------:R-:W-:-:S04]  /*e4e0*/  @P1 LOP3.LUT R6, R7, R6, RZ, 0x3c, !PT ;  /* 0x0000000607061212 */ /* 0x000fc800078e3cff */
[----:B------:R-:W-:-:S05]  /*e4f0*/  @P1 LOP3.LUT R7, R7, R6, RZ, 0x3c, !PT ;  /* 0x0000000607071212 */ /* 0x000fca00078e3cff */
[----:B------:R0:W2:Y:S02]  /*e500*/  @P1 LDG.E.U8 R240, desc[UR40][R6.64] ;  /* 0x0000002806f01981 */ /* 0x0000a4000c1e1100 */
[----:B0-----:R-:W-:Y:S02]  /*e510*/  @P0 IMAD.MOV.U32 R6, RZ, RZ, R0 ;  /* 0x000000ffff060224 */ /* 0x001fe400078e0000 */
[----:B------:R-:W-:Y:S01]  /*e520*/  @P0 IMAD.MOV.U32 R7, RZ, RZ, R152 ;  /* 0x000000ffff070224 */ /* 0x000fe200078e0098 */
[----:B------:R-:W-:Y:S01]  /*e530*/  ISETP.GT.AND P2, PT, R180, 0x46, PT ;  /* 0x00000046b400780c */ /* 0x000fe20003f44270 */
[----:B------:R-:W4:Y:S04]  /*e540*/  LDL R152, [R1+0x5c8] ;  /* 0x0005c80001987983 */ /* 0x000f280000100800 */
[----:B------:R0:W2:Y:S01]  /*e550*/  @P0 LDG.E.U8 R239, desc[UR40][R6.64] ;  /* 0x0000002806ef0981 */ /* 0x0000a2000c1e1100 */
[----:B------:R-:W-:-:S02]  /*e560*/  PRMT R238, RZ, 0x7610, R238 ;  /* 0x00007610ffee7816 */ /* 0x000fc400000000ee */
[----:B------:R-:W-:Y:S01]  /*e570*/  ISETP.GT.AND P3, PT, R180, 0x47, PT ;  /* 0x00000047b400780c */ /* 0x000fe20003f64270 */
[----:B------:R-:W4:Y:S04]  /*e580*/  LDL R0, [R1+0x5cc] ;  /* 0x0005cc0001007983 */ /* 0x000f280000100800 */
[----:B------:R-:W0:Y:S04]  /*e590*/  LDL R6, [R1+0x5f0] ;  /* 0x0005f00001067983 */ /* 0x000e280000100800 */
[----:B------:R-:W0:Y:S02]  /*e5a0*/  LDL R7, [R1+0x5f4] ;  /* 0x0005f40001077983 */ /* 0x000e240000100800 */
[----:B0-----:R-:W-:-:S04]  /*e5b0*/  @P2 LOP3.LUT R7, R7, R6, RZ, 0x3c, !PT ;  /* 0x0000000607072212 */ /* 0x001fc800078e3cff */
[----:B------:R-:W-:-:S04]  /*e5c0*/  @P2 LOP3.LUT R6, R7, R6, RZ, 0x3c, !PT ;  /* 0x0000000607062212 */ /* 0x000fc800078e3cff */
[----:B------:R-:W-:-:S05]  /*e5d0*/  @P2 LOP3.LUT R7, R7, R6, RZ, 0x3c, !PT ;  /* 0x0000000607072212 */ /* 0x000fca00078e3cff */
[----:B------:R0:W2:Y:S04]  /*e5e0*/  @P2 LDG.E.U8 R238, desc[UR40][R6.64] ;  /* 0x0000002806ee2981 */ /* 0x0000a8000c1e1100 */
[----:B------:R-:W0:Y:S04]  /*e5f0*/  LDL R6, [R1+0x5e8] ;  /* 0x0005e80001067983 */ /* 0x000e280000100800 */
[----:B------:R-:W0:Y:S01]  /*e600*/  LDL R7, [R1+0x5ec] ;  /* 0x0005ec0001077983 */ /* 0x000e220000100800 */
[----:B------:R-:W-:Y:S02]  /*e610*/  PRMT R237, RZ, 0x7610, R237 ;  /* 0x00007610ffed7816 */ /* 0x000fe400000000ed */
[----:B------:R-:W-:-:S02]  /*e620*/  ISETP.GT.AND P4, PT, R180, 0x48, PT ;  /* 0x00000048b400780c */ /* 0x000fc40003f84270 */
[----:B0-----:R-:W-:-:S04]  /*e630*/  @P3 LOP3.LUT R7, R7, R6, RZ, 0x3c, !PT ;  /* 0x0000000607073212 */ /* 0x001fc800078e3cff */
[----:B------:R-:W-:-:S04]  /*e640*/  @P3 LOP3.LUT R6, R7, R6, RZ, 0x3c, !PT ;  /* 0x0000000607063212 */ /* 0x000fc800078e3cff */
[----:B------:R-:W-:-:S05]  /*e650*/  @P3 LOP3.LUT R7, R7, R6, RZ, 0x3c, !PT ;  /* 0x0000000607073212 */ /* 0x000fca00078e3cff */
[----:B------:R3:W2:Y:S04]  /*e660*/  @P3 LDG.E.U8 R237, desc[UR40][R6.64] ;  /* 0x0000002806ed3981 */ /* 0x0006a8000c1e1100 */
[----:B------:R-:W4:Y:S01]  /*e670*/  LDL R7, [R1+0x5e0] ;  /* 0x0005e00001077983 */ /* 0x000f220000100800 */
[----:B------:R-:W-:Y:S01]  /*e680*/  PRMT R236, RZ, 0x7610, R236 ;  /* 0x00007610ffec7816 */ /* 0x000fe200000000ec */
[----:B---3--:R-:W-:Y:S01]  /*e690*/  @P4 IMAD.MOV.U32 R6, RZ, RZ, R5 ;  /* 0x000000ffff064224 */ /* 0x008fe200078e0005 */
[----:B------:R-:W-:Y:S01]  /*e6a0*/  ISETP.GT.AND P0, PT, R180, 0x49, PT ;  /* 0x00000049b400780c */ /* 0x000fe20003f04270 */
[----:B------:R-:W3:Y:S04]  /*e6b0*/  LDL R5, [R1+0x5bc] ;  /* 0x0005bc0001057983 */ /* 0x000ee80000100800 */
[----:B----4-:R0:W4:Y:S04]  /*e6c0*/  @P4 LDG.E.U8 R236, desc[UR40][R6.64] ;  /* 0x0000002806ec4981 */ /* 0x010128000c1e1100 */
[----:B------:R-:W0:Y:S04]  /*e6d0*/  LDL R6, [R1+0x5d8] ;  /* 0x0005d80001067983 */ /* 0x000e280000100800 */
[----:B------:R-:W0:Y:S01]  /*e6e0*/  LDL R7, [R1+0x5dc] ;  /* 0x0005dc0001077983 */ /* 0x000e220000100800 */
[----:B------:R-:W-:-:S02]  /*e6f0*/  PRMT R235, RZ, 0x7610, R235 ;  /* 0x00007610ffeb7816 */ /* 0x000fc400000000eb */
[----:B0-----:R-:W-:-:S04]  /*e700*/  @P0 LOP3.LUT R7, R7, R6, RZ, 0x3c, !PT ;  /* 0x0000000607070212 */ /* 0x001fc800078e3cff */
[----:B------:R-:W-:-:S04]  /*e710*/  @P0 LOP3.LUT R6, R7, R6, RZ, 0x3c, !PT ;  /* 0x0000000607060212 */ /* 0x000fc800078e3cff */
[----:B------:R-:W-:-:S05]  /*e720*/  @P0 LOP3.LUT R7, R7, R6, RZ, 0x3c, !PT ;  /* 0x0000000607070212 */ /* 0x000fca00078e3cff */
[----:B------:R0:W4:Y:S04]  /*e730*/  @P0 LDG.E.U8 R235, desc[UR40][R6.64] ;  /* 0x0000002806eb0981 */ /* 0x000128000c1e1100 */
[----:B------:R-:W0:Y:S04]  /*e740*/  LDL R6, [R1+0x5d0] ;  /* 0x0005d00001067983 */ /* 0x000e280000100800 */
[----:B------:R-:W0:Y:S01]  /*e750*/  LDL R7, [R1+0x5d4] ;  /* 0x0005d40001077983 */ /* 0x000e220000100800 */
[C---:B------:R-:W-:Y:S02]  /*e760*/  ISETP.GT.AND P1, PT, R180.reuse, 0x4a, PT ;  /* 0x0000004ab400780c */ /* 0x040fe40003f24270 */
[----:B------:R-:W-:-:S02]  /*e770*/  ISETP.GT.AND P2, PT, R180, 0x4b, PT ;  /* 0x0000004bb400780c */ /* 0x000fc40003f44270 */
[----:B------:R-:W-:Y:S02]  /*e780*/  PRMT R234, RZ, 0x7610, R234 ;  /* 0x00007610ffea7816 */ /* 0x000fe400000000ea */
[----:B------:R-:W-:-:S07]  /*e790*/  PRMT R232, RZ, 0x7610, R232 ;  /* 0x00007610ffe87816 */ /* 0x000fce00000000e8 */
[----:B0-----:R-:W-:-:S04]  /*e7a0*/  @P1 LOP3.LUT R7, R7, R6, RZ, 0x3c, !PT ;  /* 0x0000000607071212 */ /* 0x001fc800078e3cff */
[----:B------:R-:W-:-:S04]  /*e7b0*/  @P1 LOP3.LUT R6, R7, R6, RZ, 0x3c, !PT ;  /* 0x0000000607061212 */ /* 0x000fc800078e3cff */
[----:B------:R-:W-:-:S05]  /*e7c0*/  @P1 LOP3.LUT R7, R7, R6, RZ, 0x3c, !PT ;  /* 0x0000000607071212 */ /* 0x000fca00078e3cff */
[----:B------:R0:W4:Y:S02]  /*e7d0*/  @P1 LDG.E.U8 R234, desc[UR40][R6.64] ;  /* 0x0000002806ea1981 */ /* 0x000124000c1e1100 */
[----:B0-----:R-:W-:Y:S02]  /*e7e0*/  @P2 IMAD.MOV.U32 R6, RZ, RZ, R0 ;  /* 0x000000ffff062224 */ /* 0x001fe400078e0000 */
[----:B------:R-:W-:Y:S01]  /*e7f0*/  @P2 IMAD.MOV.U32 R7, RZ, RZ, R152 ;  /* 0x000000ffff072224 */ /* 0x000fe200078e0098 */
[----:B------:R-:W-:Y:S01]  /*e800*/  ISETP.GT.AND P0, PT, R180, 0x4c, PT ;  /* 0x0000004cb400780c */ /* 0x000fe20003f04270 */
[----:B------:R-:W2:Y:S04]  /*e810*/  LDL R152, [R1+0x5a8] ;  /* 0x0005a80001987983 */ /* 0x000ea80000100800 */
[----:B------:R0:W4:Y:S01]  /*e820*/  @P2 LDG.E.U8 R232, desc[UR40][R6.64] ;  /* 0x0000002806e82981 */ /* 0x000122000c1e1100 */
[----:B------:R-:W-:-:S02]  /*e830*/  PRMT R230, RZ, 0x7610, R230 ;  /* 0x00007610ffe67816 */ /* 0x000fc400000000e6 */
[----:B------:R-:W-:Y:S01]  /*e840*/  ISETP.GT.AND P1, PT, R180, 0x4d, PT ;  /* 0x0000004db400780c */ /* 0x000fe20003f24270 */
[----:B------:R-:W2:Y:S04]  /*e850*/  LDL R0, [R1+0x5ac] ;  /* 0x0005ac0001007983 */ /* 0x000ea80000100800 */
[----:B------:R-:W0:Y:S04]  /*e860*/  LDL R6, [R1+0x5c0] ;  /* 0x0005c00001067983 */ /* 0x000e280000100800 */
[----:B------:R-:W0:Y:S02]  /*e870*/  LDL R7, [R1+0x5c4] ;  /* 0x0005c40001077983 */ /* 0x000e240000100800 */
[----:B0-----:R-:W-:-:S04]  /*e880*/  @P0 LOP3.LUT R7, R7, R6, RZ, 0x3c, !PT ;  /* 0x0000000607070212 */ /* 0x001fc800078e3cff */
[----:B------:R-:W-:-:S04]  /*e890*/  @P0 LOP3.LUT R6, R7, R6, RZ, 0x3c, !PT ;  /* 0x0000000607060212 */ /* 0x000fc800078e3cff */
[----:B------:R-:W-:-:S05]  /*e8a0*/  @P0 LOP3.LUT R7, R7, R6, RZ, 0x3c, !PT ;  /* 0x0000000607070212 */ /* 0x000fca00078e3cff */
[----:B------:R3:W4:Y:S04]  /*e8b0*/  @P0 LDG.E.U8 R230, desc[UR40][R6.64] ;  /* 0x0000002806e60981 */ /* 0x000728000c1e1100 */
[----:B------:R-:W2:Y:S01]  /*e8c0*/  LDL R7, [R1+0x5b8] ;  /* 0x0005b80001077983 */ /* 0x000ea20000100800 */
[----:B------:R-:W-:Y:S01]  /*e8d0*/  PRMT R229, RZ, 0x7610, R229 ;  /* 0x00007610ffe57816 */ /* 0x000fe200000000e5 */
[----:B---3--:R-:W-:Y:S01]  /*e8e0*/  @P1 IMAD.MOV.U32 R6, RZ, RZ, R5 ;  /* 0x000000ffff061224 */ /* 0x008fe200078e0005 */
[C---:B------:R-:W-:Y:S01]  /*e8f0*/  ISETP.GT.AND P0, PT, R180.reuse, 0x4e, PT ;  /* 0x0000004eb400780c */ /* 0x040fe20003f04270 */
[----:B------:R-:W3:Y:S04]  /*e900*/  LDL R5, [R1+0x59c] ;  /* 0x00059c0001057983 */ /* 0x000ee80000100800 */
[----:B--2---:R0:W2:Y:S04]  /*e910*/  @P1 LDG.E.U8 R229, desc[UR40][R6.64] ;  /* 0x0000002806e51981 */ /* 0x0040a8000c1e1100 */
[----:B------:R-:W0:Y:S04]  /*e920*/  LDL R6, [R1+0x5b0] ;  /* 0x0005b00001067983 */ /* 0x000e280000100800 */
[----:B------:R-:W0:Y:S01]  /*e930*/  LDL R7, [R1+0x5b4] ;  /* 0x0005b40001077983 */ /* 0x000e220000100800 */
[----:B------:R-:W-:-:S02]  /*e940*/  ISETP.GT.AND P1, PT, R180, 0x4f, PT ;  /* 0x0000004fb400780c */ /* 0x000fc40003f24270 */
[----:B------:R-:W-:Y:S02]  /*e950*/  PRMT R227, RZ, 0x7610, R227 ;  /* 0x00007610ffe37816 */ /* 0x000fe400000000e3 */
        /* <DEDUP_REMOVED lines=11> */
[----:B------:R-:W-:Y:S01]  /*ea10*/  PRMT R233, RZ, 0x7610, R233 ;  /* 0x00007610ffe97816 */ /* 0x000fe200000000e9 */
[----:B------:R-:W4:Y:S04]  /*ea20*/  LDL R0, [R1+0x58c] ;  /* 0x00058c0001007983 */ /* 0x000f280000100800 */
[----:B------:R-:W0:Y:S04]  /*ea30*/  LDL R6, [R1+0x5a0] ;  /* 0x0005a00001067983 */ /* 0x000e280000100800 */
[----:B------:R-:W0:Y:S01]  /*ea40*/  LDL R7, [R1+0x5a4] ;  /* 0x0005a40001077983 */ /* 0x000e220000100800 */
[----:B------:R-:W-:-:S02]  /*ea50*/  ISETP.GT.AND P1, PT, R180, 0x51, PT ;  /* 0x00000051b400780c */ /* 0x000fc40003f24270 */
[----:B0-----:R-:W-:-:S04]  /*ea60*/  @P0 LOP3.LUT R7, R7, R6, RZ, 0x3c, !PT ;  /* 0x0000000607070212 */ /* 0x001fc800078e3cff */
[----:B------:R-:W-:-:S04]  /*ea70*/  @P0 LOP3.LUT R6, R7, R6, RZ, 0x3c, !PT ;  /* 0x0000000607060212 */ /* 0x000fc800078e3cff */
[----:B------:R-:W-:-:S05]  /*ea80*/  @P0 LOP3.LUT R7, R7, R6, RZ, 0x3c, !PT ;  /* 0x0000000607070212 */ /* 0x000fca00078e3cff */
[----:B------:R3:W2:Y:S04]  /*ea90*/  @P0 LDG.E.U8 R251, desc[UR40][R6.64] ;  /* 0x0000002806fb0981 */ /* 0x0006a8000c1e1100 */
[----:B------:R-:W4:Y:S01]  /*eaa0*/  LDL R7, [R1+0x598] ;  /* 0x0005980001077983 */ /* 0x000f220000100800 */
[----:B---3--:R-:W-:Y:S01]  /*eab0*/  @P1 IMAD.MOV.U32 R6, RZ, RZ, R5 ;  /* 0x000000ffff061224 */ /* 0x008fe200078e0005 */
[C---:B------:R-:W-:Y:S02]  /*eac0*/  ISETP.GT.AND P0, PT, R180.reuse, 0x52, PT ;  /* 0x00000052b400780c */ /* 0x040fe40003f04270 */
[----:B------:R-:W-:Y:S01]  /*ead0*/  PRMT R231, RZ, 0x7610, R231 ;  /* 0x00007610ffe77816 */ /* 0x000fe200000000e7 */
[----:B------:R-:W3:Y:S04]  /*eae0*/  LDL R5, [R1+0x57c] ;  /* 0x00057c0001057983 */ /* 0x000ee80000100800 */
[----:B----4-:R0:W4:Y:S04]  /*eaf0*/  @P1 LDG.E.U8 R233, desc[UR40][R6.64] ;  /* 0x0000002806e91981 */ /* 0x010128000c1e1100 */
[----:B------:R-:W0:Y:S04]  /*eb00*/  LDL R6, [R1+0x590] ;  /* 0x0005900001067983 */ /* 0x000e280000100800 */
[----:B------:R-:W0:Y:S01]  /*eb10*/  LDL R7, [R1+0x594] ;  /* 0x0005940001077983 */ /* 0x000e220000100800 */
[----:B------:R-:W-:-:S02]  /*eb20*/  ISETP.GT.AND P1, PT, R180, 0x53, PT ;  /* 0x00000053b400780c */ /* 0x000fc40003f24270 */
[----:B------:R-:W-:Y:S02]  /*eb30*/  PRMT R228, RZ, 0x7610, R228 ;  /* 0x00007610ffe47816 */ /* 0x000fe400000000e4 */
        /* <DEDUP_REMOVED lines=10> */
[----:B------:R-:W-:Y:S01]  /*ebe0*/  PRMT R224, RZ, 0x7610, R224 ;  /* 0x00007610ffe07816 */ /* 0x000fe200000000e0 */
[----:B------:R-:W2:Y:S04]  /*ebf0*/  LDL R0, [R1+0x56c] ;  /* 0x00056c0001007983 */ /* 0x000ea80000100800 */
[----:B------:R-:W0:Y:S04]  /*ec00*/  LDL R6, [R1+0x580] ;  /* 0x0005800001067983 */ /* 0x000e280000100800 */
[----:B------:R-:W0:Y:S01]  /*ec10*/  LDL R7, [R1+0x584] ;  /* 0x0005840001077983 */ /* 0x000e220000100800 */
[----:B------:R-:W-:-:S02]  /*ec20*/  ISETP.GT.AND P1, PT, R180, 0x55, PT ;  /* 0x00000055b400780c */ /* 0x000fc40003f24270 */
[----:B0-----:R-:W-:-:S04]  /*ec30*/  @P0 LOP3.LUT R7, R7, R6, RZ, 0x3c, !PT ;  /* 0x0000000607070212 */ /* 0x001fc800078e3cff */
[----:B------:R-:W-:-:S04]  /*ec40*/  @P0 LOP3.LUT R6, R7, R6, RZ, 0x3c, !PT ;  /* 0x0000000607060212 */ /* 0x000fc800078e3cff */
[----:B------:R-:W-:-:S05]  /*ec50*/  @P0 LOP3.LUT R7, R7, R6, RZ, 0x3c, !PT ;  /* 0x0000000607070212 */ /* 0x000fca00078e3cff */
[----:B------:R3:W4:Y:S04]  /*ec60*/  @P0 LDG.E.U8 R225, desc[UR40][R6.64] ;  /* 0x0000002806e10981 */ /* 0x000728000c1e1100 */
[----:B------:R-:W2:Y:S01]  /*ec70*/  LDL R7, [R1+0x578] ;  /* 0x0005780001077983 */ /* 0x000ea20000100800 */
[----:B---3--:R-:W-:Y:S01]  /*ec80*/  @P1 IMAD.MOV.U32 R6, RZ, RZ, R5 ;  /* 0x000000ffff061224 */ /* 0x008fe200078e0005 */
[C---:B------:R-:W-:Y:S02]  /*ec90*/  ISETP.GT.AND P0, PT, R180.reuse, 0x56, PT ;  /* 0x00000056b400780c */ /* 0x040fe40003f04270 */
[----:B------:R-:W-:Y:S01]  /*eca0*/  PRMT R223, RZ, 0x7610, R223 ;  /* 0x00007610ffdf7816 */ /* 0x000fe200000000df */
[----:B------:R-:W3:Y:S04]  /*ecb0*/  LDL R5, [R1+0x55c] ;  /* 0x00055c0001057983 */ /* 0x000ee80000100800 */
[----:B--2---:R0:W2:Y:S04]  /*ecc0*/  @P1 LDG.E.U8 R224, desc[UR40][R6.64] ;  /* 0x0000002806e01981 */ /* 0x0040a8000c1e1100 */
[----:B------:R-:W0:Y:S04]  /*ecd0*/  LDL R6, [R1+0x570] ;  /* 0x0005700001067983 */ /* 0x000e280000100800 */
[----:B------:R-:W0:Y:S01]  /*ece0*/  LDL R7, [R1+0x574] ;  /* 0x0005740001077983 */ /* 0x000e220000100800 */
[----:B------:R-:W-:-:S02]  /*ecf0*/  ISETP.GT.AND P1, PT, R180, 0x57, PT ;  /* 0x00000057b400780c */ /* 0x000fc40003f24270 */
        /* <DEDUP_REMOVED lines=68> */
[----:B------:R-:W-:-:S03]  /*f140*/  PRMT R163, RZ, 0x7610, R163 ;  /* 0x00007610ffa37816 */ /* 0x000fc600000000a3 */
[----:B------:R-:W4:Y:S04]  /*f150*/  LDL R0, [R1+0x50c] ;  /* 0x00050c0001007983 */ /* 0x000f280000100800 */
[----:B------:R-:W0:Y:S04]  /*f160*/  LDL R6, [R1+0x520] ;  /* 0x0005200001067983 */ /* 0x000e280000100800 */
[----:B------:R-:W0:Y:S02]  /*f170*/  LDL R7, [R1+0x524] ;  /* 0x0005240001077983 */ /* 0x000e240000100800 */
[----:B0-----:R-:W-:-:S04]  /*f180*/  @P0 LOP3.LUT R7, R7, R6, RZ, 0x3c, !PT ;  /* 0x0000000607070212 */ /* 0x001fc800078e3cff */
[----:B------:R-:W-:-:S04]  /*f190*/  @P0 LOP3.LUT R6, R7, R6, RZ, 0x3c, !PT ;  /* 0x0000000607060212 */ /* 0x000fc800078e3cff */
[----:B------:R-:W-:-:S05]  /*f1a0*/  @P0 LOP3.LUT R7, R7, R6, RZ, 0x3c, !PT ;  /* 0x0000000607070212 */ /* 0x000fca00078e3cff */
[----:B------:R-:W3:Y:S01]  /*f1b0*/  @P0 LDG.E.U8 R163, desc[UR40][R6.64] ;  /* 0x0000002806a30981 */ /* 0x000ee2000c1e1100 */
[C---:B------:R-:W-:Y:S02]  /*f1c0*/  ISETP.GT.AND P1, PT, R180.reuse, 0x61, PT ;  /* 0x00000061b400780c */ /* 0x040fe40003f24270 */
[----:B------:R-:W-:Y:S01]  /*f1d0*/  PRMT R221, RZ, 0x7610, R221 ;  /* 0x00007610ffdd7816 */ /* 0x000fe200000000dd */
[----:B---3--:R0:W-:Y:S04]  /*f1e0*/  STL [R1+0x10], R163 ;  /* 0x000010a301007387 */ /* 0x0081e80000100800 */
[----:B0-----:R-:W3:Y:S04]  /*f1f0*/  LDL.LU R163, [R1+0x8d0] ;  /* 0x0008d00001a37983 */ /* 0x001ee80000300800 */
[----:B------:R-:W2:Y:S02]  /*f200*/  LDL R7, [R1+0x518] ;  /* 0x0005180001077983 */ /* 0x000ea40000100800 */
[----:B------:R-:W-:Y:S01]  /*f210*/  @P1 IMAD.MOV.U32 R6, RZ, RZ, R5 ;  /* 0x000000ffff061224 */ /* 0x000fe200078e0005 */
[----:B------:R-:W-:-:S02]  /*f220*/  ISETP.GT.AND P0, PT, R180, 0x62, PT ;  /* 0x00000062b400780c */ /* 0x000fc40003f04270 */
        /* <DEDUP_REMOVED lines=11> */
[----:B----4-:R-:W-:Y:S02]  /*f2e0*/  @P1 IMAD.MOV.U32 R6, RZ, RZ, R0 ;  /* 0x000000ffff061224 */ /* 0x010fe400078e0000 */
        /* <DEDUP_REMOVED lines=99> */
[----:B------:R-:W-:Y:S02]  /*f920*/  ISETP.GT.AND P1, PT, R180, 0x71, PT ;  /* 0x00000071b400780c */ /* 0x000fe40003f24270 */
[----:B------:R-:W-:Y:S01]  /*f930*/  PRMT R169, RZ, 0x7610, R169 ;  /* 0x00007610ffa97816 */ /* 0x000fe200000000a9 */
[----:B---3--:R0:W-:Y:S04]  /*f940*/  STL [R1+0x18], R168 ;  /* 0x000018a801007387 */ /* 0x0081e80000100800 */
[----:B0-----:R-:W3:Y:S04]  /*f950*/  LDL.LU R168, [R1+0x8cc] ;  /* 0x0008cc0001a87983 */ /* 0x001ee80000300800 */
[----:B------:R-:W2:Y:S02]  /*f960*/  LDL R7, [R1+0x498] ;  /* 0x0004980001077983 */ /* 0x000ea40000100800 */
[----:B------:R-:W-:-:S02]  /*f970*/  @P1 IMAD.MOV.U32 R6, RZ, RZ, R5 ;  /* 0x000000ffff061224 */ /* 0x000fc400078e0005 */
[----:B------:R-:W3:Y:S04]  /*f980*/  LDL R5, [R1+0x47c] ;  /* 0x00047c0001057983 */ /* 0x000ee80000100800 */
[----:B--2---:R-:W2:Y:S01]  /*f990*/  @P1 LDG.E.U8 R169, desc[UR40][R6.64] ;  /* 0x0000002806a91981 */ /* 0x004ea2000c1e1100 */
[----:B------:R-:W-:-:S03]  /*f9a0*/  ISETP.GT.AND P0, PT, R180, 0x72, PT ;  /* 0x00000072b400780c */ /* 0x000fc60003f04270 */
[----:B--2---:R0:W-:Y:S04]  /*f9b0*/  STL [R1+0x14], R169 ;  /* 0x000014a901007387 */ /* 0x0041e80000100800 */
[----:B0-----:R-:W2:Y:S04]  /*f9c0*/  LDL.LU R169, [R1+0x8c8] ;  /* 0x0008c80001a97983 */ /* 0x001ea80000300800 */
[----:B------:R-:W4:Y:S04]  /*f9d0*/  LDL R6, [R1+0x490] ;  /* 0x0004900001067983 */ /* 0x000f280000100800 */
[----:B------:R-:W4:Y:S01]  /*f9e0*/  LDL R7, [R1+0x494] ;  /* 0x0004940001077983 */ /* 0x000f220000100800 */
[----:B------:R-:W-:-:S02]  /*f9f0*/  PRMT R153, RZ, 0x7610, R153 ;  /* 0x00007610ff997816 */ /* 0x000fc40000000099 */
[----:B----4-:R-:W-:-:S04]  /*fa00*/  @P0 LOP3.LUT R7, R7, R6, RZ, 0x3c, !PT ;  /* 0x0000000607070212 */ /* 0x010fc800078e3cff */
[----:B------:R-:W-:-:S04]  /*fa10*/  @P0 LOP3.LUT R6, R7, R6, RZ, 0x3c, !PT ;  /* 0x0000000607060212 */ /* 0x000fc800078e3cff */
[----:B------:R-:W-:-:S05]  /*fa20*/  @P0 LOP3.LUT R7, R7, R6, RZ, 0x3c, !PT ;  /* 0x0000000607070212 */ /* 0x000fca00078e3cff */
[----:B------:R0:W4:Y:S01]  /*fa30*/  @P0 LDG.E.U8 R153, desc[UR40][R6.64] ;  /* 0x0000002806990981 */ /* 0x000122000c1e1100 */
[----:B------:R-:W-:Y:S02]  /*fa40*/  ISETP.GT.AND P1, PT, R180, 0x73, PT ;  /* 0x00000073b400780c */ /* 0x000fe40003f24270 */
[----:B0-----:R-:W-:Y:S01]  /*fa50*/  PRMT R6, RZ, 0x7610, R6 ;  /* 0x00007610ff067816 */ /* 0x001fe20000000006 */
[----:B----4-:R0:W-:Y:S10]  /*fa60*/  STL [R1+0xc], R153 ;  /* 0x00000c9901007387 */ /* 0x0101f40000100800 */
[----:B0-----:R-:W-:-:S02]  /*fa70*/  @P1 IMAD.MOV.U32 R153, RZ, RZ, R152 ;  /* 0x000000ffff991224 */ /* 0x001fc400078e0098 */
[----:B------:R-:W-:Y:S01]  /*fa80*/  @P1 IMAD.MOV.U32 R152, RZ, RZ, R0 ;  /* 0x000000ffff981224 */ /* 0x000fe200078e0000 */
[----:B------:R-:W-:Y:S01]  /*fa90*/  ISETP.GT.AND P0, PT, R180, 0x74, PT ;  /* 0x00000074b400780c */ /* 0x000fe20003f04270 */
[----:B------:R-:W4:Y:S04]  /*faa0*/  LDL R0, [R1+0x46c] ;  /* 0x00046c0001007983 */ /* 0x000f280000100800 */
[----:B------:R0:W2:Y:S04]  /*fab0*/  @P1 LDG.E.U8 R6, desc[UR40][R152.64] ;  /* 0x0000002898061981 */ /* 0x0000a8000c1e1100 */
[----:B------:R-:W0:Y:S04]  /*fac0*/  LDL R152, [R1+0x480] ;  /* 0x0004800001987983 */ /* 0x000e280000100800 */
[----:B------:R-:W0:Y:S01]  /*fad0*/  LDL R153, [R1+0x484] ;  /* 0x0004840001997983 */ /* 0x000e220000100800 */
[----:B------:R-:W-:-:S02]  /*fae0*/  PRMT R7, RZ, 0x7610, R7 ;  /* 0x00007610ff077816 */ /* 0x000fc40000000007 */
[----:B------:R-:W-:Y:S02]  /*faf0*/  ISETP.GT.AND P1, PT, R180, 0x75, PT ;  /* 0x00000075b400780c */ /* 0x000fe40003f24270 */
        /* <DEDUP_REMOVED lines=39> */
[----:B------:R-:W4:Y:S01]  /*fd70*/  LDL R153, [R1+0x450] ;  /* 0x0004500001997983 */ /* 0x000f220000100800 */
[----:B------:R-:W-:Y:S02]  /*fd80*/  ISETP.GT.AND P0, PT, R180, 0x7a, PT ;  /* 0x0000007ab400780c */ /* 0x000fe40003f04270 */
[----:B------:R-:W-:-:S11]  /*fd90*/  PRMT R169, RZ, 0x7610, R169 ;  /* 0x00007610ffa97816 */ /* 0x000fd600000000a9 */
[----:B---3--:R-:W-:-:S05]  /*fda0*/  @P0 IMAD.MOV.U32 R152, RZ, RZ, R5 ;  /* 0x000000ffff980224 */ /* 0x008fca00078e0005 */
[----:B----4-:R0:W3:Y:S04]  /*fdb0*/  @P0 LDG.E.U8 R169, desc[UR40][R152.64] ;  /* 0x0000002898a90981 */ /* 0x0100e8000c1e1100 */
[----:B------:R-:W4:Y:S01]  /*fdc0*/  LDL R153, [R1+0x448] ;  /* 0x0004480001997983 */ /* 0x000f220000100800 */
[----:B------:R-:W-:Y:S02]  /*fdd0*/  ISETP.GT.AND P0, PT, R180, 0x7b, PT ;  /* 0x0000007bb400780c */ /* 0x000fe40003f04270 */
[----:B------:R-:W-:Y:S02]  /*fde0*/  LOP3.LUT R207, R207, 0xffff, RZ, 0xc0, !PT ;  /* 0x0000ffffcfcf7812 */ /* 0x000fe400078ec0ff */
[----:B------:R-:W-:-:S04]  /*fdf0*/  LOP3.LUT R170, R170, 0xffff, RZ, 0xc0, !PT ;  /* 0x0000ffffaaaa7812 */ /* 0x000fc800078ec0ff */
[--C-:B------:R-:W-:Y:S02]  /*fe00*/  PRMT R5, R207, 0x3340, R170.reuse ;  /* 0x00003340cf057816 */ /* 0x100fe400000000aa */
[----:B------:R-:W-:-:S03]  /*fe10*/  PRMT R170, RZ, 0x7610, R170 ;  /* 0x00007610ffaa7816 */ /* 0x000fc600000000aa */
[----:B0-----:R-:W-:Y:S01]  /*fe20*/  @P0 IMAD.MOV.U32 R152, RZ, RZ, R0 ;  /* 0x000000ffff980224 */ /* 0x001fe200078e0000 */
[----:B------:R-:W-:Y:S01]  /*fe30*/  LOP3.LUT R206, R206, 0xffff, RZ, 0xc0, !PT ;  /* 0x0000ffffcece7812 */ /* 0x000fe200078ec0ff */
[----:B------:R-:W2:Y:S04]  /*fe40*/  LDL R0, [R1+0x434] ;  /* 0x0004340001007983 */ /* 0x000ea80000100800 */
[----:B----4-:R0:W4:Y:S04]  /*fe50*/  @P0 LDG.E.U8 R170, desc[UR40][R152.64] ;  /* 0x0000002898aa0981 */ /* 0x010128000c1e1100 */
[----:B------:R-:W0:Y:S04]  /*fe60*/  LDL R152, [R1+0x440] ;  /* 0x0004400001987983 */ /* 0x000e280000100800 */
[----:B------:R-:W0:Y:S01]  /*fe70*/  LDL R153, [R1+0x444] ;  /* 0x0004440001997983 */ /* 0x000e220000100800 */
[----:B------:R-:W-:-:S02]  /*fe80*/  ISETP.GT.AND P0, PT, R180, 0x7c, PT ;  /* 0x0000007cb400780c */ /* 0x000fc40003f04270 */
[----:B------:R-:W-:-:S04]  /*fe90*/  LOP3.LUT R171, R171, 0xffff, RZ, 0xc0, !PT ;  /* 0x0000ffffabab7812 */ /* 0x000fc800078ec0ff */
[--C-:B------:R-:W-:Y:S02]  /*fea0*/  PRMT R207, R206, 0x3340, R171.reuse ;  /* 0x00003340cecf7816 */ /* 0x100fe400000000ab */
[----:B------:R-:W-:-:S05]  /*feb0*/  PRMT R171, RZ, 0x7610, R171 ;  /* 0x00007610ffab7816 */ /* 0x000fca00000000ab */
[----:B0-----:R-:W-:-:S04]  /*fec0*/  @P0 LOP3.LUT R153, R153, R152, RZ, 0x3c, !PT ;  /* 0x0000009899990212 */ /* 0x001fc800078e3cff */
[----:B------:R-:W-:-:S04]  /*fed0*/  @P0 LOP3.LUT R152, R153, R152, RZ, 0x3c, !PT ;  /* 0x0000009899980212 */ /* 0x000fc800078e3cff */
[----:B------:R-:W-:-:S05]  /*fee0*/  @P0 LOP3.LUT R153, R153, R152, RZ, 0x3c, !PT ;  /* 0x0000009899990212 */ /* 0x000fca00078e3cff */
[----:B------:R0:W4:Y:S04]  /*fef0*/  @P0 LDG.E.U8 R171, desc[UR40][R152.64] ;  /* 0x0000002898ab0981 */ /* 0x000128000c1e1100 */
[----:B------:R-:W0:Y:S04]  /*ff00*/  LDL R152, [R1+0x438] ;  /* 0x0004380001987983 */ /* 0x000e280000100800 */
[----:B------:R-:W0:Y:S01]  /*ff10*/  LDL R153, [R1+0x43c] ;  /* 0x00043c0001997983 */ /* 0x000e220000100800 */
[----:B------:R-:W-:Y:S02]  /*ff20*/  ISETP.GT.AND P0, PT, R180, 0x7d, PT ;  /* 0x0000007db400780c */ /* 0x000fe40003f04270 */
[----:B------:R-:W-:-:S02]  /*ff30*/  LOP3.LUT R172, R172, 0xffff, RZ, 0xc0, !PT ;  /* 0x0000ffffacac7812 */ /* 0x000fc400078ec0ff */
[----:B------:R-:W-:-:S04]  /*ff40*/  LOP3.LUT R205, R205, 0xffff, RZ, 0xc0, !PT ;  /* 0x0000ffffcdcd7812 */ /* 0x000fc800078ec0ff */
[----:B------:R-:W-:Y:S02]  /*ff50*/  PRMT R206, R172, 0x3340, R205 ;  /* 0x00003340acce7816 */ /* 0x000fe400000000cd */
[----:B------:R-:W-:Y:S02]  /*ff60*/  PRMT R172, RZ, 0x7610, R172 ;  /* 0x00007610ffac7816 */ /* 0x000fe400000000ac */
[----:B------:R-:W-:Y:S02]  /*ff70*/  LOP3.LUT R204, R204, 0xffff, RZ, 0xc0, !PT ;  /* 0x0000ffffcccc7812 */ /* 0x000fe400078ec0ff */
[----:B------:R-:W-:Y:S02]  /*ff80*/  LOP3.LUT R203, R203, 0xffff, RZ, 0xc0, !PT ;  /* 0x0000ffffcbcb7812 */ /* 0x000fe400078ec0ff */
[----:B------:R-:W-:Y:S02]  /*ff90*/  LOP3.LUT R154, R154, 0xffff, RZ, 0xc0, !PT ;  /* 0x0000ffff9a9a7812 */ /* 0x000fe400078ec0ff */
[----:B------:R-:W-:-:S02]  /*ffa0*/  LOP3.LUT R155, R155, 0xffff, RZ, 0xc0, !PT ;  /* 0x0000ffff9b9b7812 */ /* 0x000fc400078ec0ff */
[----:B------:R-:W-:Y:S02]  /*ffb0*/  LOP3.LUT R192, R192, 0xffff, RZ, 0xc0, !PT ;  /* 0x0000ffffc0c07812 */ /* 0x000fe400078ec0ff */
[----:B------:R-:W-:Y:S02]  /*ffc0*/  LOP3.LUT R193, R193, 0xffff, RZ, 0xc0, !PT ;  /* 0x0000ffffc1c17812 */ /* 0x000fe400078ec0ff */
[----:B------:R-:W-:Y:S02]  /*ffd0*/  PRMT R205, R204, 0x3340, R203 ;  /* 0x00003340cccd7816 */ /* 0x000fe400000000cb */
[----:B------:R-:W-:Y:S02]  /*ffe0*/  PRMT R204, R154, 0x3340, R155 ;  /* 0x000033409acc7816 */ /* 0x000fe4000000009b */
[----:B------:R-:W-:Y:S02]  /*fff0*/  PRMT R154, R192, 0x3340, R193 ;  /* 0x00003340c09a7816 */ /* 0x000fe400000000c1 */
[----:B------:R-:W3:Y:S04]  /*10000*/  LDL R192, [R1+0x428] ;  /* 0x0004280001c07983 */ /* 0x000ee80000100800 */
[----:B------:R-:W3:Y:S01]  /*10010*/  LDL R193, [R1+0x42c] ;  /* 0x00042c0001c17983 */ /* 0x000ee20000100800 */
[----:B0-----:R-:W-:-:S04]  /*10020*/  @P0 LOP3.LUT R153, R153, R152, RZ, 0x3c, !PT ;  /* 0x0000009899990212 */ /* 0x001fc800078e3cff */
[----:B------:R-:W-:-:S04]  /*10030*/  @P0 LOP3.LUT R152, R153, R152, RZ, 0x3c, !PT ;  /* 0x0000009899980212 */ /* 0x000fc800078e3cff */
[----:B------:R-:W-:-:S05]  /*10040*/  @P0 LOP3.LUT R153, R153, R152, RZ, 0x3c, !PT ;  /* 0x0000009899990212 */ /* 0x000fca00078e3cff */
[----:B------:R2:W4:Y:S04]  /*10050*/  @P0 LDG.E.U8 R172, desc[UR40][R152.64] ;  /* 0x0000002898ac0981 */ /* 0x000528000c1e1100 */
[----:B------:R-:W3:Y:S01]  /*10060*/  LDL R153, [R1+0x430] ;  /* 0x0004300001997983 */ /* 0x000ee20000100800 */
[----:B------:R-:W-:-:S13]  /*10070*/  ISETP.GT.AND P0, PT, R180, 0x7e, PT ;  /* 0x0000007eb400780c */ /* 0x000fda0003f04270 */
[----:B--2---:R-:W-:Y:S02]  /*10080*/  @P0 IMAD.MOV.U32 R152, RZ, RZ, R0 ;  /* 0x000000ffff980224 */ /* 0x004fe400078e0000 */
[----:B------:R-:W2:Y:S01]  /*10090*/  LDL R0, [R1+0x854] ;  /* 0x0008540001007983 */ /* 0x000ea20000100800 */
[----:B------:R-:W-:Y:S02]  /*100a0*/  PRMT R203, RZ, 0x7610, R203 ;  /* 0x00007610ffcb7816 */ /* 0x000fe400000000cb */
[----:B------:R-:W-:Y:S02]  /*100b0*/  LOP3.LUT R199, R199, 0xffff, RZ, 0xc0, !PT ;  /* 0x0000ffffc7c77812 */ /* 0x000fe400078ec0ff */
[----:B------:R-:W-:Y:S02]  /*100c0*/  LOP3.LUT R200, R200, 0xffff, RZ, 0xc0, !PT ;  /* 0x0000ffffc8c87812 */ /* 0x000fe400078ec0ff */
[----:B------:R-:W-:Y:S02]  /*100d0*/  LOP3.LUT R201, R201, 0xffff, RZ, 0xc0, !PT ;  /* 0x0000ffffc9c97812 */ /* 0x000fe400078ec0ff */
[----:B------:R-:W-:-:S02]  /*100e0*/  LOP3.LUT R202, R202, 0xffff, RZ, 0xc0, !PT ;  /* 0x0000ffffcaca7812 */ /* 0x000fc400078ec0ff */
[----:B------:R-:W-:Y:S02]  /*100f0*/  PRMT R199, R199, 0x3340, R200 ;  /* 0x00003340c7c77816 */ /* 0x000fe400000000c8 */
[----:B------:R-:W-:-:S04]  /*10100*/  PRMT R155, R201, 0x3340, R202 ;  /* 0x00003340c99b7816 */ /* 0x000fc800000000ca */
[----:B------:R-:W-:Y:S02]  /*10110*/  PRMT R155, R199, 0x5410, R155 ;  /* 0x00005410c79b7816 */ /* 0x000fe4000000009b */
[----:B------:R-:W-:Y:S02]  /*10120*/  PRMT R199, RZ, 0x7610, R199 ;  /* 0x00007610ffc77816 */ /* 0x000fe400000000c7 */
[----:B------:R-:W-:Y:S01]  /*10130*/  PRMT R154, R204, 0x5410, R154 ;  /* 0x00005410cc9a7816 */ /* 0x000fe2000000009a */
[----:B---3--:R0:W3:Y:S01]  /*10140*/  @P0 LDG.E.U8 R203, desc[UR40][R152.64] ;  /* 0x0000002898cb0981 */ /* 0x0080e2000c1e1100 */
[----:B------:R-:W-:-:S13]  /*10150*/  ISETP.GT.AND P0, PT, R180, 0x7f, PT ;  /* 0x0000007fb400780c */ /* 0x000fda0003f04270 */
[----:B------:R-:W-:-:S04]  /*10160*/  @P0 LOP3.LUT R193, R193, R192, RZ, 0x3c, !PT ;  /* 0x000000c0c1c10212 */ /* 0x000fc800078e3cff */
[----:B------:R-:W-:-:S04]  /*10170*/  @P0 LOP3.LUT R192, R193, R192, RZ, 0x3c, !PT ;  /* 0x000000c0c1c00212 */ /* 0x000fc800078e3cff */
[----:B------:R-:W-:-:S05]  /*10180*/  @P0 LOP3.LUT R193, R193, R192, RZ, 0x3c, !PT ;  /* 0x000000c0c1c10212 */ /* 0x000fca00078e3cff */
[----:B------:R-:W3:Y:S01]  /*10190*/  @P0 LDG.E.U8 R199, desc[UR40][R192.64] ;  /* 0x00000028c0c70981 */ /* 0x000ee2000c1e1100 */
[----:B0-----:R-:W-:Y:S02]  /*101a0*/  PRMT R152, R5, 0x5410, R207 ;  /* 0x0000541005987816 */ /* 0x001fe400000000cf */
[----:B------:R-:W-:Y:S01]  /*101b0*/  PRMT R153, R206, 0x5410, R205 ;  /* 0x00005410ce997816 */ /* 0x000fe200000000cd */
[----:B------:R-:W-:Y:S06]  /*101c0*/  BAR.SYNC.DEFER_BLOCKING 0x0 ;  /* 0x0000000000007b1d */ /* 0x000fec0000010000 */
[----:B------:R-:W4:Y:S04]  /*101d0*/  LDL.LU R5, [R1+0x8c4] ;  /* 0x0008c40001057983 */ /* 0x000f280000300800 */
[----:B--2---:R0:W-:Y:S04]  /*101e0*/  STS.128 [R0+UR8], R152 ;  /* 0x0000009800007988 */ /* 0x0041e80008000c08 */
[----:B0-----:R-:W2:Y:S01]  /*101f0*/  LDL R0, [R1+0x878] ;  /* 0x0008780001007983 */ /* 0x001ea20000100800 */
[----:B------:R-:W-:-:S02]  /*10200*/  LOP3.LUT R184, R184, 0xffff, RZ, 0xc0, !PT ;  /* 0x0000ffffb8b87812 */ /* 0x000fc400078ec0ff */
[----:B------:R-:W-:-:S04]  /*10210*/  LOP3.LUT R183, R183, 0xffff, RZ, 0xc0, !PT ;  /* 0x0000ffffb7b77812 */ /* 0x000fc800078ec0ff */
[----:B------:R-:W-:Y:S02]  /*10220*/  PRMT R152, R183, 0x3340, R184 ;  /* 0x00003340b7987816 */ /* 0x000fe400000000b8 */
[----:B------:R-:W0:Y:S01]  /*10230*/  S2R R184, SR_TID.X ;  /* 0x0000000000b87919 */ /* 0x000e220000002100 */
[----:B------:R-:W-:Y:S02]  /*10240*/  LOP3.LUT R181, R181, 0xffff, RZ, 0xc0, !PT ;  /* 0x0000ffffb5b57812 */ /* 0x000fe400078ec0ff */
[----:B------:R-:W-:Y:S02]  /*10250*/  LOP3.LUT R182, R182, 0xffff, RZ, 0xc0, !PT ;  /* 0x0000ffffb6b67812 */ /* 0x000fe400078ec0ff */
[----:B------:R-:W-:Y:S02]  /*10260*/  LOP3.LUT R185, R185, 0xffff, RZ, 0xc0, !PT ;  /* 0x0000ffffb9b97812 */ /* 0x000fe400078ec0ff */
[----:B------:R-:W-:Y:S02]  /*10270*/  LOP3.LUT R186, R186, 0xffff, RZ, 0xc0, !PT ;  /* 0x0000ffffbaba7812 */ /* 0x000fe400078ec0ff */
[----:B------:R-:W-:-:S02]  /*10280*/  LOP3.LUT R187, R187, 0xffff, RZ, 0xc0, !PT ;  /* 0x0000ffffbbbb7812 */ /* 0x000fc400078ec0ff */
[----:B------:R-:W-:Y:S02]  /*10290*/  LOP3.LUT R188, R188, 0xffff, RZ, 0xc0, !PT ;  /* 0x0000ffffbcbc7812 */ /* 0x000fe400078ec0ff */
        /* <DEDUP_REMOVED lines=8> */
[----:B------:R-:W-:Y:S02]  /*10320*/  PRMT R181, R181, 0x3340, R182 ;  /* 0x00003340b5b57816 */ /* 0x000fe400000000b6 */
[----:B------:R-:W-:Y:S02]  /*10330*/  PRMT R185, R185, 0x3340, R186 ;  /* 0x00003340b9b97816 */ /* 0x000fe400000000ba */
[----:B------:R-:W-:-:S02]  /*10340*/  PRMT R153, R187, 0x3340, R188 ;  /* 0x00003340bb997816 */ /* 0x000fc400000000bc */
[----:B------:R-:W-:Y:S02]  /*10350*/  PRMT R189, R189, 0x3340, R190 ;  /* 0x00003340bdbd7816 */ /* 0x000fe400000000be */
[----:B------:R-:W-:Y:S02]  /*10360*/  PRMT R154, R191, 0x3340, R194 ;  /* 0x00003340bf9a7816 */ /* 0x000fe400000000c2 */
[----:B------:R-:W-:Y:S02]  /*10370*/  PRMT R195, R195, 0x3340, R196 ;  /* 0x00003340c3c37816 */ /* 0x000fe400000000c4 */
[----:B------:R-:W-:Y:S02]  /*10380*/  PRMT R155, R197, 0x3340, R198 ;  /* 0x00003340c59b7816 */ /* 0x000fe400000000c6 */
[----:B------:R-:W-:Y:S02]  /*10390*/  PRMT R152, R181, 0x5410, R152 ;  /* 0x00005410b5987816 */ /* 0x000fe40000000098 */
[----:B------:R-:W-:-:S02]  /*103a0*/  PRMT R153, R185, 0x5410, R153 ;  /* 0x00005410b9997816 */ /* 0x000fc40000000099 */
[----:B------:R-:W-:Y:S02]  /*103b0*/  PRMT R154, R189, 0x5410, R154 ;  /* 0x00005410bd9a7816 */ /* 0x000fe4000000009a */
[----:B------:R-:W-:Y:S02]  /*103c0*/  PRMT R155, R195, 0x5410, R155 ;  /* 0x00005410c39b7816 */ /* 0x000fe4000000009b */
[----:B------:R-:W-:Y:S02]  /*103d0*/  LOP3.LUT R176, R176, 0xffff, RZ, 0xc0, !PT ;  /* 0x0000ffffb0b07812 */ /* 0x000fe400078ec0ff */
[----:B------:R-:W-:Y:S02]  /*103e0*/  LOP3.LUT R177, R177, 0xffff, RZ, 0xc0, !PT ;  /* 0x0000ffffb1b17812 */ /* 0x000fe400078ec0ff */
[----:B------:R-:W-:Y:S02]  /*103f0*/  LOP3.LUT R157, R157, 0xffff, RZ, 0xc0, !PT ;  /* 0x0000ffff9d9d7812 */ /* 0x000fe400078ec0ff */
[----:B------:R-:W-:-:S02]  /*10400*/  LOP3.LUT R165, R165, 0xffff, RZ, 0xc0, !PT ;  /* 0x0000ffffa5a57812 */ /* 0x000fc400078ec0ff */
[----:B------:R-:W-:Y:S02]  /*10410*/  PRMT R157, R157, 0x3340, R176 ;  /* 0x000033409d9d7816 */ /* 0x000fe400000000b0 */
[----:B------:R-:W-:Y:S02]  /*10420*/  LOP3.LUT R179, R179, 0xffff, RZ, 0xc0, !PT ;  /* 0x0000ffffb3b37812 */ /* 0x000fe400078ec0ff */
[----:B0-----:R-:W-:Y:S02]  /*10430*/  LOP3.LUT R184, R184, 0x7f, RZ, 0xc0, !PT ;  /* 0x0000007fb8b87812 */ /* 0x001fe400078ec0ff */
[----:B------:R-:W-:Y:S02]  /*10440*/  LOP3.LUT R178, R178, 0xffff, RZ, 0xc0, !PT ;  /* 0x0000ffffb2b27812 */ /* 0x000fe400078ec0ff */
[----:B------:R-:W-:Y:S02]  /*10450*/  ISETP.GE.AND P0, PT, R184, R180, PT ;  /* 0x000000b4b800720c */ /* 0x000fe40003f06270 */
[----:B------:R-:W-:Y:S01]  /*10460*/  PRMT R178, R179, 0x3340, R178 ;  /* 0x00003340b3b27816 */ /* 0x000fe200000000b2 */
[----:B--2---:R0:W-:Y:S04]  /*10470*/  STS.128 [R0+UR8], R152 ;  /* 0x0000009800007988 */ /* 0x0041e80008000c08 */
[----:B0-----:R-:W2:Y:S01]  /*10480*/  LDL.LU R0, [R1+0x3c] ;  /* 0x00003c0001007983 */ /* 0x001ea20000300800 */
[----:B------:R-:W-:-:S03]  /*10490*/  PRMT R152, R165, 0x3340, R177 ;  /* 0x00003340a5987816 */ /* 0x000fc600000000b1 */
[----:B------:R-:W3:Y:S04]  /*104a0*/  LDL R176, [R1+0x874] ;  /* 0x0008740001b07983 */ /* 0x000ee80000100800 */
[----:B------:R-:W2:Y:S04]  /*104b0*/  LDL R177, [R1+0x40] ;  /* 0x0000400001b17983 */ /* 0x000ea80000100800 */
        /* <DEDUP_REMOVED lines=9> */
[----:B------:R-:W2:Y:S01]  /*10550*/  LDL R181, [R1+0x338] ;  /* 0x0003380001b57983 */ /* 0x000ea20000100800 */
        /* <DEDUP_REMOVED lines=19> */
[----:B----4-:R-:W-:Y:S02]  /*10690*/  PRMT R5, RZ, 0x7610, R5 ;  /* 0x00007610ff057816 */ /* 0x010fe40000000005 */
[----:B------:R-:W-:Y:S02]  /*106a0*/  PRMT R175, RZ, 0x7610, R175 ;  /* 0x00007610ffaf7816 */ /* 0x000fe400000000af */
[----:B------:R-:W-:Y:S02]  /*106b0*/  PRMT R174, RZ, 0x7610, R174 ;  /* 0x00007610ffae7816 */ /* 0x000fe400000000ae */
[----:B------:R-:W-:Y:S02]  /*106c0*/  PRMT R173, RZ, 0x7610, R173 ;  /* 0x00007610ffad7816 */ /* 0x000fe400000000ad */
[----:B------:R-:W-:Y:S01]  /*106d0*/  PRMT R23, RZ, 0x7610, R23 ;  /* 0x00007610ff177816 */ /* 0x000fe20000000017 */
[----:B---3--:R2:W-:Y:S02]  /*106e0*/  STS.128 [R176+UR8], R152 ;  /* 0x00000098b0007988 */ /* 0x0085e40008000c08 */
[----:B--2---:R-:W-:-:S02]  /*106f0*/  @!P0 IMAD.MOV.U32 R152, RZ, RZ, R177 ;  /* 0x000000ffff988224 */ /* 0x004fc400078e00b1 */
[----:B------:R-:W-:-:S05]  /*10700*/  @!P0 IMAD.MOV.U32 R153, RZ, RZ, R0 ;  /* 0x000000ffff998224 */ /* 0x000fca00078e0000 */
[----:B------:R0:W2:Y:S02]  /*10710*/  @!P0 LDG.E.U8 R5, desc[UR40][R152.64] ;  /* 0x0000002898058981 */ /* 0x0000a4000c1e1100 */
[----:B0-----:R-:W-:Y:S02]  /*10720*/  @!P0 IMAD.MOV.U32 R152, RZ, RZ, R180 ;  /* 0x000000ffff988224 */ /* 0x001fe400078e00b4 */
[----:B------:R-:W-:-:S05]  /*10730*/  @!P0 IMAD.MOV.U32 R153, RZ, RZ, R179 ;  /* 0x000000ffff998224 */ /* 0x000fca00078e00b3 */
[----:B------:R0:W3:Y:S02]  /*10740*/  @!P0 LDG.E.U8 R175, desc[UR40][R152.64] ;  /* 0x0000002898af8981 */ /* 0x0000e4000c1e1100 */
[----:B0-----:R-:W-:Y:S02]  /*10750*/  @!P0 IMAD.MOV.U32 R152, RZ, RZ, R190 ;  /* 0x000000ffff988224 */ /* 0x001fe400078e00be */
[----:B------:R-:W-:-:S05]  /*10760*/  @!P0 IMAD.MOV.U32 R153, RZ, RZ, R191 ;  /* 0x000000ffff998224 */ /* 0x000fca00078e00bf */
[----:B------:R0:W4:Y:S02]  /*10770*/  @!P0 LDG.E.U8 R174, desc[UR40][R152.64] ;  /* 0x0000002898ae8981 */ /* 0x000124000c1e1100 */
[----:B0-----:R-:W-:Y:S02]  /*10780*/  @!P0 IMAD.MOV.U32 R152, RZ, RZ, R186 ;  /* 0x000000ffff988224 */ /* 0x001fe400078e00ba */
[----:B------:R-:W-:-:S05]  /*10790*/  @!P0 IMAD.MOV.U32 R153, RZ, RZ, R187 ;  /* 0x000000ffff998224 */ /* 0x000fca00078e00bb */
[----:B------:R0:W3:Y:S04]  /*107a0*/  @!P0 LDG.E.U8 R173, desc[UR40][R152.64] ;  /* 0x0000002898ad8981 */ /* 0x0000e8000c1e1100 */
[----:B------:R1:W-:Y:S01]  /*107b0*/  STL [R1+0x888], R0 ;  /* 0x0008880001007387 */ /* 0x0003e20000100800 */
[----:B0-----:R-:W-:Y:S02]  /*107c0*/  @!P0 IMAD.MOV.U32 R152, RZ, RZ, R184 ;  /* 0x000000ffff988224 */ /* 0x001fe400078e00b8 */
[----:B------:R-:W-:Y:S01]  /*107d0*/  @!P0 IMAD.MOV.U32 R153, RZ, RZ, R185 ;  /* 0x000000ffff998224 */ /* 0x000fe200078e00b9 */
[----:B-1----:R-:W-:-:S04]  /*107e0*/  PRMT R0, RZ, 0x7610, R0 ;  /* 0x00007610ff007816 */ /* 0x002fc80000000000 */
[----:B------:R0:W4:Y:S02]  /*107f0*/  @!P0 LDG.E.U8 R23, desc[UR40][R152.64] ;  /* 0x0000002898178981 */ /* 0x000124000c1e1100 */
[----:B0-----:R-:W-:Y:S02]  /*10800*/  @!P0 IMAD.MOV.U32 R152, RZ, RZ, R181 ;  /* 0x000000ffff988224 */ /* 0x001fe400078e00b5 */
[----:B------:R-:W-:-:S05]  /*10810*/  @!P0 IMAD.MOV.U32 R153, RZ, RZ, R183 ;  /* 0x000000ffff998224 */ /* 0x000fca00078e00b7 */
[----:B------:R-:W4:Y:S04]  /*10820*/  @!P0 LDG.E.U8 R0, desc[UR40][R152.64] ;  /* 0x0000002898008981 */ /* 0x000f28000c1e1100 */
[----:B--2---:R-:W-:Y:S04]  /*10830*/  STL [R1+0x8a8], R5 ;  /* 0x0008a80501007387 */ /* 0x004fe80000100800 */
[----:B---3--:R0:W-:Y:S04]  /*10840*/  STL [R1+0x2c], R173 ;  /* 0x00002cad01007387 */ /* 0x0081e80000100800 */
[----:B0-----:R-:W2:Y:S04]  /*10850*/  LDL R173, [R1+0x2f4] ;  /* 0x0002f40001ad7983 */ /* 0x001ea80000100800 */
[----:B----4-:R0:W-:Y:S04]  /*10860*/  STL [R1+0x34], R0 ;  /* 0x0000340001007387 */ /* 0x0101e80000100800 */
[----:B------:R-:W3:Y:S04]  /*10870*/  LDL R181, [R1+0x870] ;  /* 0x0008700001b57983 */ /* 0x000ee80000100800 */
[----:B------:R-:W4:Y:S04]  /*10880*/  LDL R180, [R1+0x2b4] ;  /* 0x0002b40001b47983 */ /* 0x000f280000100800 */
[----:B------:R-:W2:Y:S04]  /*10890*/  LDL R179, [R1+0x2b8] ;  /* 0x0002b80001b37983 */ /* 0x000ea80000100800 */
[----:B------:R-:W4:Y:S04]  /*108a0*/  LDL R177, [R1+0x274] ;  /* 0x0002740001b17983 */ /* 0x000f280000100800 */
[----:B------:R-:W4:Y:S04]  /*108b0*/  LDL R176, [R1+0x278] ;  /* 0x0002780001b07983 */ /* 0x000f280000100800 */
[----:B0-----:R-:W4:Y:S01]  /*108c0*/  LDL R0, [R1+0x2f8] ;  /* 0x0002f80001007983 */ /* 0x001f220000100800 */
[----:B------:R-:W-:-:S02]  /*108d0*/  LOP3.LUT R250, R250, 0xffff, RZ, 0xc0, !PT ;  /* 0x0000fffffafa7812 */ /* 0x000fc400078ec0ff */
[----:B------:R-:W-:Y:S01]  /*108e0*/  LOP3.LUT R249, R249, 0xffff, RZ, 0xc0, !PT ;  /* 0x0000fffff9f97812 */ /* 0x000fe200078ec0ff */
[----:B------:R0:W-:Y:S01]  /*108f0*/  STL [R1+0x24], R175 ;  /* 0x000024af01007387 */ /* 0x0001e20000100800 */
        /* <DEDUP_REMOVED lines=13> */
[----:B------:R-:W-:Y:S01]  /*109d0*/  LOP3.LUT R21, R21, 0xffff, RZ, 0xc0, !PT ;  /* 0x0000ffff15157812 */ /* 0x000fe200078ec0ff */
[----:B------:R1:W-:Y:S01]  /*109e0*/  STL [R1+0x28], R174 ;  /* 0x000028ae01007387 */ /* 0x0003e20000100800 */
[----:B------:R-:W-:Y:S02]  /*109f0*/  PRMT R249, R250, 0x3340, R249 ;  /* 0x00003340faf97816 */ /* 0x000fe400000000f9 */
[----:B------:R-:W-:Y:S01]  /*10a00*/  PRMT R247, R248, 0x3340, R247 ;  /* 0x00003340f8f77816 */ /* 0x000fe200000000f7 */
[----:B------:R1:W-:Y:S01]  /*10a10*/  STL [R1+0x30], R23 ;  /* 0x0000301701007387 */ /* 0x0003e20000100800 */
[----:B------:R-:W-:-:S02]  /*10a20*/  PRMT R245, R246, 0x3340, R245 ;  /* 0x00003340f6f57816 */ /* 0x000fc400000000f5 */
[----:B------:R-:W-:Y:S01]  /*10a30*/  PRMT R243, R244, 0x3340, R243 ;  /* 0x00003340f4f37816 */ /* 0x000fe200000000f3 */
[----:B0-----:R-:W4:Y:S01]  /*10a40*/  LDL R175, [R1+0x234] ;  /* 0x0002340001af7983 */ /* 0x001f220000100800 */
[----:B------:R-:W-:Y:S02]  /*10a50*/  PRMT R241, R242, 0x3340, R241 ;  /* 0x00003340f2f17816 */ /* 0x000fe400000000f1 */
[----:B------:R-:W-:Y:S01]  /*10a60*/  PRMT R208, R209, 0x3340, R208 ;  /* 0x00003340d1d07816 */ /* 0x000fe200000000d0 */
[----:B-1----:R-:W4:Y:S01]  /*10a70*/  LDL R174, [R1+0x1f4] ;  /* 0x0001f40001ae7983 */ /* 0x002f220000100800 */
[----:B------:R-:W-:Y:S02]  /*10a80*/  PRMT R17, R17, 0x3340, R22 ;  /* 0x0000334011117816 */ /* 0x000fe40000000016 */
[----:B------:R-:W-:Y:S02]  /*10a90*/  PRMT R23, R20, 0x3340, R21 ;  /* 0x0000334014177816 */ /* 0x000fe40000000015 */
[----:B------:R-:W-:-:S02]  /*10aa0*/  PRMT R20, R249, 0x5410, R247 ;  /* 0x00005410f9147816 */ /* 0x000fc400000000f7 */
[----:B------:R-:W-:Y:S02]  /*10ab0*/  PRMT R21, R245, 0x5410, R243 ;  /* 0x00005410f5157816 */ /* 0x000fe400000000f3 */
[----:B------:R-:W-:Y:S02]  /*10ac0*/  PRMT R22, R241, 0x5410, R208 ;  /* 0x00005410f1167816 */ /* 0x000fe400000000d0 */
[----:B------:R-:W-:Y:S02]  /*10ad0*/  PRMT R23, R17, 0x5410, R23 ;  /* 0x0000541011177816 */ /* 0x000fe40000000017 */
[----:B------:R-:W-:Y:S01]  /*10ae0*/  PRMT R178, RZ, 0x7610, R178 ;  /* 0x00007610ffb27816 */ /* 0x000fe200000000b2 */
[----:B------:R-:W4:Y:S01]  /*10af0*/  LDL R17, [R1+0x238] ;  /* 0x0002380001117983 */ /* 0x000f220000100800 */
[----:B------:R-:W-:-:S03]  /*10b00*/  PRMT R5, RZ, 0x7610, R5 ;  /* 0x00007610ff057816 */ /* 0x000fc60000000005 */
[----:B---3--:R2:W-:Y:S02]  /*10b10*/  STS.128 [R181+UR8], R20 ;  /* 0x00000014b5007988 */ /* 0x0085e40008000c08 */
[----:B--2---:R-:W-:Y:S01]  /*10b20*/  @!P0 IMAD.MOV.U32 R20, RZ, RZ, R179 ;  /* 0x000000ffff148224 */ /* 0x004fe200078e00b3 */
[----:B------:R-:W-:Y:S01]  /*10b30*/  PRMT R182, RZ, 0x7610, R182 ;  /* 0x00007610ffb67816 */ /* 0x000fe200000000b6 */
[----:B----4-:R-:W-:Y:S01]  /*10b40*/  @!P0 IMAD.MOV.U32 R21, RZ, RZ, R180 ;  /* 0x000000ffff158224 */ /* 0x010fe200078e00b4 */
[----:B------:R-:W2:Y:S04]  /*10b50*/  LDL R23, [R1+0x174] ;  /* 0x0001740001177983 */ /* 0x000ea80000100800 */
[----:B------:R0:W3:Y:S01]  /*10b60*/  @!P0 LDG.E.U8 R178, desc[UR40][R20.64] ;  /* 0x0000002814b28981 */ /* 0x0000e2000c1e1100 */
[----:B------:R-:W-:-:S03]  /*10b70*/  @!P0 IMAD.MOV.U32 R152, RZ, RZ, R0 ;  /* 0x000000ffff988224 */ /* 0x000fc600078e0000 */
[----:B------:R-:W4:Y:S01]  /*10b80*/  LDL R0, [R1+0x1f8] ;  /* 0x0001f80001007983 */ /* 0x000f220000100800 */
[----:B------:R-:W-:-:S03]  /*10b90*/  @!P0 IMAD.MOV.U32 R153, RZ, RZ, R173 ;  /* 0x000000ffff998224 */ /* 0x000fc600078e00ad */
[----:B------:R-:W2:Y:S01]  /*10ba0*/  LDL R173, [R1+0x1b8] ;  /* 0x0001b80001ad7983 */ /* 0x000ea20000100800 */
[----:B0-----:R-:W-:Y:S02]  /*10bb0*/  @!P0 IMAD.MOV.U32 R20, RZ, RZ, R176 ;  /* 0x000000ffff148224 */ /* 0x001fe400078e00b0 */
[----:B------:R-:W-:Y:S01]  /*10bc0*/  @!P0 IMAD.MOV.U32 R21, RZ, RZ, R177 ;  /* 0x000000ffff158224 */ /* 0x000fe200078e00b1 */
[----:B------:R-:W3:Y:S04]  /*10bd0*/  @!P0 LDG.E.U8 R182, desc[UR40][R152.64] ;  /* 0x0000002898b68981 */ /* 0x000ee8000c1e1100 */
[----:B------:R0:W2:Y:S04]  /*10be0*/  @!P0 LDG.E.U8 R5, desc[UR40][R20.64] ;  /* 0x0000002814058981 */ /* 0x0000a8000c1e1100 */
[----:B------:R-:W3:Y:S04]  /*10bf0*/  LDL R22, [R1+0x178] ;  /* 0x0001780001167983 */ /* 0x000ee80000100800 */
[----:B------:R-:W3:Y:S01]  /*10c00*/  LDL R152, [R1+0x1b4] ;  /* 0x0001b40001987983 */ /* 0x000ee20000100800 */
[----:B------:R-:W-:-:S02]  /*10c10*/  PRMT R2, RZ, 0x7610, R2 ;  /* 0x00007610ff027816 */ /* 0x000fc40000000002 */
[----:B------:R-:W-:Y:S01]  /*10c20*/  PRMT R3, RZ, 0x7610, R3 ;  /* 0x00007610ff037816 */ /* 0x000fe20000000003 */
[----:B0-----:R-:W-:Y:S02]  /*10c30*/  @!P0 IMAD.MOV.U32 R21, RZ, RZ, R175 ;  /* 0x000000ffff158224 */ /* 0x001fe400078e00af */
[----:B------:R-:W-:-:S05]  /*10c40*/  @!P0 IMAD.MOV.U32 R20, RZ, RZ, R17 ;  /* 0x000000ffff148224 */ /* 0x000fca00078e0011 */
[----:B------:R0:W3:Y:S02]  /*10c50*/  @!P0 LDG.E.U8 R2, desc[UR40][R20.64] ;  /* 0x0000002814028981 */ /* 0x0000e4000c1e1100 */
[----:B0-----:R-:W-:Y:S02]  /*10c60*/  @!P0 IMAD.MOV.U32 R21, RZ, RZ, R174 ;  /* 0x000000ffff158224 */ /* 0x001fe400078e00ae */
[----:B----4-:R-:W-:-:S05]  /*10c70*/  @!P0 IMAD.MOV.U32 R20, RZ, RZ, R0 ;  /* 0x000000ffff148224 */ /* 0x010fca00078e0000 */
[----:B------:R0:W4:Y:S04]  /*10c80*/  @!P0 LDG.E.U8 R3, desc[UR40][R20.64] ;  /* 0x0000002814038981 */ /* 0x000128000c1e1100 */
[----:B--2---:R1:W-:Y:S04]  /*10c90*/  STL [R1+0x8ac], R5 ;  /* 0x0008ac0501007387 */ /* 0x0043e80000100800 */
[----:B------:R-:W2:Y:S04]  /*10ca0*/  LDL R17, [R1+0x134] ;  /* 0x0001340001117983 */ /* 0x000ea80000100800 */
[----:B-1----:R-:W4:Y:S01]  /*10cb0*/  LDL R5, [R1+0x138] ;  /* 0x0001380001057983 */ /* 0x002f220000100800 */
[----:B------:R-:W-:Y:S01]  /*10cc0*/  PRMT R4, RZ, 0x7610, R4 ;  /* 0x00007610ff047816 */ /* 0x000fe20000000004 */
[----:B0-----:R-:W-:-:S02]  /*10cd0*/  @!P0 IMAD.MOV.U32 R20, RZ, RZ, R173 ;  /* 0x000000ffff148224 */ /* 0x001fc400078e00ad */
[----:B---3--:R-:W-:-:S05]  /*10ce0*/  @!P0 IMAD.MOV.U32 R21, RZ, RZ, R152 ;  /* 0x000000ffff158224 */ /* 0x008fca00078e0098 */
[----:B------:R0:W3:Y:S01]  /*10cf0*/  @!P0 LDG.E.U8 R4, desc[UR40][R20.64] ;  /* 0x0000002814048981 */ /* 0x0000e2000c1e1100 */
[----:B------:R-:W-:Y:S01]  /*10d00*/  PRMT R250, RZ, 0x7610, R250 ;  /* 0x00007610fffa7816 */ /* 0x000fe200000000fa */
[----:B0-----:R-:W-:Y:S02]  /*10d10*/  @!P0 IMAD.MOV.U32 R20, RZ, RZ, R22 ;  /* 0x000000ffff148224 */ /* 0x001fe400078e0016 */
[----:B------:R-:W-:-:S05]  /*10d20*/  @!P0 IMAD.MOV.U32 R21, RZ, RZ, R23 ;  /* 0x000000ffff158224 */ /* 0x000fca00078e0017 */
[----:B------:R2:W3:Y:S01]  /*10d30*/  @!P0 LDG.E.U8 R250, desc[UR40][R20.64] ;  /* 0x0000002814fa8981 */ /* 0x0004e2000c1e1100 */
[----:B------:R-:W-:-:S03]  /*10d40*/  PRMT R249, RZ, 0x7610, R249 ;  /* 0x00007610fff97816 */ /* 0x000fc600000000f9 */
[----:B------:R0:W-:Y:S04]  /*10d50*/  STL [R1+0x8b0], R2 ;  /* 0x0008b00201007387 */ /* 0x0001e80000100800 */
[----:B------:R-:W3:Y:S01]  /*10d60*/  LDL R0, [R1+0xf8] ;  /* 0x0000f80001007983 */ /* 0x000ee20000100800 */
[----:B--2---:R-:W-:Y:S02]  /*10d70*/  @!P0 IMAD.MOV.U32 R21, RZ, RZ, R17 ;  /* 0x000000ffff158224 */ /* 0x004fe400078e0011 */
[----:B----4-:R-:W-:-:S05]  /*10d80*/  @!P0 IMAD.MOV.U32 R20, RZ, RZ, R5 ;  /* 0x000000ffff148224 */ /* 0x010fca00078e0005 */
[----:B------:R-:W2:Y:S04]  /*10d90*/  @!P0 LDG.E.U8 R249, desc[UR40][R20.64] ;  /* 0x0000002814f98981 */ /* 0x000ea8000c1e1100 */
[----:B------:R-:W-:Y:S04]  /*10da0*/  STL [R1+0x8b4], R3 ;  /* 0x0008b40301007387 */ /* 0x000fe80000100800 */
[----:B0-----:R-:W4:Y:S04]  /*10db0*/  LDL R2, [R1+0xf4] ;  /* 0x0000f40001027983 */ /* 0x001f280000100800 */
[----:B---3--:R-:W-:Y:S04]  /*10dc0*/  STL [R1+0x8b8], R4 ;  /* 0x0008b80401007387 */ /* 0x008fe80000100800 */
[----:B------:R-:W3:Y:S04]  /*10dd0*/  LDL R176, [R1+0xb4] ;  /* 0x0000b40001b07983 */ /* 0x000ee80000100800 */
[----:B------:R-:W3:Y:S04]  /*10de0*/  LDL R175, [R1+0xb8] ;  /* 0x0000b80001af7983 */ /* 0x000ee80000100800 */
[----:B------:R0:W-:Y:S04]  /*10df0*/  STL [R1+0x20], R182 ;  /* 0x000020b601007387 */ /* 0x0001e80000100800 */
[----:B------:R-:W3:Y:S04]  /*10e00*/  LDL R174, [R1+0x74] ;  /* 0x0000740001ae7983 */ /* 0x000ee80000100800 */
[----:B------:R-:W3:Y:S04]  /*10e10*/  LDL R173, [R1+0x78] ;  /* 0x0000780001ad7983 */ /* 0x000ee80000100800 */
[----:B------:R-:W3:Y:S04]  /*10e20*/  LDL R152, [R1+0x82c] ;  /* 0x00082c0001987983 */ /* 0x000ee80000100800 */
[----:B------:R-:W3:Y:S04]  /*10e30*/  LDL.LU R183, [R1+0x8] ;  /* 0x0000080001b77983 */ /* 0x000ee80000300800 */
[----:B------:R-:W3:Y:S04]  /*10e40*/  LDL.LU R184, [R1+0x4] ;  /* 0x0000040001b87983 */ /* 0x000ee80000300800 */
[----:B0-----:R-:W3:Y:S04]  /*10e50*/  LDL.LU R182, [R1] ;  /* 0x0000000001b67983 */ /* 0x001ee80000300800 */
[----:B------:R-:W-:Y:S04]  /*10e60*/  STL [R1+0x8bc], R250 ;  /* 0x0008bcfa01007387 */ /* 0x000fe80000100800 */
[----:B------:R0:W-:Y:S04]  /*10e70*/  STL [R1+0x1c], R178 ;  /* 0x00001cb201007387 */ /* 0x0001e80000100800 */
[----:B------:R-:W3:Y:S04]  /*10e80*/  LDL R153, [R1+0x424] ;  /* 0x0004240001997983 */ /* 0x000ee80000100800 */
[----:B------:R-:W3:Y:S04]  /*10e90*/  LDL R23, [R1+0x3f0] ;  /* 0x0003f00001177983 */ /* 0x000ee80000100800 */
[----:B------:R-:W3:Y:S04]  /*10ea0*/  LDL R22, [R1+0x3f4] ;  /* 0x0003f40001167983 */ /* 0x000ee80000100800 */
[----:B------:R-:W3:Y:S04]  /*10eb0*/  LDL R17, [R1+0x3ac] ;  /* 0x0003ac0001117983 */ /* 0x000ee80000100800 */
[----:B------:R-:W3:Y:S04]  /*10ec0*/  LDL R5, [R1+0x3b0] ;  /* 0x0003b00001057983 */ /* 0x000ee80000100800 */
[----:B--2---:R-:W-:Y:S04]  /*10ed0*/  STL [R1+0x8c0], R249 ;  /* 0x0008c0f901007387 */ /* 0x004fe80000100800 */
[----:B------:R-:W2:Y:S04]  /*10ee0*/  LDL R4, [R1+0x36c] ;  /* 0x00036c0001047983 */ /* 0x000ea80000100800 */
[----:B------:R-:W2:Y:S01]  /*10ef0*/  LDL R3, [R1+0x370] ;  /* 0x0003700001037983 */ /* 0x000ea20000100800 */
[----:B----4-:R-:W-:-:S03]  /*10f00*/  @!P0 IMAD.MOV.U32 R21, RZ, RZ, R2 ;  /* 0x000000ffff158224 */ /* 0x010fc600078e0002 */
[----:B------:R-:W4:Y:S01]  /*10f10*/  LDL R2, [R1+0x32c] ;  /* 0x00032c0001027983 */ /* 0x000f220000100800 */
[----:B------:R-:W-:Y:S01]  /*10f20*/  PRMT R248, RZ, 0x7610, R248 ;  /* 0x00007610fff87816 */ /* 0x000fe200000000f8 */
[----:B------:R-:W-:Y:S01]  /*10f30*/  @!P0 IMAD.MOV.U32 R20, RZ, RZ, R0 ;  /* 0x000000ffff148224 */ /* 0x000fe200078e0000 */
[----:B------:R-:W-:Y:S01]  /*10f40*/  PRMT R247, RZ, 0x7610, R247 ;  /* 0x00007610fff77816 */ /* 0x000fe200000000f7 */
[----:B------:R-:W4:Y:S04]  /*10f50*/  LDL R0, [R1+0x330] ;  /* 0x0003300001007983 */ /* 0x000f280000100800 */
[----:B------:R3:W4:Y:S01]  /*10f60*/  @!P0 LDG.E.U8 R248, desc[UR40][R20.64] ;  /* 0x0000002814f88981 */ /* 0x000722000c1e1100 */
[----:B------:R-:W-:Y:S02]  /*10f70*/  PRMT R246, RZ, 0x7610, R246 ;  /* 0x00007610fff67816 */ /* 0x000fe400000000f6 */
[----:B------:R-:W-:Y:S01]  /*10f80*/  PRMT R245, RZ, 0x7610, R245 ;  /* 0x00007610fff57816 */ /* 0x000fe200000000f5 */
[----:B0-----:R-:W4:Y:S01]  /*10f90*/  LDL R178, [R1+0x86c] ;  /* 0x00086c0001b27983 */ /* 0x001f220000100800 */
[----:B------:R-:W-:-:S02]  /*10fa0*/  PRMT R244, RZ, 0x7610, R244 ;  /* 0x00007610fff47816 */ /* 0x000fc400000000f4 */
[----:B------:R-:W-:Y:S01]  /*10fb0*/  PRMT R243, RZ, 0x7610, R243 ;  /* 0x00007610fff37816 */ /* 0x000fe200000000f3 */
[----:B------:R-:W4:Y:S01]  /*10fc0*/  LDL R177, [R1+0x2ac] ;  /* 0x0002ac0001b17983 */ /* 0x000f220000100800 */
[----:B---3--:R-:W-:Y:S02]  /*10fd0*/  @!P0 IMAD.MOV.U32 R20, RZ, RZ, R175 ;  /* 0x000000ffff148224 */ /* 0x008fe400078e00af */
[----:B------:R-:W-:Y:S01]  /*10fe0*/  @!P0 IMAD.MOV.U32 R21, RZ, RZ, R176 ;  /* 0x000000ffff158224 */ /* 0x000fe200078e00b0 */
[----:B------:R-:W-:Y:S01]  /*10ff0*/  PRMT R242, RZ, 0x7610, R242 ;  /* 0x00007610fff27816 */ /* 0x000fe200000000f2 */
[----:B------:R-:W3:Y:S04]  /*11000*/  LDL R176, [R1+0x22c] ;  /* 0x00022c0001b07983 */ /* 0x000ee80000100800 */
[----:B------:R0:W3:Y:S04]  /*11010*/  @!P0 LDG.E.U8 R247, desc[UR40][R20.64] ;  /* 0x0000002814f78981 */ /* 0x0000e8000c1e1100 */
[----:B------:R-:W3:Y:S01]  /*11020*/  LDL R175, [R1+0x230] ;  /* 0x0002300001af7983 */ /* 0x000ee20000100800 */
[----:B------:R-:W-:-:S02]  /*11030*/  PRMT R241, RZ, 0x7610, R241 ;  /* 0x00007610fff17816 */ /* 0x000fc400000000f1 */
[----:B------:R-:W-:Y:S01]  /*11040*/  LOP3.LUT R252, R252, 0xffff, RZ, 0xc0, !PT ;  /* 0x0000fffffcfc7812 */ /* 0x000fe200078ec0ff */
[----:B------:R-:W3:Y:S01]  /*11050*/  LDL R179, [R1+0xa4] ;  /* 0x0000a40001b37983 */ /* 0x000ee20000100800 */
[----:B0-----:R-:W-:Y:S02]  /*11060*/  @!P0 IMAD.MOV.U32 R20, RZ, RZ, R173 ;  /* 0x000000ffff148224 */ /* 0x001fe400078e00ad */
[----:B------:R-:W-:Y:S01]  /*11070*/  @!P0 IMAD.MOV.U32 R21, RZ, RZ, R174 ;  /* 0x000000ffff158224 */ /* 0x000fe200078e00ae */
[----:B------:R-:W-:Y:S01]  /*11080*/  LOP3.LUT R240, R240, 0xffff, RZ, 0xc0, !PT ;  /* 0x0000fffff0f07812 */ /* 0x000fe200078ec0ff */
[----:B------:R-:W3:Y:S04]  /*11090*/  LDL R174, [R1+0x1ac] ;  /* 0x0001ac0001ae7983 */ /* 0x000ee80000100800 */
[----:B------:R0:W3:Y:S01]  /*110a0*/  @!P0 LDG.E.U8 R246, desc[UR40][R20.64] ;  /* 0x0000002814f68981 */ /* 0x0000e2000c1e1100 */
[----:B------:R-:W-:-:S02]  /*110b0*/  LOP3.LUT R239, R239, 0xffff, RZ, 0xc0, !PT ;  /* 0x0000ffffefef7812 */ /* 0x000fc400078ec0ff */
        /* <DEDUP_REMOVED lines=11> */
[----:B------:R-:W-:-:S05]  /*11170*/  @!P0 IMAD.MOV.U32 R21, RZ, RZ, R23 ;  /* 0x000000ffff158224 */ /* 0x000fca00078e0017 */
[----:B------:R0:W3:Y:S02]  /*11180*/  @!P0 LDG.E.U8 R244, desc[UR40][R20.64] ;  /* 0x0000002814f48981 */ /* 0x0000e4000c1e1100 */
[----:B0-----:R-:W-:Y:S02]  /*11190*/  @!P0 IMAD.MOV.U32 R20, RZ, RZ, R5 ;  /* 0x000000ffff148224 */ /* 0x001fe400078e0005 */
[----:B------:R-:W-:Y:S01]  /*111a0*/  @!P0 IMAD.MOV.U32 R21, RZ, RZ, R17 ;  /* 0x000000ffff158224 */ /* 0x000fe200078e0011 */
[----:B------:R-:W3:Y:S04]  /*111b0*/  LDL R5, [R1+0x2b0] ;  /* 0x0002b00001057983 */ /* 0x000ee80000100800 */
[----:B------:R2:W3:Y:S02]  /*111c0*/  @!P0 LDG.E.U8 R243, desc[UR40][R20.64] ;  /* 0x0000002814f38981 */ /* 0x0004e4000c1e1100 */
[----:B--2---:R-:W-:-:S02]  /*111d0*/  @!P0 IMAD.MOV.U32 R21, RZ, RZ, R4 ;  /* 0x000000ffff158224 */ /* 0x004fc400078e0004 */
[----:B------:R-:W2:Y:S01]  /*111e0*/  LDL R4, [R1+0x26c] ;  /* 0x00026c0001047983 */ /* 0x000ea20000100800 */
[----:B------:R-:W-:-:S03]  /*111f0*/  @!P0 IMAD.MOV.U32 R20, RZ, RZ, R3 ;  /* 0x000000ffff148224 */ /* 0x000fc600078e0003 */
[----:B------:R-:W2:Y:S04]  /*11200*/  LDL R3, [R1+0x270] ;  /* 0x0002700001037983 */ /* 0x000ea80000100800 */
[----:B------:R4:W2:Y:S02]  /*11210*/  @!P0 LDG.E.U8 R242, desc[UR40][R20.64] ;  /* 0x0000002814f28981 */ /* 0x0008a4000c1e1100 */
[----:B----4-:R-:W-:Y:S02]  /*11220*/  @!P0 IMAD.MOV.U32 R21, RZ, RZ, R2 ;  /* 0x000000ffff158224 */ /* 0x010fe400078e0002 */
[----:B------:R-:W4:Y:S01]  /*11230*/  LDL R2, [R1+0x1ec] ;  /* 0x0001ec0001027983 */ /* 0x000f220000100800 */
[----:B------:R-:W-:-:S03]  /*11240*/  @!P0 IMAD.MOV.U32 R20, RZ, RZ, R0 ;  /* 0x000000ffff148224 */ /* 0x000fc600078e0000 */
[----:B------:R-:W4:Y:S01]  /*11250*/  LDL R0, [R1+0x1f0] ;  /* 0x0001f00001007983 */ /* 0x000f220000100800 */
[----:B------:R-:W-:-:S03]  /*11260*/  LOP3.LUT R17, R183, 0xffff, RZ, 0xc0, !PT ;  /* 0x0000ffffb7117812 */ /* 0x000fc600078ec0ff */
[----:B------:R0:W4:Y:S01]  /*11270*/  @!P0 LDG.E.U8 R241, desc[UR40][R20.64] ;  /* 0x0000002814f18981 */ /* 0x000122000c1e1100 */
[----:B------:R-:W-:Y:S02]  /*11280*/  LOP3.LUT R234, R234, 0xffff, RZ, 0xc0, !PT ;  /* 0x0000ffffeaea7812 */ /* 0x000fe400078ec0ff */
[----:B------:R-:W-:Y:S02]  /*11290*/  LOP3.LUT R232, R232, 0xffff, RZ, 0xc0, !PT ;  /* 0x0000ffffe8e87812 */ /* 0x000fe400078ec0ff */
[----:B------:R-:W-:Y:S02]  /*112a0*/  LOP3.LUT R230, R230, 0xffff, RZ, 0xc0, !PT ;  /* 0x0000ffffe6e67812 */ /* 0x000fe400078ec0ff */
[----:B------:R-:W-:Y:S02]  /*112b0*/  LOP3.LUT R229, R229, 0xffff, RZ, 0xc0, !PT ;  /* 0x0000ffffe5e57812 */ /* 0x000fe400078ec0ff */
[----:B0-----:R-:W-:Y:S02]  /*112c0*/  LOP3.LUT R20, R184, 0xffff, RZ, 0xc0, !PT ;  /* 0x0000ffffb8147812 */ /* 0x001fe400078ec0ff */
[----:B------:R-:W-:-:S02]  /*112d0*/  LOP3.LUT R21, R182, 0xffff, RZ, 0xc0, !PT ;  /* 0x0000ffffb6157812 */ /* 0x000fc400078ec0ff */
[----:B------:R-:W-:Y:S02]  /*112e0*/  LOP3.LUT R227, R227, 0xffff, RZ, 0xc0, !PT ;  /* 0x0000ffffe3e37812 */ /* 0x000fe400078ec0ff */
[----:B------:R-:W-:Y:S02]  /*112f0*/  LOP3.LUT R226, R226, 0xffff, RZ, 0xc0, !PT ;  /* 0x0000ffffe2e27812 */ /* 0x000fe400078ec0ff */
[----:B------:R-:W-:Y:S02]  /*11300*/  PRMT R17, R17, 0x3340, R20 ;  /* 0x0000334011117816 */ /* 0x000fe40000000014 */
        /* <DEDUP_REMOVED lines=8> */
[----:B------:R-:W-:Y:S01]  /*11390*/  PRMT R21, R239, 0x5410, R21 ;  /* 0x00005410ef157816 */ /* 0x000fe20000000015 */
[----:B------:R-:W4:Y:S01]  /*113a0*/  LDL R17, [R1+0x16c] ;  /* 0x00016c0001117983 */ /* 0x000f220000100800 */
[----:B------:R-:W-:-:S02]  /*113b0*/  PRMT R22, R235, 0x5410, R22 ;  /* 0x00005410eb167816 */ /* 0x000fc40000000016 */
[----:B------:R-:W-:Y:S02]  /*113c0*/  PRMT R23, R229, 0x5410, R23 ;  /* 0x00005410e5177816 */ /* 0x000fe40000000017 */
[----:B------:R-:W-:-:S03]  /*113d0*/  PRMT R237, RZ, 0x7610, R237 ;  /* 0x00007610ffed7816 */ /* 0x000fc600000000ed */
[----:B------:R0:W-:Y:S01]  /*113e0*/  STS.128 [R178+UR8], R20 ;  /* 0x00000014b2007988 */ /* 0x0001e20008000c08 */
[----:B------:R-:W-:Y:S02]  /*113f0*/  PRMT R229, RZ, 0x7610, R229 ;  /* 0x00007610ffe57816 */ /* 0x000fe400000000e5 */
[----:B------:R-:W-:Y:S01]  /*11400*/  PRMT R227, RZ, 0x7610, R227 ;  /* 0x00007610ffe37816 */ /* 0x000fe200000000e3 */
[----:B0-----:R-:W-:Y:S01]  /*11410*/  @!P0 IMAD.MOV.U32 R21, RZ, RZ, R177 ;  /* 0x000000ffff158224 */ /* 0x001fe200078e00b1 */
[----:B------:R-:W4:Y:S04]  /*11420*/  LDL R178, [R1+0xac] ;  /* 0x0000ac0001b27983 */ /* 0x000f280000100800 */
[----:B------:R-:W4:Y:S01]  /*11430*/  LDL R177, [R1+0xb0] ;  /* 0x0000b00001b17983 */ /* 0x000f220000100800 */
[----:B---3--:R-:W-:Y:S01]  /*11440*/  @!P0 IMAD.MOV.U32 R20, RZ, RZ, R5 ;  /* 0x000000ffff148224 */ /* 0x008fe200078e0005 */
[----:B------:R-:W-:-:S02]  /*11450*/  PRMT R226, RZ, 0x7610, R226 ;  /* 0x00007610ffe27816 */ /* 0x000fc400000000e2 */
[----:B------:R-:W3:Y:S04]  /*11460*/  LDL R5, [R1+0x170] ;  /* 0x0001700001057983 */ /* 0x000ee80000100800 */
[----:B------:R2:W3:Y:S01]  /*11470*/  @!P0 LDG.E.U8 R237, desc[UR40][R20.64] ;  /* 0x0000002814ed8981 */ /* 0x0004e2000c1e1100 */
[----:B------:R-:W-:-:S03]  /*11480*/  PRMT R209, RZ, 0x7610, R209 ;  /* 0x00007610ffd17816 */ /* 0x000fc600000000d1 */
[----:B------:R-:W3:Y:S04]  /*11490*/  LDL R23, [R1+0x3e4] ;  /* 0x0003e40001177983 */ /* 0x000ee80000100800 */
[----:B------:R-:W3:Y:S01]  /*114a0*/  LDL R22, [R1+0x3e8] ;  /* 0x0003e80001167983 */ /* 0x000ee20000100800 */
[----:B--2---:R-:W-:-:S03]  /*114b0*/  @!P0 IMAD.MOV.U32 R21, RZ, RZ, R4 ;  /* 0x000000ffff158224 */ /* 0x004fc600078e0004 */
[----:B------:R-:W2:Y:S01]  /*114c0*/  LDL R4, [R1+0x12c] ;  /* 0x00012c0001047983 */ /* 0x000ea20000100800 */
[----:B------:R-:W-:-:S03]  /*114d0*/  @!P0 IMAD.MOV.U32 R20, RZ, RZ, R3 ;  /* 0x000000ffff148224 */ /* 0x000fc600078e0003 */
[----:B------:R-:W2:Y:S04]  /*114e0*/  LDL R3, [R1+0x130] ;  /* 0x0001300001037983 */ /* 0x000ea80000100800 */
[----:B------:R0:W2:Y:S02]  /*114f0*/  @!P0 LDG.E.U8 R229, desc[UR40][R20.64] ;  /* 0x0000002814e58981 */ /* 0x0000a4000c1e1100 */
[----:B0-----:R-:W-:Y:S02]  /*11500*/  @!P0 IMAD.MOV.U32 R20, RZ, RZ, R175 ;  /* 0x000000ffff148224 */ /* 0x001fe400078e00af */
[----:B------:R-:W-:Y:S01]  /*11510*/  @!P0 IMAD.MOV.U32 R21, RZ, RZ, R176 ;  /* 0x000000ffff158224 */ /* 0x000fe200078e00b0 */
[----:B------:R-:W2:Y:S04]  /*11520*/  LDL R175, [R1+0x70] ;  /* 0x0000700001af7983 */ /* 0x000ea80000100800 */
[----:B------:R4:W2:Y:S04]  /*11530*/  @!P0 LDG.E.U8 R227, desc[UR40][R20.64] ;  /* 0x0000002814e38981 */ /* 0x0008a8000c1e1100 */
[----:B------:R-:W2:Y:S01]  /*11540*/  LDL R176, [R1+0x6c] ;  /* 0x00006c0001b07983 */ /* 0x000ea20000100800 */
[----:B----4-:R-:W-:-:S03]  /*11550*/  @!P0 IMAD.MOV.U32 R21, RZ, RZ, R2 ;  /* 0x000000ffff158224 */ /* 0x010fc600078e0002 */
[----:B------:R-:W4:Y:S01]  /*11560*/  LDL R2, [R1+0xec] ;  /* 0x0000ec0001027983 */ /* 0x000f220000100800 */
[----:B------:R-:W-:-:S03]  /*11570*/  @!P0 IMAD.MOV.U32 R20, RZ, RZ, R0 ;  /* 0x000000ffff148224 */ /* 0x000fc600078e0000 */
[----:B------:R-:W4:Y:S04]  /*11580*/  LDL R0, [R1+0xf0] ;  /* 0x0000f00001007983 */ /* 0x000f280000100800 */
[----:B------:R0:W4:Y:S02]  /*11590*/  @!P0 LDG.E.U8 R226, desc[UR40][R20.64] ;  /* 0x0000002814e28981 */ /* 0x000124000c1e1100 */
[----:B0-----:R-:W-:Y:S02]  /*115a0*/  @!P0 IMAD.MOV.U32 R20, RZ, RZ, R173 ;  /* 0x000000ffff148224 */ /* 0x001fe400078e00ad */
[----:B------:R-:W-:Y:S01]  /*115b0*/  @!P0 IMAD.MOV.U32 R21, RZ, RZ, R174 ;  /* 0x000000ffff158224 */ /* 0x000fe200078e00ae */
[----:B------:R-:W4:Y:S04]  /*115c0*/  LDL R173, [R1+0x828] ;  /* 0x0008280001ad7983 */ /* 0x000f280000100800 */
[----:B------:R-:W4:Y:S01]  /*115d0*/  LDL R174, [R1+0x824] ;  /* 0x0008240001ae7983 */ /* 0x000f220000100800 */
[----:B------:R-:W-:-:S03]  /*115e0*/  PRMT R207, RZ, 0x7610, R207 ;  /* 0x00007610ffcf7816 */ /* 0x000fc600000000cf */
[----:B------:R0:W4:Y:S01]  /*115f0*/  @!P0 LDG.E.U8 R209, desc[UR40][R20.64] ;  /* 0x0000002814d18981 */ /* 0x000122000c1e1100 */
[----:B------:R-:W-:Y:S01]  /*11600*/  PRMT R205, RZ, 0x7610, R205 ;  /* 0x00007610ffcd7816 */ /* 0x000fe200000000cd */
[----:B0-----:R-:W-:Y:S02]  /*11610*/  @!P0 IMAD.MOV.U32 R21, RZ, RZ, R17 ;  /* 0x000000ffff158224 */ /* 0x001fe400078e0011 */
[----:B------:R-:W4:Y:S01]  /*11620*/  LDL R17, [R1+0x3a4] ;  /* 0x0003a40001117983 */ /* 0x000f220000100800 */
[----:B---3--:R-:W-:-:S03]  /*11630*/  @!P0 IMAD.MOV.U32 R20, RZ, RZ, R5 ;  /* 0x000000ffff148224 */ /* 0x008fc600078e0005 */
[----:B------:R-:W3:Y:S04]  /*11640*/  LDL R5, [R1+0x3a8] ;  /* 0x0003a80001057983 */ /* 0x000ee80000100800 */
[----:B------:R2:W3:Y:S02]  /*11650*/  @!P0 LDG.E.U8 R207, desc[UR40][R20.64] ;  /* 0x0000002814cf8981 */ /* 0x0004e4000c1e1100 */
[----:B--2---:R-:W-:Y:S02]  /*11660*/  @!P0 IMAD.MOV.U32 R21, RZ, RZ, R4 ;  /* 0x000000ffff158224 */ /* 0x004fe400078e0004 */
[----:B------:R-:W2:Y:S01]  /*11670*/  LDL R4, [R1+0x364] ;  /* 0x0003640001047983 */ /* 0x000ea20000100800 */
[----:B------:R-:W-:-:S03]  /*11680*/  @!P0 IMAD.MOV.U32 R20, RZ, RZ, R3 ;  /* 0x000000ffff148224 */ /* 0x000fc600078e0003 */
[----:B------:R-:W2:Y:S04]  /*11690*/  LDL R3, [R1+0x368] ;  /* 0x0003680001037983 */ /* 0x000ea80000100800 */
[----:B------:R4:W2:Y:S02]  /*116a0*/  @!P0 LDG.E.U8 R205, desc[UR40][R20.64] ;  /* 0x0000002814cd8981 */ /* 0x0008a4000c1e1100 */
[----:B----4-:R-:W-:Y:S02]  /*116b0*/  @!P0 IMAD.MOV.U32 R21, RZ, RZ, R2 ;  /* 0x000000ffff158224 */ /* 0x010fe400078e0002 */
[----:B------:R-:W4:Y:S01]  /*116c0*/  LDL R2, [R1+0x324] ;  /* 0x0003240001027983 */ /* 0x000f220000100800 */
[----:B------:R-:W-:Y:S01]  /*116d0*/  PRMT R204, RZ, 0x7610, R204 ;  /* 0x00007610ffcc7816 */ /* 0x000fe200000000cc */
[----:B------:R-:W-:Y:S01]  /*116e0*/  @!P0 IMAD.MOV.U32 R20, RZ, RZ, R0 ;  /* 0x000000ffff148224 */ /* 0x000fe200078e0000 */
[----:B------:R-:W-:Y:S01]  /*116f0*/  PRMT R201, RZ, 0x7610, R201 ;  /* 0x00007610ffc97816 */ /* 0x000fe200000000c9 */
[----:B------:R-:W4:Y:S04]  /*11700*/  LDL R0, [R1+0x328] ;  /* 0x0003280001007983 */ /* 0x000f280000100800 */
[----:B------:R0:W4:Y:S01]  /*11710*/  @!P0 LDG.E.U8 R204, desc[UR40][R20.64] ;  /* 0x0000002814cc8981 */ /* 0x000122000c1e1100 */
[----:B------:R-:W-:Y:S01]  /*11720*/  PRMT R200, RZ, 0x7610, R200 ;  /* 0x00007610ffc87816 */ /* 0x000fe200000000c8 */
[----:B0-----:R-:W-:-:S02]  /*11730*/  @!P0 IMAD.MOV.U32 R20, RZ, RZ, R177 ;  /* 0x000000ffff148224 */ /* 0x001fc400078e00b1 */
[----:B------:R-:W-:Y:S01]  /*11740*/  @!P0 IMAD.MOV.U32 R21, RZ, RZ, R178 ;  /* 0x000000ffff158224 */ /* 0x000fe200078e00b2 */
[----:B------:R-:W-:Y:S01]  /*11750*/  PRMT R236, RZ, 0x7610, R236 ;  /* 0x00007610ffec7816 */ /* 0x000fe200000000ec */
[----:B------:R-:W4:Y:S04]  /*11760*/  LDL R177, [R1+0x868] ;  /* 0x0008680001b17983 */ /* 0x000f280000100800 */
[----:B------:R0:W4:Y:S02]  /*11770*/  @!P0 LDG.E.U8 R201, desc[UR40][R20.64] ;  /* 0x0000002814c98981 */ /* 0x000124000c1e1100 */
[----:B0-----:R-:W-:Y:S02]  /*11780*/  @!P0 IMAD.MOV.U32 R20, RZ, RZ, R175 ;  /* 0x000000ffff148224 */ /* 0x001fe400078e00af */
[----:B------:R-:W-:Y:S01]  /*11790*/  @!P0 IMAD.MOV.U32 R21, RZ, RZ, R176 ;  /* 0x000000ffff158224 */ /* 0x000fe200078e00b0 */
[----:B------:R-:W-:Y:S01]  /*117a0*/  PRMT R235, RZ, 0x7610, R235 ;  /* 0x00007610ffeb7816 */ /* 0x000fe200000000eb */
[----:B------:R-:W4:Y:S04]  /*117b0*/  LDL R176, [R1+0x224] ;  /* 0x0002240001b07983 */ /* 0x000f280000100800 */
[----:B------:R0:W4:Y:S01]  /*117c0*/  @!P0 LDG.E.U8 R200, desc[UR40][R20.64] ;  /* 0x0000002814c88981 */ /* 0x000122000c1e1100 */
[----:B------:R-:W-:-:S02]  /*117d0*/  PRMT R234, RZ, 0x7610, R234 ;  /* 0x00007610ffea7816 */ /* 0x000fc400000000ea */
[----:B------:R-:W-:Y:S01]  /*117e0*/  PRMT R232, RZ, 0x7610, R232 ;  /* 0x00007610ffe87816 */ /* 0x000fe200000000e8 */
[----:B------:R-:W4:Y:S01]  /*117f0*/  LDL R175, [R1+0x228] ;  /* 0x0002280001af7983 */ /* 0x000f220000100800 */
[----:B0-----:R-:W-:Y:S02]  /*11800*/  @!P0 IMAD.MOV.U32 R20, RZ, RZ, R173 ;  /* 0x000000ffff148224 */ /* 0x001fe400078e00ad */
[----:B------:R-:W-:Y:S01]  /*11810*/  @!P0 IMAD.MOV.U32 R21, RZ, RZ, R174 ;  /* 0x000000ffff158224 */ /* 0x000fe200078e00ae */
[----:B------:R-:W4:Y:S04]  /*11820*/  LDL R173, [R1+0x2a4] ;  /* 0x0002a40001ad7983 */ /* 0x000f280000100800 */
[----:B------:R0:W4:Y:S04]  /*11830*/  @!P0 LDG.E.U8 R236, desc[UR40][R20.64] ;  /* 0x0000002814ec8981 */ /* 0x000128000c1e1100 */
[----:B------:R-:W4:Y:S01]  /*11840*/  LDL R174, [R1+0x2e4] ;  /* 0x0002e40001ae7983 */ /* 0x000f220000100800 */
[----:B0-----:R-:W-:-:S02]  /*11850*/  @!P0 IMAD.MOV.U32 R20, RZ, RZ, R22 ;  /* 0x000000ffff148224 */ /* 0x001fc400078e0016 */
[----:B------:R-:W-:-:S05]  /*11860*/  @!P0 IMAD.MOV.U32 R21, RZ, RZ, R23 ;  /* 0x000000ffff158224 */ /* 0x000fca00078e0017 */
[----:B------:R3:W4:Y:S02]  /*11870*/  @!P0 LDG.E.U8 R235, desc[UR40][R20.64] ;  /* 0x0000002814eb8981 */ /* 0x000724000c1e1100 */
[----:B---3--:R-:W-:Y:S02]  /*11880*/  @!P0 IMAD.MOV.U32 R20, RZ, RZ, R5 ;  /* 0x000000ffff148224 */ /* 0x008fe400078e0005 */
[----:B------:R-:W-:Y:S01]  /*11890*/  @!P0 IMAD.MOV.U32 R21, RZ, RZ, R17 ;  /* 0x000000ffff158224 */ /* 0x000fe200078e0011 */
[----:B------:R-:W3:Y:S04]  /*118a0*/  LDL R5, [R1+0x264] ;  /* 0x0002640001057983 */ /* 0x000ee80000100800 */
[----:B------:R2:W3:Y:S04]  /*118b0*/  @!P0 LDG.E.U8 R234, desc[UR40][R20.64] ;  /* 0x0000002814ea8981 */ /* 0x0004e8000c1e1100 */
[----:B------:R-:W3:Y:S01]  /*118c0*/  LDL R17, [R1+0x2a8] ;  /* 0x0002a80001117983 */ /* 0x000ee20000100800 */
[----:B--2---:R-:W-:-:S03]  /*118d0*/  @!P0 IMAD.MOV.U32 R21, RZ, RZ, R4 ;  /* 0x000000ffff158224 */ /* 0x004fc600078e0004 */
[----:B------:R-:W2:Y:S01]  /*118e0*/  LDL R4, [R1+0x268] ;  /* 0x0002680001047983 */ /* 0x000ea20000100800 */
[----:B------:R-:W-:Y:S01]  /*118f0*/  @!P0 IMAD.MOV.U32 R20, RZ, RZ, R3 ;  /* 0x000000ffff148224 */ /* 0x000fe200078e0003 */
[----:B------:R-:W-:Y:S02]  /*11900*/  LOP3.LUT R212, R212, 0xffff, RZ, 0xc0, !PT ;  /* 0x0000ffffd4d47812 */ /* 0x000fe400078ec0ff */
[----:B------:R-:W2:Y:S04]  /*11910*/  LDL R3, [R1+0x1e4] ;  /* 0x0001e40001037983 */ /* 0x000ea80000100800 */
[----:B------:R4:W2:Y:S02]  /*11920*/  @!P0 LDG.E.U8 R232, desc[UR40][R20.64] ;  /* 0x0000002814e88981 */ /* 0x0008a4000c1e1100 */
[----:B----4-:R-:W-:-:S02]  /*11930*/  @!P0 IMAD.MOV.U32 R21, RZ, RZ, R2 ;  /* 0x000000ffff158224 */ /* 0x010fc400078e0002 */
[----:B------:R-:W4:Y:S01]  /*11940*/  LDL R2, [R1+0x2e8] ;  /* 0x0002e80001027983 */ /* 0x000f220000100800 */
[----:B------:R-:W-:Y:S02]  /*11950*/  LOP3.LUT R210, R210, 0xffff, RZ, 0xc0, !PT ;  /* 0x0000ffffd2d27812 */ /* 0x000fe400078ec0ff */
[----:B------:R-:W-:Y:S02]  /*11960*/  LOP3.LUT R18, R18, 0xffff, RZ, 0xc0, !PT ;  /* 0x0000ffff12127812 */ /* 0x000fe400078ec0ff */
[----:B------:R-:W-:Y:S01]  /*11970*/  LOP3.LUT R19, R19, 0xffff, RZ, 0xc0, !PT ;  /* 0x0000ffff13137812 */ /* 0x000fe200078ec0ff */
[----:B------:R-:W-:Y:S01]  /*11980*/  @!P0 IMAD.MOV.U32 R20, RZ, RZ, R0 ;  /* 0x000000ffff148224 */ /* 0x000fe200078e0000 */
[----:B------:R-:W-:Y:S01]  /*11990*/  PRMT R23, R212, 0x3340, R210 ;  /* 0x00003340d4177816 */ /* 0x000fe200000000d2 */
[----:B------:R-:W2:Y:S01]  /*119a0*/  LDL R0, [R1+0x1e8] ;  /* 0x0001e80001007983 */ /* 0x000ea20000100800 */
[----:B------:R-:W-:-:S04]  /*119b0*/  PRMT R18, R18, 0x3340, R19 ;  /* 0x0000334012127816 */ /* 0x000fc80000000013 */
[----:B------:R-:W-:Y:S02]  /*119c0*/  PRMT R23, R23, 0x5410, R18 ;  /* 0x0000541017177816 */ /* 0x000fe40000000012 */
[----:B------:R-:W-:Y:S02]  /*119d0*/  PRMT R167, RZ, 0x7610, R167 ;  /* 0x00007610ffa77816 */ /* 0x000fe400000000a7 */
[----:B------:R-:W-:Y:S01]  /*119e0*/  PRMT R166, RZ, 0x7610, R166 ;  /* 0x00007610ffa67816 */ /* 0x000fe200000000a6 */
[----:B----4-:R-:W-:Y:S02]  /*119f0*/  @!P0 IMAD.MOV.U32 R18, RZ, RZ, R2 ;  /* 0x000000ffff128224 */ /* 0x010fe400078e0002 */
[----:B------:R-:W4:Y:S01]  /*11a00*/  LDL R2, [R1+0x1a8] ;  /* 0x0001a80001027983 */ /* 0x000f220000100800 */
[----:B------:R-:W-:-:S03]  /*11a10*/  @!P0 IMAD.MOV.U32 R19, RZ, RZ, R174 ;  /* 0x000000ffff138224 */ /* 0x000fc600078e00ae */
[----:B------:R-:W4:Y:S04]  /*11a20*/  LDL R174, [R1+0x1a4] ;  /* 0x0001a40001ae7983 */ /* 0x000f280000100800 */
[----:B------:R3:W4:Y:S01]  /*11a30*/  @!P0 LDG.E.U8 R167, desc[UR40][R18.64] ;  /* 0x0000002812a78981 */ /* 0x000722000c1e1100 */
[----:B------:R-:W-:Y:S01]  /*11a40*/  PRMT R165, RZ, 0x7610, R165 ;  /* 0x00007610ffa57816 */ /* 0x000fe200000000a5 */
[----:B---3--:R-:W-:Y:S02]  /*11a50*/  @!P0 IMAD.MOV.U32 R18, RZ, RZ, R17 ;  /* 0x000000ffff128224 */ /* 0x008fe400078e0011 */
[----:B------:R-:W-:Y:S01]  /*11a60*/  @!P0 IMAD.MOV.U32 R19, RZ, RZ, R173 ;  /* 0x000000ffff138224 */ /* 0x000fe200078e00ad */
[----:B------:R-:W3:Y:S04]  /*11a70*/  LDL R17, [R1+0x168] ;  /* 0x0001680001117983 */ /* 0x000ee80000100800 */
[----:B------:R2:W3:Y:S04]  /*11a80*/  @!P0 LDG.E.U8 R166, desc[UR40][R18.64] ;  /* 0x0000002812a68981 */ /* 0x0004e8000c1e1100 */
[----:B------:R-:W3:Y:S01]  /*11a90*/  LDL R173, [R1+0x164] ;  /* 0x0001640001ad7983 */ /* 0x000ee20000100800 */
[----:B------:R-:W-:Y:S01]  /*11aa0*/  PRMT R164, RZ, 0x7610, R164 ;  /* 0x00007610ffa47816 */ /* 0x000fe200000000a4 */
[----:B--2---:R-:W-:-:S02]  /*11ab0*/  @!P0 IMAD.MOV.U32 R18, RZ, RZ, R4 ;  /* 0x000000ffff128224 */ /* 0x004fc400078e0004 */
[----:B------:R-:W-:Y:S01]  /*11ac0*/  @!P0 IMAD.MOV.U32 R19, RZ, RZ, R5 ;  /* 0x000000ffff138224 */ /* 0x000fe200078e0005 */
[----:B------:R-:W2:Y:S04]  /*11ad0*/  LDL R4, [R1+0x128] ;  /* 0x0001280001047983 */ /* 0x000ea80000100800 */
[----:B------:R0:W2:Y:S04]  /*11ae0*/  @!P0 LDG.E.U8 R165, desc[UR40][R18.64] ;  /* 0x0000002812a58981 */ /* 0x0000a8000c1e1100 */
[----:B------:R-:W2:Y:S01]  /*11af0*/  LDL R5, [R1+0x124] ;  /* 0x0001240001057983 */ /* 0x000ea20000100800 */
[----:B------:R-:W-:Y:S01]  /*11b00*/  PRMT R159, RZ, 0x7610, R159 ;  /* 0x00007610ff9f7816 */ /* 0x000fe2000000009f */
[----:B0-----:R-:W-:-:S02]  /*11b10*/  @!P0 IMAD.MOV.U32 R18, RZ, RZ, R175 ;  /* 0x000000ffff128224 */ /* 0x001fc400078e00af */
[----:B------:R-:W-:-:S05]  /*11b20*/  @!P0 IMAD.MOV.U32 R19, RZ, RZ, R176 ;  /* 0x000000ffff138224 */ /* 0x000fca00078e00b0 */
[----:B------:R0:W2:Y:S02]  /*11b30*/  @!P0 LDG.E.U8 R164, desc[UR40][R18.64] ;  /* 0x0000002812a48981 */ /* 0x0000a4000c1e1100 */
[----:B0-----:R-:W-:Y:S02]  /*11b40*/  @!P0 IMAD.MOV.U32 R18, RZ, RZ, R0 ;  /* 0x000000ffff128224 */ /* 0x001fe400078e0000 */
[----:B------:R-:W-:Y:S01]  /*11b50*/  @!P0 IMAD.MOV.U32 R19, RZ, RZ, R3 ;  /* 0x000000ffff138224 */ /* 0x000fe200078e0003 */
[----:B------:R-:W2:Y:S04]  /*11b60*/  LDL R0, [R1+0xe8] ;  /* 0x0000e80001007983 */ /* 0x000ea80000100800 */
[----:B------:R-:W2:Y:S04]  /*11b70*/  LDL R3, [R1+0xe4] ;  /* 0x0000e40001037983 */ /* 0x000ea80000100800 */
[----:B------:R4:W2:Y:S02]  /*11b80*/  @!P0 LDG.E.U8 R159, desc[UR40][R18.64] ;  /* 0x00000028129f8981 */ /* 0x0008a4000c1e1100 */
[----:B----4-:R-:W-:-:S02]  /*11b90*/  @!P0 IMAD.MOV.U32 R18, RZ, RZ, R2 ;  /* 0x000000ffff128224 */ /* 0x010fc400078e0002 */
[----:B------:R-:W4:Y:S01]  /*11ba0*/  LDL R2, [R1+0xa8] ;  /* 0x0000a80001027983 */ /* 0x000f220000100800 */
[----:B------:R-:W-:Y:S02]  /*11bb0*/  PRMT R230, RZ, 0x7610, R230 ;  /* 0x00007610ffe67816 */ /* 0x000fe400000000e6 */
[----:B------:R-:W-:Y:S01]  /*11bc0*/  LOP3.LUT R251, R251, 0xffff, RZ, 0xc0, !PT ;  /* 0x0000fffffbfb7812 */ /* 0x000fe200078ec0ff */
[----:B------:R-:W4:Y:S01]  /*11bd0*/  LDL.LU R182, [R1+0x10] ;  /* 0x0000100001b67983 */ /* 0x000f220000300800 */
[----:B------:R-:W-:Y:S02]  /*11be0*/  LOP3.LUT R233, R233, 0xffff, RZ, 0xc0, !PT ;  /* 0x0000ffffe9e97812 */ /* 0x000fe400078ec0ff */
[----:B------:R-:W-:Y:S01]  /*11bf0*/  LOP3.LUT R231, R231, 0xffff, RZ, 0xc0, !PT ;  /* 0x0000ffffe7e77812 */ /* 0x000fe200078ec0ff */
[----:B------:R0:W4:Y:S01]  /*11c00*/  @!P0 LDG.E.U8 R230, desc[UR40][R20.64] ;  /* 0x0000002814e68981 */ /* 0x000122000c1e1100 */
[----:B------:R-:W-:Y:S02]  /*11c10*/  LOP3.LUT R228, R228, 0xffff, RZ, 0xc0, !PT ;  /* 0x0000ffffe4e47812 */ /* 0x000fe400078ec0ff */
[----:B------:R-:W-:Y:S01]  /*11c20*/  LOP3.LUT R225, R225, 0xffff, RZ, 0xc0, !PT ;  /* 0x0000ffffe1e17812 */ /* 0x000fe200078ec0ff */
[----:B------:R-:W4:Y:S01]  /*11c30*/  LDL R178, [R1+0x64] ;  /* 0x0000640001b27983 */ /* 0x000f220000100800 */
[----:B------:R-:W-:-:S02]  /*11c40*/  LOP3.LUT R224, R224, 0xffff, RZ, 0xc0, !PT ;  /* 0x0000ffffe0e07812 */ /* 0x000fc400078ec0ff */
[----:B------:R-:W-:Y:S02]  /*11c50*/  LOP3.LUT R223, R223, 0xffff, RZ, 0xc0, !PT ;  /* 0x0000ffffdfdf7812 */ /* 0x000fe400078ec0ff */
[----:B------:R-:W-:Y:S02]  /*11c60*/  LOP3.LUT R222, R222, 0xffff, RZ, 0xc0, !PT ;  /* 0x0000ffffdede7812 */ /* 0x000fe400078ec0ff */
[----:B------:R-:W-:Y:S02]  /*11c70*/  LOP3.LUT R220, R220, 0xffff, RZ, 0xc0, !PT ;  /* 0x0000ffffdcdc7812 */ /* 0x000fe400078ec0ff */
[----:B------:R-:W-:Y:S02]  /*11c80*/  LOP3.LUT R218, R218, 0xffff, RZ, 0xc0, !PT ;  /* 0x0000ffffdada7812 */ /* 0x000fe400078ec0ff */
[----:B------:R-:W-:Y:S02]  /*11c90*/  LOP3.LUT R216, R216, 0xffff, RZ, 0xc0, !PT ;  /* 0x0000ffffd8d87812 */ /* 0x000fe400078ec0ff */
[----:B------:R-:W-:Y:S01]  /*11ca0*/  LOP3.LUT R214, R214, 0xffff, RZ, 0xc0, !PT ;  /* 0x0000ffffd6d67812 */ /* 0x000fe200078ec0ff */
[----:B------:R-:W-:Y:S01]  /*11cb0*/  @!P0 IMAD.MOV.U32 R19, RZ, RZ, R174 ;  /* 0x000000ffff138224 */ /* 0x000fe200078e00ae */
[----:B------:R-:W-:Y:S01]  /*11cc0*/  PRMT R233, R251, 0x3340, R233 ;  /* 0x00003340fbe97816 */ /* 0x000fe200000000e9 */
[----:B------:R-:W4:Y:S01]  /*11cd0*/  LDL R175, [R1+0x820] ;  /* 0x0008200001af7983 */ /* 0x000f220000100800 */
[----:B0-----:R-:W-:-:S02]  /*11ce0*/  PRMT R20, R231, 0x3340, R228 ;  /* 0x00003340e7147816 */ /* 0x001fc400000000e4 */
[----:B------:R-:W-:Y:S01]  /*11cf0*/  PRMT R224, R225, 0x3340, R224 ;  /* 0x00003340e1e07816 */ /* 0x000fe200000000e0 */
[----:B------:R-:W4:Y:S01]  /*11d00*/  LDL R176, [R1+0x420] ;  /* 0x0004200001b07983 */ /* 0x000f220000100800 */
[----:B------:R-:W-:Y:S02]  /*11d10*/  PRMT R21, R223, 0x3340, R222 ;  /* 0x00003340df157816 */ /* 0x000fe400000000de */
[----:B------:R-:W-:Y:S01]  /*11d20*/  PRMT R218, R220, 0x3340, R218 ;  /* 0x00003340dcda7816 */ /* 0x000fe200000000da */
[----:B------:R-:W4:Y:S01]  /*11d30*/  LDL R174, [R1+0x3dc] ;  /* 0x0003dc0001ae7983 */ /* 0x000f220000100800 */
[----:B------:R-:W-:Y:S02]  /*11d40*/  PRMT R22, R216, 0x3340, R214 ;  /* 0x00003340d8167816 */ /* 0x000fe400000000d6 */
[----:B------:R-:W-:Y:S02]  /*11d50*/  PRMT R20, R233, 0x5410, R20 ;  /* 0x00005410e9147816 */ /* 0x000fe40000000014 */
[----:B------:R-:W-:-:S02]  /*11d60*/  PRMT R21, R224, 0x5410, R21 ;  /* 0x00005410e0157816 */ /* 0x000fc40000000015 */
[----:B------:R-:W-:-:S05]  /*11d70*/  PRMT R22, R218, 0x5410, R22 ;  /* 0x00005410da167816 */ /* 0x000fca0000000016 */
[----:B------:R0:W-:Y:S01]  /*11d80*/  STS.128 [R177+UR8], R20 ;  /* 0x00000014b1007988 */ /* 0x0001e20008000c08 */
[----:B------:R-:W-:Y:S02]  /*11d90*/  PRMT R158, RZ, 0x7610, R158 ;  /* 0x00007610ff9e7816 */ /* 0x000fe4000000009e */
[----:B------:R-:W-:-:S04]  /*11da0*/  PRMT R157, RZ, 0x7610, R157 ;  /* 0x00007610ff9d7816 */ /* 0x000fc8000000009d */
[----:B------:R3:W4:Y:S04]  /*11db0*/  @!P0 LDG.E.U8 R158, desc[UR40][R18.64] ;  /* 0x00000028129e8981 */ /* 0x000728000c1e1100 */
[----:B0-----:R-:W4:Y:S01]  /*11dc0*/  LDL R177, [R1+0x68] ;  /* 0x0000680001b17983 */ /* 0x001f220000100800 */
[----:B---3--:R-:W-:Y:S02]  /*11dd0*/  @!P0 IMAD.MOV.U32 R18, RZ, RZ, R17 ;  /* 0x000000ffff128224 */ /* 0x008fe400078e0011 */
[----:B------:R-:W-:Y:S01]  /*11de0*/  @!P0 IMAD.MOV.U32 R19, RZ, RZ, R173 ;  /* 0x000000ffff138224 */ /* 0x000fe200078e00ad */
[----:B------:R-:W-:Y:S01]  /*11df0*/  PRMT R156, RZ, 0x7610, R156 ;  /* 0x00007610ff9c7816 */ /* 0x000fe2000000009c */
[----:B------:R-:W3:Y:S04]  /*11e00*/  LDL R173, [R1+0x3e0] ;  /* 0x0003e00001ad7983 */ /* 0x000ee80000100800 */
[----:B------:R2:W3:Y:S04]  /*11e10*/  @!P0 LDG.E.U8 R157, desc[UR40][R18.64] ;  /* 0x00000028129d8981 */ /* 0x0004e8000c1e1100 */
[----:B------:R-:W3:Y:S01]  /*11e20*/  LDL R17, [R1+0x39c] ;  /* 0x00039c0001117983 */ /* 0x000ee20000100800 */
[----:B------:R-:W-:Y:S01]  /*11e30*/  PRMT R155, RZ, 0x7610, R155 ;  /* 0x00007610ff9b7816 */ /* 0x000fe2000000009b */
[----:B--2---:R-:W-:-:S02]  /*11e40*/  @!P0 IMAD.MOV.U32 R18, RZ, RZ, R4 ;  /* 0x000000ffff128224 */ /* 0x004fc400078e0004 */
[----:B------:R-:W-:Y:S01]  /*11e50*/  @!P0 IMAD.MOV.U32 R19, RZ, RZ, R5 ;  /* 0x000000ffff138224 */ /* 0x000fe200078e0005 */
[----:B------:R-:W2:Y:S04]  /*11e60*/  LDL R4, [R1+0x35c] ;  /* 0x00035c0001047983 */ /* 0x000ea80000100800 */
[----:B------:R-:W2:Y:S04]  /*11e70*/  LDL R5, [R1+0x3a0] ;  /* 0x0003a00001057983 */ /* 0x000ea80000100800 */
[----:B------:R0:W2:Y:S02]  /*11e80*/  @!P0 LDG.E.U8 R156, desc[UR40][R18.64] ;  /* 0x00000028129c8981 */ /* 0x0000a4000c1e1100 */
[----:B0-----:R-:W-:-:S02]  /*11e90*/  @!P0 IMAD.MOV.U32 R18, RZ, RZ, R0 ;  /* 0x000000ffff128224 */ /* 0x001fc400078e0000 */
[----:B------:R-:W-:Y:S01]  /*11ea0*/  @!P0 IMAD.MOV.U32 R19, RZ, RZ, R3 ;  /* 0x000000ffff138224 */ /* 0x000fe200078e0003 */
[----:B------:R-:W2:Y:S04]  /*11eb0*/  LDL R0, [R1+0x320] ;  /* 0x0003200001007983 */ /* 0x000ea80000100800 */
[----:B------:R-:W2:Y:S04]  /*11ec0*/  LDL R3, [R1+0x360] ;  /* 0x0003600001037983 */ /* 0x000ea80000100800 */
[----:B------:R4:W2:Y:S02]  /*11ed0*/  @!P0 LDG.E.U8 R155, desc[UR40][R18.64] ;  /* 0x00000028129b8981 */ /* 0x0008a4000c1e1100 */
[----:B----4-:R-:W-:-:S02]  /*11ee0*/  @!P0 IMAD.MOV.U32 R18, RZ, RZ, R2 ;  /* 0x000000ffff128224 */ /* 0x010fc400078e0002 */
[----:B------:R-:W4:Y:S01]  /*11ef0*/  LDL R2, [R1+0x31c] ;  /* 0x00031c0001027983 */ /* 0x000f220000100800 */
[----:B------:R-:W-:Y:S01]  /*11f00*/  PRMT R238, RZ, 0x7610, R238 ;  /* 0x00007610ffee7816 */ /* 0x000fe200000000ee */
[----:B------:R-:W-:Y:S01]  /*11f10*/  @!P0 IMAD.MOV.U32 R19, RZ, RZ, R179 ;  /* 0x000000ffff138224 */ /* 0x000fe200078e00b3 */
[----:B------:R-:W-:-:S04]  /*11f20*/  PRMT R154, RZ, 0x7610, R154 ;  /* 0x00007610ff9a7816 */ /* 0x000fc8000000009a */
[----:B------:R0:W4:Y:S04]  /*11f30*/  @!P0 LDG.E.U8 R238, desc[UR40][R152.64] ;  /* 0x0000002898ee8981 */ /* 0x000128000c1e1100 */
[----:B------:R1:W4:Y:S01]  /*11f40*/  @!P0 LDG.E.U8 R154, desc[UR40][R18.64] ;  /* 0x00000028129a8981 */ /* 0x000322000c1e1100 */
[----:B0-----:R-:W-:Y:S01]  /*11f50*/  PRMT R153, RZ, 0x7610, R153 ;  /* 0x00007610ff997816 */ /* 0x001fe20000000099 */
[----:B-1----:R-:W-:Y:S01]  /*11f60*/  @!P0 IMAD.MOV.U32 R19, RZ, RZ, R178 ;  /* 0x000000ffff138224 */ /* 0x002fe200078e00b2 */
[----:B------:R-:W-:Y:S01]  /*11f70*/  PRMT R197, RZ, 0x7610, R197 ;  /* 0x00007610ffc57816 */ /* 0x000fe200000000c5 */
[----:B------:R-:W4:Y:S01]  /*11f80*/  LDL R178, [R1+0x864] ;  /* 0x0008640001b27983 */ /* 0x000f220000100800 */
[----:B------:R-:W-:Y:S02]  /*11f90*/  PRMT R195, RZ, 0x7610, R195 ;  /* 0x00007610ffc37816 */ /* 0x000fe400000000c3 */
[----:B------:R-:W-:-:S02]  /*11fa0*/  PRMT R152, RZ, 0x7610, R152 ;  /* 0x00007610ff987816 */ /* 0x000fc40000000098 */
[----:B------:R-:W-:Y:S01]  /*11fb0*/  PRMT R23, RZ, 0x7610, R23 ;  /* 0x00007610ff177816 */ /* 0x000fe20000000017 */
[----:B------:R-:W-:Y:S02]  /*11fc0*/  @!P0 IMAD.MOV.U32 R18, RZ, RZ, R177 ;  /* 0x000000ffff128224 */ /* 0x000fe400078e00b1 */
[----:B------:R-:W4:Y:S04]  /*11fd0*/  LDL R177, [R1+0x21c] ;  /* 0x00021c0001b17983 */ /* 0x000f280000100800 */
[----:B------:R0:W4:Y:S02]  /*11fe0*/  @!P0 LDG.E.U8 R153, desc[UR40][R18.64] ;  /* 0x0000002812998981 */ /* 0x000124000c1e1100 */
[----:B0-----:R-:W-:Y:S02]  /*11ff0*/  @!P0 IMAD.MOV.U32 R18, RZ, RZ, R175 ;  /* 0x000000ffff128224 */ /* 0x001fe400078e00af */
[----:B------:R-:W-:Y:S01]  /*12000*/  @!P0 IMAD.MOV.U32 R19, RZ, RZ, R176 ;  /* 0x000000ffff138224 */ /* 0x000fe200078e00b0 */
[----:B------:R-:W4:Y:S04]  /*12010*/  LDL R175, [R1+0x29c] ;  /* 0x00029c0001af7983 */ /* 0x000f280000100800 */
[----:B------:R3:W4:Y:S01]  /*12020*/  @!P0 LDG.E.U8 R197, desc[UR40][R18.64] ;  /* 0x0000002812c58981 */ /* 0x000722000c1e1100 */
[----:B------:R-:W-:-:S03]  /*12030*/  LOP3.LUT R8, R8, 0xffff, RZ, 0xc0, !PT ;  /* 0x0000ffff08087812 */ /* 0x000fc600078ec0ff */
[----:B------:R-:W4:Y:S01]  /*12040*/  LDL R176, [R1+0x220] ;  /* 0x0002200001b07983 */ /* 0x000f220000100800 */
[----:B---3--:R-:W-:Y:S02]  /*12050*/  @!P0 IMAD.MOV.U32 R18, RZ, RZ, R173 ;  /* 0x000000ffff128224 */ /* 0x008fe400078e00ad */
[----:B------:R-:W-:Y:S01]  /*12060*/  @!P0 IMAD.MOV.U32 R19, RZ, RZ, R174 ;  /* 0x000000ffff138224 */ /* 0x000fe200078e00ae */
[----:B------:R-:W3:Y:S04]  /*12070*/  LDL R173, [R1+0x25c] ;  /* 0x00025c0001ad7983 */ /* 0x000ee80000100800 */
[----:B------:R2:W3:Y:S04]  /*12080*/  @!P0 LDG.E.U8 R195, desc[UR40][R18.64] ;  /* 0x0000002812c38981 */ /* 0x0004e8000c1e1100 */
[----:B------:R-:W3:Y:S01]  /*12090*/  LDL R174, [R1+0x2a0] ;  /* 0x0002a00001ae7983 */ /* 0x000ee20000100800 */
[----:B--2---:R-:W-:-:S02]  /*120a0*/  @!P0 IMAD.MOV.U32 R18, RZ, RZ, R5 ;  /* 0x000000ffff128224 */ /* 0x004fc400078e0005 */
[----:B------:R-:W-:Y:S01]  /*120b0*/  @!P0 IMAD.MOV.U32 R19, RZ, RZ, R17 ;  /* 0x000000ffff138224 */ /* 0x000fe200078e0011 */
[----:B------:R-:W2:Y:S04]  /*120c0*/  LDL R5, [R1+0x260] ;  /* 0x0002600001057983 */ /* 0x000ea80000100800 */
[----:B------:R0:W2:Y:S02]  /*120d0*/  @!P0 LDG.E.U8 R152, desc[UR40][R18.64] ;  /* 0x0000002812988981 */ /* 0x0000a4000c1e1100 */
[----:B0-----:R-:W-:Y:S02]  /*120e0*/  @!P0 IMAD.MOV.U32 R18, RZ, RZ, R3 ;  /* 0x000000ffff128224 */ /* 0x001fe400078e0003 */
[----:B------:R-:W-:Y:S01]  /*120f0*/  @!P0 IMAD.MOV.U32 R19, RZ, RZ, R4 ;  /* 0x000000ffff138224 */ /* 0x000fe200078e0004 */
[----:B------:R-:W-:Y:S01]  /*12100*/  LOP3.LUT R14, R14, 0xffff, RZ, 0xc0, !PT ;  /* 0x0000ffff0e0e7812 */ /* 0x000fe200078ec0ff */
[----:B------:R-:W2:Y:S04]  /*12110*/  LDL R3, [R1+0x1e0] ;  /* 0x0001e00001037983 */ /* 0x000ea80000100800 */
[----:B------:R0:W2:Y:S01]  /*12120*/  @!P0 LDG.E.U8 R23, desc[UR40][R18.64] ;  /* 0x0000002812178981 */ /* 0x0000a2000c1e1100 */
[----:B------:R-:W-:-:S02]  /*12130*/  LOP3.LUT R9, R9, 0xffff, RZ, 0xc0, !PT ;  /* 0x0000ffff09097812 */ /* 0x000fc400078ec0ff */
[----:B------:R-:W-:Y:S01]  /*12140*/  LOP3.LUT R13, R13, 0xffff, RZ, 0xc0, !PT ;  /* 0x0000ffff0d0d7812 */ /* 0x000fe200078ec0ff */
[----:B------:R-:W2:Y:S01]  /*12150*/  LDL R4, [R1+0x1dc] ;  /* 0x0001dc0001047983 */ /* 0x000ea20000100800 */
[----:B0-----:R-:W-:-:S03]  /*12160*/  @!P0 IMAD.MOV.U32 R18, RZ, RZ, R0 ;  /* 0x000000ffff128224 */ /* 0x001fc600078e0000 */
[----:B------:R-:W3:Y:S01]  /*12170*/  LDL R0, [R1+0x2e0] ;  /* 0x0002e00001007983 */ /* 0x000ee20000100800 */
[----:B----4-:R-:W-:-:S03]  /*12180*/  @!P0 IMAD.MOV.U32 R19, RZ, RZ, R2 ;  /* 0x000000ffff138224 */ /* 0x010fc600078e0002 */
[----:B------:R-:W4:Y:S01]  /*12190*/  LDL R2, [R1+0x2dc] ;  /* 0x0002dc0001027983 */ /* 0x000f220000100800 */
[----:B------:R-:W-:Y:S02]  /*121a0*/  LOP3.LUT R16, R16, 0xffff, RZ, 0xc0, !PT ;  /* 0x0000ffff10107812 */ /* 0x000fe400078ec0ff */
[----:B------:R-:W-:Y:S02]  /*121b0*/  LOP3.LUT R12, R12, 0xffff, RZ, 0xc0, !PT ;  /* 0x0000ffff0c0c7812 */ /* 0x000fe400078ec0ff */
[----:B------:R-:W-:Y:S02]  /*121c0*/  LOP3.LUT R10, R10, 0xffff, RZ, 0xc0, !PT ;  /* 0x0000ffff0a0a7812 */ /* 0x000fe400078ec0ff */
[----:B------:R-:W-:Y:S02]  /*121d0*/  LOP3.LUT R11, R11, 0xffff, RZ, 0xc0, !PT ;  /* 0x0000ffff0b0b7812 */ /* 0x000fe400078ec0ff */
[----:B------:R-:W-:Y:S02]  /*121e0*/  PRMT R14, R8, 0x3340, R14 ;  /* 0x00003340080e7816 */ /* 0x000fe4000000000e */
[----:B------:R-:W-:-:S02]  /*121f0*/  PRMT R13, R9, 0x3340, R13 ;  /* 0x00003340090d7816 */ /* 0x000fc4000000000d */
[----:B------:R-:W-:Y:S02]  /*12200*/  PRMT R12, R16, 0x3340, R12 ;  /* 0x00003340100c7816 */ /* 0x000fe4000000000c */
[----:B------:R-:W-:Y:S02]  /*12210*/  PRMT R11, R10, 0x3340, R11 ;  /* 0x000033400a0b7816 */ /* 0x000fe4000000000b */
[----:B------:R-:W-:Y:S02]  /*12220*/  PRMT R10, R14, 0x5410, R13 ;  /* 0x000054100e0a7816 */ /* 0x000fe4000000000d */
[----:B------:R-:W-:Y:S01]  /*12230*/  PRMT R11, R12, 0x5410, R11 ;  /* 0x000054100c0b7816 */ /* 0x000fe2000000000b */
[----:B---3--:R-:W-:Y:S02]  /*12240*/  @!P0 IMAD.MOV.U32 R12, RZ, RZ, R0 ;  /* 0x000000ffff0c8224 */ /* 0x008fe400078e0000 */
[----:B------:R-:W3:Y:S01]  /*12250*/  LDL R0, [R1+0x1a0] ;  /* 0x0001a00001007983 */ /* 0x000ee20000100800 */
[----:B----4-:R-:W-:-:S03]  /*12260*/  @!P0 IMAD.MOV.U32 R13, RZ, RZ, R2 ;  /* 0x000000ffff0d8224 */ /* 0x010fc600078e0002 */
[----:B------:R-:W4:Y:S01]  /*12270*/  LDL R2, [R1+0x19c] ;  /* 0x00019c0001027983 */ /* 0x000f220000100800 */
        /* <DEDUP_REMOVED lines=14> */
[----:B------:R-:W-:Y:S02]  /*12360*/  PRMT R22, RZ, 0x7610, R22 ;  /* 0x00007610ff167816 */ /* 0x000fe40000000016 */
[----:B------:R-:W-:Y:S01]  /*12370*/  PRMT R20, RZ, 0x7610, R20 ;  /* 0x00007610ff147816 */ /* 0x000fe20000000014 */
[----:B------:R0:W-:Y:S04]  /*12380*/  STS.128 [R178+UR8], R8 ;  /* 0x00000008b2007988 */ /* 0x0001e80008000c08 */
[----:B------:R1:W4:Y:S01]  /*12390*/  @!P0 LDG.E.U8 R22, desc[UR40][R18.64] ;  /* 0x0000002812168981 */ /* 0x000322000c1e1100 */
[----:B0-----:R-:W-:-:S02]  /*123a0*/  @!P0 IMAD.MOV.U32 R8, RZ, RZ, R174 ;  /* 0x000000ffff088224 */ /* 0x001fc400078e00ae */
[----:B------:R-:W-:Y:S01]  /*123b0*/  @!P0 IMAD.MOV.U32 R9, RZ, RZ, R175 ;  /* 0x000000ffff098224 */ /* 0x000fe200078e00af */
[----:B-1----:R-:W-:Y:S01]  /*123c0*/  PRMT R19, RZ, 0x7610, R19 ;  /* 0x00007610ff137816 */ /* 0x002fe20000000013 */
[----:B------:R-:W4:Y:S04]  /*123d0*/  LDL R175, [R1+0x15c] ;  /* 0x00015c0001af7983 */ /* 0x000f280000100800 */
[----:B------:R2:W4:Y:S04]  /*123e0*/  @!P0 LDG.E.U8 R20, desc[UR40][R8.64] ;  /* 0x0000002808148981 */ /* 0x000528000c1e1100 */
[----:B------:R-:W4:Y:S01]  /*123f0*/  LDL R174, [R1+0x160] ;  /* 0x0001600001ae7983 */ /* 0x000f220000100800 */
        /* <DEDUP_REMOVED lines=15> */
[----:B---3--:R-:W-:-:S02]  /*124f0*/  @!P0 IMAD.MOV.U32 R8, RZ, RZ, R0 ;  /* 0x000000ffff088224 */ /* 0x008fc400078e0000 */
[----:B------:R-:W3:Y:S01]  /*12500*/  LDL R0, [R1+0xa0] ;  /* 0x0000a00001007983 */ /* 0x000ee20000100800 */
[----:B----4-:R-:W-:-:S03]  /*12510*/  @!P0 IMAD.MOV.U32 R9, RZ, RZ, R2 ;  /* 0x000000ffff098224 */ /* 0x010fc600078e0002 */
[----:B------:R-:W4:Y:S04]  /*12520*/  LDL R2, [R1+0x9c] ;  /* 0x00009c0001027983 */ /* 0x000f280000100800 */
[----:B------:R-:W4:Y:S04]  /*12530*/  LDL.LU R183, [R1+0x18] ;  /* 0x0000180001b77983 */ /* 0x000f280000300800 */
[----:B------:R-:W4:Y:S04]  /*12540*/  LDL.LU R184, [R1+0x14] ;  /* 0x0000140001b87983 */ /* 0x000f280000300800 */
[----:B------:R-:W4:Y:S04]  /*12550*/  LDL.LU R182, [R1+0xc] ;  /* 0x00000c0001b67983 */ /* 0x000f280000300800 */
[----:B------:R-:W4:Y:S04]  /*12560*/  LDL R179, [R1+0x5c] ;  /* 0x00005c0001b37983 */ /* 0x000f280000100800 */
[----:B------:R-:W4:Y:S01]  /*12570*/  LDL R178, [R1+0x60] ;  /* 0x0000600001b27983 */ /* 0x000f220000100800 */
[----:B------:R-:W-:-:S03]  /*12580*/  PRMT R16, RZ, 0x7610, R16 ;  /* 0x00007610ff107816 */ /* 0x000fc60000000010 */
[----:B------:R-:W4:Y:S04]  /*12590*/  LDL R177, [R1+0x418] ;  /* 0x0004180001b17983 */ /* 0x000f280000100800 */
[----:B------:R-:W4:Y:S01]  /*125a0*/  LDL R176, [R1+0x41c] ;  /* 0x00041c0001b07983 */ /* 0x000f220000100800 */
[----:B------:R-:W-:-:S03]  /*125b0*/  PRMT R15, RZ, 0x7610, R15 ;  /* 0x00007610ff0f7816 */ /* 0x000fc6000000000f */
[----:B------:R0:W4:Y:S01]  /*125c0*/  @!P0 LDG.E.U8 R16, desc[UR40][R8.64] ;  /* 0x0000002808108981 */ /* 0x000122000c1e1100 */
[----:B------:R-:W-:Y:S02]  /*125d0*/  PRMT R21, RZ, 0x7610, R21 ;  /* 0x00007610ff157816 */ /* 0x000fe40000000015 */
[----:B------:R-:W-:Y:S01]  /*125e0*/  PRMT R14, RZ, 0x7610, R14 ;  /* 0x00007610ff0e7816 */ /* 0x000fe2000000000e */
[----:B------:R-:W4:Y:S04]  /*125f0*/  LDL R181, [R1+0x860] ;  /* 0x0008600001b57983 */ /* 0x000f280000100800 */
[----:B------:R1:W4:Y:S01]  /*12600*/  @!P0 LDG.E.U8 R21, desc[UR40][R12.64] ;  /* 0x000000280c158981 */ /* 0x000322000c1e1100 */
[----:B------:R-:W-:Y:S02]  /*12610*/  PRMT R11, RZ, 0x7610, R11 ;  /* 0x00007610ff0b7816 */ /* 0x000fe4000000000b */
[----:B------:R-:W-:Y:S01]  /*12620*/  PRMT R193, RZ, 0x7610, R193 ;  /* 0x00007610ffc17816 */ /* 0x000fe200000000c1 */
[----:B------:R-:W4:Y:S01]  /*12630*/  LDL R180, [R1+0x294] ;  /* 0x0002940001b47983 */ /* 0x000f220000100800 */
[----:B0-----:R-:W-:-:S03]  /*12640*/  @!P0 IMAD.MOV.U32 R9, RZ, RZ, R175 ;  /* 0x000000ffff098224 */ /* 0x001fc600078e00af */
[----:B------:R-:W4:Y:S01]  /*12650*/  LDL R175, [R1+0x3d4] ;  /* 0x0003d40001af7983 */ /* 0x000f220000100800 */
[----:B------:R-:W-:-:S03]  /*12660*/  @!P0 IMAD.MOV.U32 R8, RZ, RZ, R174 ;  /* 0x000000ffff088224 */ /* 0x000fc600078e00ae */
[----:B------:R-:W4:Y:S04]  /*12670*/  LDL R174, [R1+0x3d8] ;  /* 0x0003d80001ae7983 */ /* 0x000f280000100800 */
[----:B------:R2:W4:Y:S01]  /*12680*/  @!P0 LDG.E.U8 R15, desc[UR40][R8.64] ;  /* 0x00000028080f8981 */ /* 0x000522000c1e1100 */
[----:B-1----:R-:W-:Y:S01]  /*12690*/  PRMT R13, RZ, 0x7610, R13 ;  /* 0x00007610ff0d7816 */ /* 0x002fe2000000000d */
[----:B--2---:R-:W-:Y:S02]  /*126a0*/  @!P0 IMAD.MOV.U32 R8, RZ, RZ, R5 ;  /* 0x000000ffff088224 */ /* 0x004fe400078e0005 */
[----:B------:R-:W-:Y:S01]  /*126b0*/  @!P0 IMAD.MOV.U32 R9, RZ, RZ, R173 ;  /* 0x000000ffff098224 */ /* 0x000fe200078e00ad */
[----:B------:R-:W2:Y:S04]  /*126c0*/  LDL R5, [R1+0x398] ;  /* 0x0003980001057983 */ /* 0x000ea80000100800 */
[----:B------:R-:W2:Y:S04]  /*126d0*/  LDL R173, [R1+0x394] ;  /* 0x0003940001ad7983 */ /* 0x000ea80000100800 */
[----:B------:R0:W2:Y:S02]  /*126e0*/  @!P0 LDG.E.U8 R14, desc[UR40][R8.64] ;  /* 0x00000028080e8981 */ /* 0x0000a4000c1e1100 */
[----:B0-----:R-:W-:-:S02]  /*126f0*/  @!P0 IMAD.MOV.U32 R8, RZ, RZ, R3 ;  /* 0x000000ffff088224 */ /* 0x001fc400078e0003 */
[----:B------:R-:W2:Y:S01]  /*12700*/  LDL R3, [R1+0x358] ;  /* 0x0003580001037983 */ /* 0x000ea20000100800 */
[----:B------:R-:W-:-:S03]  /*12710*/  @!P0 IMAD.MOV.U32 R9, RZ, RZ, R4 ;  /* 0x000000ffff098224 */ /* 0x000fc600078e0004 */
[----:B------:R-:W2:Y:S04]  /*12720*/  LDL R4, [R1+0x354] ;  /* 0x0003540001047983 */ /* 0x000ea80000100800 */
[----:B------:R3:W2:Y:S02]  /*12730*/  @!P0 LDG.E.U8 R13, desc[UR40][R8.64] ;  /* 0x00000028080d8981 */ /* 0x0006a4000c1e1100 */
[----:B---3--:R-:W-:Y:S02]  /*12740*/  @!P0 IMAD.MOV.U32 R8, RZ, RZ, R0 ;  /* 0x000000ffff088224 */ /* 0x008fe400078e0000 */
[----:B------:R-:W3:Y:S01]  /*12750*/  LDL R0, [R1+0x318] ;  /* 0x0003180001007983 */ /* 0x000ee20000100800 */
[----:B----4-:R-:W-:-:S03]  /*12760*/  @!P0 IMAD.MOV.U32 R9, RZ, RZ, R2 ;  /* 0x000000ffff098224 */ /* 0x010fc600078e0002 */
[----:B------:R-:W4:Y:S01]  /*12770*/  LDL R2, [R1+0x314] ;  /* 0x0003140001027983 */ /* 0x000f220000100800 */
[----:B------:R-:W-:-:S06]  /*12780*/  PRMT R12, RZ, 0x7610, R12 ;  /* 0x00007610ff0c7816 */ /* 0x000fcc000000000c */
[----:B------:R0:W4:Y:S02]  /*12790*/  @!P0 LDG.E.U8 R12, desc[UR40][R8.64] ;  /* 0x00000028080c8981 */ /* 0x000124000c1e1100 */
[----:B0-----:R-:W-:Y:S02]  /*127a0*/  @!P0 IMAD.MOV.U32 R9, RZ, RZ, R179 ;  /* 0x000000ffff098224 */ /* 0x001fe400078e00b3 */
[----:B------:R-:W-:Y:S01]  /*127b0*/  @!P0 IMAD.MOV.U32 R8, RZ, RZ, R178 ;  /* 0x000000ffff088224 */ /* 0x000fe200078e00b2 */
[----:B------:R-:W-:Y:S01]  /*127c0*/  PRMT R189, RZ, 0x7610, R189 ;  /* 0x00007610ffbd7816 */ /* 0x000fe200000000bd */
[----:B------:R-:W4:Y:S04]  /*127d0*/  LDL R179, [R1+0x254] ;  /* 0x0002540001b37983 */ /* 0x000f280000100800 */
[----:B------:R0:W4:Y:S01]  /*127e0*/  @!P0 LDG.E.U8 R11, desc[UR40][R8.64] ;  /* 0x00000028080b8981 */ /* 0x000122000c1e1100 */
[----:B------:R-:W-:-:S02]  /*127f0*/  PRMT R10, RZ, 0x7610, R10 ;  /* 0x00007610ff0a7816 */ /* 0x000fc4000000000a */
[----:B------:R-:W-:Y:S01]  /*12800*/  LOP3.LUT R161, R161, 0xffff, RZ, 0xc0, !PT ;  /* 0x0000ffffa1a17812 */ /* 0x000fe200078ec0ff */
[----:B------:R-:W4:Y:S01]  /*12810*/  LDL R178, [R1+0x214] ;  /* 0x0002140001b27983 */ /* 0x000f220000100800 */
[----:B0-----:R-:W-:Y:S02]  /*12820*/  @!P0 IMAD.MOV.U32 R8, RZ, RZ, R176 ;  /* 0x000000ffff088224 */ /* 0x001fe400078e00b0 */
[----:B------:R-:W-:Y:S01]  /*12830*/  @!P0 IMAD.MOV.U32 R9, RZ, RZ, R177 ;  /* 0x000000ffff098224 */ /* 0x000fe200078e00b1 */
[----:B------:R-:W-:Y:S01]  /*12840*/  LOP3.LUT R162, R162, 0xffff, RZ, 0xc0, !PT ;  /* 0x0000ffffa2a27812 */ /* 0x000fe200078ec0ff */
[----:B------:R-:W4:Y:S04]  /*12850*/  LDL R177, [R1+0x1d4] ;  /* 0x0001d40001b17983 */ /* 0x000f280000100800 */
[----:B------:R0:W4:Y:S01]  /*12860*/  @!P0 LDG.E.U8 R193, desc[UR40][R8.64] ;  /* 0x0000002808c18981 */ /* 0x000122000c1e1100 */
[----:B------:R-:W-:-:S02]  /*12870*/  LOP3.LUT R163, R163, 0xffff, RZ, 0xc0, !PT ;  /* 0x0000ffffa3a37812 */ /* 0x000fc400078ec0ff */
[----:B------:R-:W-:Y:S01]  /*12880*/  LOP3.LUT R168, R168, 0xffff, RZ, 0xc0, !PT ;  /* 0x0000ffffa8a87812 */ /* 0x000fe200078ec0ff */
[----:B------:R-:W4:Y:S01]  /*12890*/  LDL R176, [R1+0x1d8] ;  /* 0x0001d80001b07983 */ /* 0x000f220000100800 */
[----:B0-----:R-:W-:Y:S02]  /*128a0*/  @!P0 IMAD.MOV.U32 R9, RZ, RZ, R175 ;  /* 0x000000ffff098224 */ /* 0x001fe400078e00af */
[----:B------:R-:W-:-:S05]  /*128b0*/  @!P0 IMAD.MOV.U32 R8, RZ, RZ, R174 ;  /* 0x000000ffff088224 */ /* 0x000fca00078e00ae */
[----:B------:R2:W4:Y:S02]  /*128c0*/  @!P0 LDG.E.U8 R189, desc[UR40][R8.64] ;  /* 0x0000002808bd8981 */ /* 0x000524000c1e1100 */
[----:B--2---:R-:W-:Y:S02]  /*128d0*/  @!P0 IMAD.MOV.U32 R8, RZ, RZ, R5 ;  /* 0x000000ffff088224 */ /* 0x004fe400078e0005 */
[----:B------:R-:W2:Y:S01]  /*128e0*/  LDL R5, [R1+0x298] ;  /* 0x0002980001057983 */ /* 0x000ea20000100800 */
[----:B------:R-:W-:-:S05]  /*128f0*/  @!P0 IMAD.MOV.U32 R9, RZ, RZ, R173 ;  /* 0x000000ffff098224 */ /* 0x000fca00078e00ad */
[----:B------:R0:W2:Y:S02]  /*12900*/  @!P0 LDG.E.U8 R10, desc[UR40][R8.64] ;  /* 0x00000028080a8981 */ /* 0x0000a4000c1e1100 */
[----:B0-----:R-:W-:Y:S01]  /*12910*/  PRMT R9, RZ, 0x7610, R9 ;  /* 0x00007610ff097816 */ /* 0x001fe20000000009 */
[----:B------:R-:W-:Y:S02]  /*12920*/  @!P0 IMAD.MOV.U32 R174, RZ, RZ, R3 ;  /* 0x000000ffffae8224 */ /* 0x000fe400078e0003 */
        /* <DEDUP_REMOVED lines=8> */
[----:B------:R-:W-:Y:S02]  /*129b0*/  LOP3.LUT R169, R169, 0xffff, RZ, 0xc0, !PT ;  /* 0x0000ffffa9a97812 */ /* 0x000fe400078ec0ff */
[----:B------:R-:W-:Y:S02]  /*129c0*/  LOP3.LUT R170, R170, 0xffff, RZ, 0xc0, !PT ;  /* 0x0000ffffaaaa7812 */ /* 0x000fe400078ec0ff */
[----:B------:R-:W-:Y:S02]  /*129d0*/  PRMT R161, R161, 0x3340, R162 ;  /* 0x00003340a1a17816 */ /* 0x000fe400000000a2 */
[----:B------:R-:W-:Y:S02]  /*129e0*/  PRMT R168, R163, 0x3340, R168 ;  /* 0x00003340a3a87816 */ /* 0x000fe400000000a8 */
[----:B------:R-:W-:-:S04]  /*129f0*/  PRMT R162, R169, 0x3340, R170 ;  /* 0x00003340a9a27816 */ /* 0x000fc800000000aa */
[----:B------:R-:W-:Y:S01]  /*12a00*/  PRMT R162, R168, 0x5410, R162 ;  /* 0x00005410a8a27816 */ /* 0x000fe200000000a2 */
[----:B---3--:R-:W-:Y:S02]  /*12a10*/  @!P0 IMAD.MOV.U32 R168, RZ, RZ, R0 ;  /* 0x000000ffffa88224 */ /* 0x008fe400078e0000 */
[----:B------:R-:W3:Y:S01]  /*12a20*/  LDL R0, [R1+0x198] ;  /* 0x0001980001007983 */ /* 0x000ee20000100800 */
[----:B----4-:R-:W-:-:S03]  /*12a30*/  @!P0 IMAD.MOV.U32 R169, RZ, RZ, R2 ;  /* 0x000000ffffa98224 */ /* 0x010fc600078e0002 */
        /* <DEDUP_REMOVED lines=11> */
[----:B------:R-:W-:Y:S01]  /*12af0*/  LOP3.LUT R203, R203, 0xffff, RZ, 0xc0, !PT ;  /* 0x0000ffffcbcb7812 */ /* 0x000fe200078ec0ff */
[----:B------:R-:W4:Y:S01]  /*12b00*/  LDL R183, [R1+0x30c] ;  /* 0x00030c0001b77983 */ /* 0x000f220000100800 */
[----:B------:R-:W-:Y:S02]  /*12b10*/  LOP3.LUT R199, R199, 0xffff, RZ, 0xc0, !PT ;  /* 0x0000ffffc7c77812 */ /* 0x000fe400078ec0ff */
[----:B0-----:R-:W-:Y:S01]  /*12b20*/  LOP3.LUT R174, R184, 0xffff, RZ, 0xc0, !PT ;  /* 0x0000ffffb8ae7812 */ /* 0x001fe200078ec0ff */
[----:B------:R-:W4:Y:S01]  /*12b30*/  LDL R187, [R1+0x14c] ;  /* 0x00014c0001bb7983 */ /* 0x000f220000100800 */
[----:B------:R-:W-:Y:S02]  /*12b40*/  LOP3.LUT R175, R182, 0xffff, RZ, 0xc0, !PT ;  /* 0x0000ffffb6af7812 */ /* 0x000fe400078ec0ff */
[----:B------:R-:W-:Y:S01]  /*12b50*/  PRMT R173, R173, 0x3340, R174 ;  /* 0x00003340adad7816 */ /* 0x000fe200000000ae */
[----:B------:R-:W4:Y:S01]  /*12b60*/  LDL R182, [R1+0x310] ;  /* 0x0003100001b67983 */ /* 0x000f220000100800 */
[----:B------:R-:W-:-:S02]  /*12b70*/  PRMT R6, R175, 0x3340, R6 ;  /* 0x00003340af067816 */ /* 0x000fc40000000006 */
[----:B------:R-:W-:Y:S01]  /*12b80*/  PRMT R7, R7, 0x3340, R160 ;  /* 0x0000334007077816 */ /* 0x000fe200000000a0 */
[----:B------:R-:W4:Y:S01]  /*12b90*/  LDL R174, [R1+0x98] ;  /* 0x0000980001ae7983 */ /* 0x000f220000100800 */
[----:B------:R-:W-:Y:S02]  /*12ba0*/  PRMT R171, R171, 0x3340, R172 ;  /* 0x00003340abab7816 */ /* 0x000fe400000000ac */
[----:B------:R-:W-:Y:S01]  /*12bb0*/  PRMT R163, R203, 0x3340, R199 ;  /* 0x00003340cba37816 */ /* 0x000fe200000000c7 */
[----:B------:R-:W4:Y:S01]  /*12bc0*/  LDL R172, [R1+0xd8] ;  /* 0x0000d80001ac7983 */ /* 0x000f220000100800 */
[----:B------:R-:W-:Y:S02]  /*12bd0*/  PRMT R160, R173, 0x5410, R6 ;  /* 0x00005410ada07816 */ /* 0x000fe40000000006 */
[----:B------:R-:W-:Y:S01]  /*12be0*/  PRMT R161, R7, 0x5410, R161 ;  /* 0x0000541007a17816 */ /* 0x000fe200000000a1 */
[----:B------:R-:W4:Y:S01]  /*12bf0*/  LDL R173, [R1+0xd4] ;  /* 0x0000d40001ad7983 */ /* 0x000f220000100800 */
[----:B------:R-:W-:-:S03]  /*12c00*/  PRMT R163, R171, 0x5410, R163 ;  /* 0x00005410aba37816 */ /* 0x000fc600000000a3 */
[----:B------:R-:W4:Y:S04]  /*12c10*/  LDL R175, [R1+0x94] ;  /* 0x0000940001af7983 */ /* 0x000f280000100800 */
[----:B------:R2:W-:Y:S01]  /*12c20*/  STS.128 [R181+UR8], R160 ;  /* 0x000000a0b5007988 */ /* 0x0005e20008000c08 */
[----:B------:R-:W-:Y:S02]  /*12c30*/  PRMT R7, RZ, 0x7610, R7 ;  /* 0x00007610ff077816 */ /* 0x000fe40000000007 */
[----:B------:R-:W-:Y:S01]  /*12c40*/  PRMT R6, RZ, 0x7610, R6 ;  /* 0x00007610ff067816 */ /* 0x000fe20000000006 */
[----:B------:R-:W4:Y:S04]  /*12c50*/  LDL R184, [R1+0x20c] ;  /* 0x00020c0001b87983 */ /* 0x000f280000100800 */
[----:B------:R0:W4:Y:S04]  /*12c60*/  @!P0 LDG.E.U8 R7, desc[UR40][R168.64] ;  /* 0x00000028a8078981 */ /* 0x000128000c1e1100 */
[----:B------:R-:W4:Y:S01]  /*12c70*/  LDL R186, [R1+0x150] ;  /* 0x0001500001ba7983 */ /* 0x000f220000100800 */
[----:B--2---:R-:W-:Y:S01]  /*12c80*/  @!P0 IMAD.MOV.U32 R162, RZ, RZ, R5 ;  /* 0x000000ffffa28224 */ /* 0x004fe200078e0005 */
[----:B------:R-:W-:-:S02]  /*12c90*/  PRMT R160, RZ, 0x7610, R160 ;  /* 0x00007610ffa07816 */ /* 0x000fc400000000a0 */
[----:B------:R-:W2:Y:S01]  /*12ca0*/  LDL R5, [R1+0x158] ;  /* 0x0001580001057983 */ /* 0x000ea20000100800 */
[----:B------:R-:W-:Y:S01]  /*12cb0*/  @!P0 IMAD.MOV.U32 R163, RZ, RZ, R180 ;  /* 0x000000ffffa38224 */ /* 0x000fe200078e00b4 */
[----:B------:R-:W-:Y:S01]  /*12cc0*/  PRMT R161, RZ, 0x7610, R161 ;  /* 0x00007610ffa17816 */ /* 0x000fe200000000a1 */
[----:B0-----:R-:W-:Y:S01]  /*12cd0*/  @!P0 IMAD.MOV.U32 R168, RZ, RZ, R4 ;  /* 0x000000ffffa88224 */ /* 0x001fe200078e0004 */
[----:B------:R-:W2:Y:S01]  /*12ce0*/  LDL R181, [R1+0x2cc] ;  /* 0x0002cc0001b57983 */ /* 0x000ea20000100800 */
[----:B------:R-:W-:-:S03]  /*12cf0*/  @!P0 IMAD.MOV.U32 R169, RZ, RZ, R178 ;  /* 0x000000ffffa98224 */ /* 0x000fc600078e00b2 */
[----:B------:R0:W2:Y:S04]  /*12d00*/  @!P0 LDG.E.U8 R6, desc[UR40][R162.64] ;  /* 0x00000028a2068981 */ /* 0x0000a8000c1e1100 */
[----:B------:R-:W2:Y:S04]  /*12d10*/  LDL R4, [R1+0x114] ;  /* 0x0001140001047983 */ /* 0x000ea80000100800 */
[----:B------:R1:W2:Y:S01]  /*12d20*/  @!P0 LDG.E.U8 R161, desc[UR40][R168.64] ;  /* 0x00000028a8a18981 */ /* 0x0002a2000c1e1100 */
[----:B0-----:R-:W-:Y:S02]  /*12d30*/  @!P0 IMAD.MOV.U32 R162, RZ, RZ, R3 ;  /* 0x000000ffffa28224 */ /* 0x001fe400078e0003 */
[----:B------:R-:W-:Y:S01]  /*12d40*/  @!P0 IMAD.MOV.U32 R163, RZ, RZ, R179 ;  /* 0x000000ffffa38224 */ /* 0x000fe200078e00b3 */
[----:B------:R-:W2:Y:S04]  /*12d50*/  LDL R3, [R1+0x118] ;  /* 0x0001180001037983 */ /* 0x000ea80000100800 */
[----:B------:R0:W2:Y:S01]  /*12d60*/  @!P0 LDG.E.U8 R160, desc[UR40][R162.64] ;  /* 0x00000028a2a08981 */ /* 0x0000a2000c1e1100 */
[----:B-1----:R-:W-:-:S02]  /*12d70*/  @!P0 IMAD.MOV.U32 R168, RZ, RZ, R176 ;  /* 0x000000ffffa88224 */ /* 0x002fc400078e00b0 */
[----:B------:R-:W-:Y:S01]  /*12d80*/  @!P0 IMAD.MOV.U32 R169, RZ, RZ, R177 ;  /* 0x000000ffffa98224 */ /* 0x000fe200078e00b1 */
[----:B------:R-:W2:Y:S04]  /*12d90*/  LDL R176, [R1+0x410] ;  /* 0x0004100001b07983 */ /* 0x000ea80000100800 */
[----:B------:R-:W2:Y:S01]  /*12da0*/  LDL R178, [R1+0x34c] ;  /* 0x00034c0001b27983 */ /* 0x000ea20000100800 */
[----:B0-----:R-:W-:-:S03]  /*12db0*/  PRMT R162, RZ, 0x7610, R162 ;  /* 0x00007610ffa27816 */ /* 0x001fc600000000a2 */
[----:B------:R-:W2:Y:S04]  /*12dc0*/  LDL R180, [R1+0x2d0] ;  /* 0x0002d00001b47983 */ /* 0x000ea80000100800 */
[----:B------:R3:W2:Y:S04]  /*12dd0*/  @!P0 LDG.E.U8 R162, desc[UR40][R168.64] ;  /* 0x00000028a8a28981 */ /* 0x0006a8000c1e1100 */
[----:B------:R-:W2:Y:S04]  /*12de0*/  LDL R249, [R1+0x10c] ;  /* 0x00010c0001f97983 */ /* 0x000ea80000100800 */
[----:B------:R-:W2:Y:S04]  /*12df0*/  LDL R191, [R1+0x110] ;  /* 0x0001100001bf7983 */ /* 0x000ea80000100800 */
[----:B------:R-:W2:Y:S01]  /*12e00*/  LDL R190, [R1+0xcc] ;  /* 0x0000cc0001be7983 */ /* 0x000ea20000100800 */
[----:B------:R-:W-:-:S03]  /*12e10*/  PRMT R188, RZ, 0x7610, R188 ;  /* 0x00007610ffbc7816 */ /* 0x000fc600000000bc */
[----:B------:R-:W2:Y:S01]  /*12e20*/  LDL R250, [R1+0x3c4] ;  /* 0x0003c40001fa7983 */ /* 0x000ea20000100800 */
[----:B---3--:R-:W-:-:S03]  /*12e30*/  @!P0 IMAD.MOV.U32 R168, RZ, RZ, R0 ;  /* 0x000000ffffa88224 */ /* 0x008fc600078e0000 */
[----:B------:R-:W3:Y:S01]  /*12e40*/  LDL R0, [R1+0x58] ;  /* 0x0000580001007983 */ /* 0x000ee20000100800 */
[----:B----4-:R-:W-:-:S03]  /*12e50*/  @!P0 IMAD.MOV.U32 R169, RZ, RZ, R2 ;  /* 0x000000ffffa98224 */ /* 0x010fc600078e0002 */
[----:B------:R-:W4:Y:S01]  /*12e60*/  LDL R2, [R1+0x54] ;  /* 0x0000540001027983 */ /* 0x000f220000100800 */
[----:B------:R-:W-:-:S06]  /*12e70*/  PRMT R163, RZ, 0x7610, R163 ;  /* 0x00007610ffa37816 */ /* 0x000fcc00000000a3 */
[----:B------:R0:W4:Y:S01]  /*12e80*/  @!P0 LDG.E.U8 R163, desc[UR40][R168.64] ;  /* 0x00000028a8a38981 */ /* 0x000122000c1e1100 */
[----:B------:R-:W-:Y:S01]  /*12e90*/  @!P0 IMAD.MOV.U32 R171, RZ, RZ, R170 ;  /* 0x000000ffffab8224 */ /* 0x000fe200078e00aa */
[----:B0-----:R-:W-:Y:S02]  /*12ea0*/  PRMT R168, RZ, 0x7610, R168 ;  /* 0x00007610ffa87816 */ /* 0x001fe400000000a8 */
[----:B------:R-:W-:Y:S01]  /*12eb0*/  PRMT R169, RZ, 0x7610, R169 ;  /* 0x00007610ffa97816 */ /* 0x000fe200000000a9 */
[----:B--2---:R-:W-:Y:S02]  /*12ec0*/  @!P0 IMAD.MOV.U32 R170, RZ, RZ, R5 ;  /* 0x000000ffffaa8224 */ /* 0x004fe400078e0005 */
[----:B------:R-:W2:Y:S04]  /*12ed0*/  LDL R5, [R1+0x414] ;  /* 0x0004140001057983 */ /* 0x000ea80000100800 */
[----:B------:R0:W2:Y:S02]  /*12ee0*/  @!P0 LDG.E.U8 R168, desc[UR40][R170.64] ;  /* 0x00000028aaa88981 */ /* 0x0000a4000c1e1100 */
[----:B0-----:R-:W-:-:S02]  /*12ef0*/  @!P0 IMAD.MOV.U32 R171, RZ, RZ, R4 ;  /* 0x000000ffffab8224 */ /* 0x001fc400078e0004 */
[----:B------:R-:W2:Y:S01]  /*12f00*/  LDL R4, [R1+0x3cc] ;  /* 0x0003cc0001047983 */ /* 0x000ea20000100800 */
[----:B------:R-:W-:-:S03]  /*12f10*/  @!P0 IMAD.MOV.U32 R170, RZ, RZ, R3 ;  /* 0x000000ffffaa8224 */ /* 0x000fc600078e0003 */
[----:B------:R-:W2:Y:S04]  /*12f20*/  LDL R3, [R1+0x3d0] ;  /* 0x0003d00001037983 */ /* 0x000ea80000100800 */
[----:B------:R0:W2:Y:S02]  /*12f30*/  @!P0 LDG.E.U8 R169, desc[UR40][R170.64] ;  /* 0x00000028aaa98981 */ /* 0x0000a4000c1e1100 */
[----:B0-----:R-:W-:-:S06]  /*12f40*/  PRMT R170, RZ, 0x7610, R170 ;  /* 0x00007610ffaa7816 */ /* 0x001fcc00000000aa */
[----:B------:R0:W2:Y:S02]  /*12f50*/  @!P0 LDG.E.U8 R170, desc[UR40][R172.64] ;  /* 0x00000028acaa8981 */ /* 0x0000a4000c1e1100 */
[----:B0-----:R-:W-:Y:S02]  /*12f60*/  @!P0 IMAD.MOV.U32 R172, RZ, RZ, R174 ;  /* 0x000000ffffac8224 */ /* 0x001fe400078e00ae */
[----:B------:R-:W-:Y:S02]  /*12f70*/  @!P0 IMAD.MOV.U32 R173, RZ, RZ, R175 ;  /* 0x000000ffffad8224 */ /* 0x000fe400078e00af */
[----:B---3--:R-:W-:Y:S02]  /*12f80*/  @!P0 IMAD.MOV.U32 R174, RZ, RZ, R0 ;  /* 0x000000ffffae8224 */ /* 0x008fe400078e0000 */
[----:B------:R-:W3:Y:S01]  /*12f90*/  LDL R0, [R1+0x390] ;  /* 0x0003900001007983 */ /* 0x000ee20000100800 */
[----:B----4-:R-:W-:-:S03]  /*12fa0*/  @!P0 IMAD.MOV.U32 R175, RZ, RZ, R2 ;  /* 0x000000ffffaf8224 */ /* 0x010fc600078e0002 */
[----:B------:R-:W4:Y:S01]  /*12fb0*/  LDL R2, [R1+0x38c] ;  /* 0x00038c0001027983 */ /* 0x000f220000100800 */
[----:B------:R-:W-:-:S06]  /*12fc0*/  PRMT R171, RZ, 0x7610, R171 ;  /* 0x00007610ffab7816 */ /* 0x000fcc00000000ab */
[----:B------:R0:W4:Y:S02]  /*12fd0*/  @!P0 LDG.E.U8 R171, desc[UR40][R172.64] ;  /* 0x00000028acab8981 */ /* 0x000124000c1e1100 */
[----:B0-----:R-:W-:-:S06]  /*12fe0*/  PRMT R172, RZ, 0x7610, R172 ;  /* 0x00007610ffac7816 */ /* 0x001fcc00000000ac */
[----:B------:R0:W4:Y:S01]  /*12ff0*/  @!P0 LDG.E.U8 R172, desc[UR40][R174.64] ;  /* 0x00000028aeac8981 */ /* 0x000122000c1e1100 */
[----:B------:R-:W-:Y:S01]  /*13000*/  PRMT R173, RZ, 0x7610, R173 ;  /* 0x00007610ffad7816 */ /* 0x000fe200000000ad */
[----:B0-----:R-:W-:Y:S02]  /*13010*/  @!P0 IMAD.MOV.U32 R175, RZ, RZ, R176 ;  /* 0x000000ffffaf8224 */ /* 0x001fe400078e00b0 */
[----:B--2---:R-:W-:Y:S02]  /*13020*/  @!P0 IMAD.MOV.U32 R174, RZ, RZ, R5 ;  /* 0x000000ffffae8224 */ /* 0x004fe400078e0005 */
[----:B------:R-:W2:Y:S04]  /*13030*/  LDL R5, [R1+0x350] ;  /* 0x0003500001057983 */ /* 0x000ea80000100800 */
[----:B------:R0:W2:Y:S02]  /*13040*/  @!P0 LDG.E.U8 R173, desc[UR40][R174.64] ;  /* 0x00000028aead8981 */ /* 0x0000a4000c1e1100 */
[----:B0-----:R-:W-:Y:S01]  /*13050*/  PRMT R174, RZ, 0x7610, R174 ;  /* 0x00007610ffae7816 */ /* 0x001fe200000000ae */
[----:B------:R-:W-:-:S02]  /*13060*/  @!P0 IMAD.MOV.U32 R177, RZ, RZ, R4 ;  /* 0x000000ffffb18224 */ /* 0x000fc400078e0004 */
        /* <DEDUP_REMOVED lines=8> */
[----:B------:R-:W-:Y:S01]  /*130f0*/  PRMT R175, RZ, 0x7610, R175 ;  /* 0x00007610ffaf7816 */ /* 0x000fe200000000af */
[----:B------:R-:W-:-:S05]  /*13100*/  @!P0 IMAD.MOV.U32 R179, RZ, RZ, R178 ;  /* 0x000000ffffb38224 */ /* 0x000fca00078e00b2 */
[----:B------:R0:W4:Y:S02]  /*13110*/  @!P0 LDG.E.U8 R175, desc[UR40][R176.64] ;  /* 0x00000028b0af8981 */ /* 0x000124000c1e1100 */
[----:B0-----:R-:W-:Y:S02]  /*13120*/  PRMT R176, RZ, 0x7610, R176 ;  /* 0x00007610ffb07816 */ /* 0x001fe400000000b0 */
[----:B------:R-:W-:Y:S01]  /*13130*/  PRMT R177, RZ, 0x7610, R177 ;  /* 0x00007610ffb17816 */ /* 0x000fe200000000b1 */
[----:B--2---:R-:W-:Y:S02]  /*13140*/  @!P0 IMAD.MOV.U32 R178, RZ, RZ, R5 ;  /* 0x000000ffffb28224 */ /* 0x004fe400078e0005 */
[----:B------:R-:W2:Y:S04]  /*13150*/  LDL R5, [R1+0x210] ;  /* 0x0002100001057983 */ /* 0x000ea80000100800 */
[----:B------:R0:W2:Y:S02]  /*13160*/  @!P0 LDG.E.U8 R176, desc[UR40][R178.64] ;  /* 0x00000028b2b08981 */ /* 0x0000a4000c1e1100 */
[----:B0-----:R-:W-:-:S02]  /*13170*/  @!P0 IMAD.MOV.U32 R178, RZ, RZ, R182 ;  /* 0x000000ffffb28224 */ /* 0x001fc400078e00b6 */
[----:B------:R-:W-:-:S05]  /*13180*/  @!P0 IMAD.MOV.U32 R179, RZ, RZ, R183 ;  /* 0x000000ffffb38224 */ /* 0x000fca00078e00b7 */
[----:B------:R0:W2:Y:S02]  /*13190*/  @!P0 LDG.E.U8 R177, desc[UR40][R178.64] ;  /* 0x00000028b2b18981 */ /* 0x0000a4000c1e1100 */
[----:B0-----:R-:W-:-:S06]  /*131a0*/  PRMT R178, RZ, 0x7610, R178 ;  /* 0x00007610ffb27816 */ /* 0x001fcc00000000b2 */
[----:B------:R0:W2:Y:S02]  /*131b0*/  @!P0 LDG.E.U8 R178, desc[UR40][R180.64] ;  /* 0x00000028b4b28981 */ /* 0x0000a4000c1e1100 */
[----:B0-----:R-:W-:Y:S02]  /*131c0*/  @!P0 IMAD.MOV.U32 R180, RZ, RZ, R3 ;  /* 0x000000ffffb48224 */ /* 0x001fe400078e0003 */
[----:B------:R-:W-:Y:S01]  /*131d0*/  @!P0 IMAD.MOV.U32 R181, RZ, RZ, R4 ;  /* 0x000000ffffb58224 */ /* 0x000fe200078e0004 */
[----:B------:R-:W2:Y:S04]  /*131e0*/  LDL R3, [R1+0x1d0] ;  /* 0x0001d00001037983 */ /* 0x000ea80000100800 */
[----:B------:R-:W2:Y:S01]  /*131f0*/  LDL R4, [R1+0x1cc] ;  /* 0x0001cc0001047983 */ /* 0x000ea20000100800 */
[----:B---3--:R-:W-:-:S03]  /*13200*/  @!P0 IMAD.MOV.U32 R182, RZ, RZ, R0 ;  /* 0x000000ffffb68224 */ /* 0x008fc600078e0000 */
[----:B------:R-:W3:Y:S01]  /*13210*/  LDL R0, [R1+0x190] ;  /* 0x0001900001007983 */ /* 0x000ee20000100800 */
[----:B----4-:R-:W-:-:S03]  /*13220*/  @!P0 IMAD.MOV.U32 R183, RZ, RZ, R2 ;  /* 0x000000ffffb78224 */ /* 0x010fc600078e0002 */
[----:B------:R-:W4:Y:S01]  /*13230*/  LDL R2, [R1+0x18c] ;  /* 0x00018c0001027983 */ /* 0x000f220000100800 */
[----:B------:R-:W-:-:S06]  /*13240*/  PRMT R179, RZ, 0x7610, R179 ;  /* 0x00007610ffb37816 */ /* 0x000fcc00000000b3 */
[----:B------:R0:W4:Y:S02]  /*13250*/  @!P0 LDG.E.U8 R179, desc[UR40][R180.64] ;  /* 0x00000028b4b38981 */ /* 0x000124000c1e1100 */
[----:B0-----:R-:W-:Y:S02]  /*13260*/  PRMT R180, RZ, 0x7610, R180 ;  /* 0x00007610ffb47816 */ /* 0x001fe400000000b4 */
[----:B------:R-:W-:-:S04]  /*13270*/  PRMT R181, RZ, 0x7610, R181 ;  /* 0x00007610ffb57816 */ /* 0x000fc800000000b5 */
[----:B------:R0:W4:Y:S02]  /*13280*/  @!P0 LDG.E.U8 R180, desc[UR40][R182.64] ;  /* 0x00000028b6b48981 */ /* 0x000124000c1e1100 */
        /* <DEDUP_REMOVED lines=20> */
[----:B------:R-:W-:Y:S02]  /*133d0*/  @!P0 IMAD.MOV.U32 R187, RZ, RZ, R249 ;  /* 0x000000ffffbb8224 */ /* 0x000fe400078e00f9 */
[----:B------:R-:W-:Y:S01]  /*133e0*/  @!P0 IMAD.MOV.U32 R191, RZ, RZ, R190 ;  /* 0x000000ffffbf8224 */ /* 0x000fe200078e00be */
[----:B------:R-:W4:Y:S04]  /*133f0*/  LDL R249, [R1+0x3c8] ;  /* 0x0003c80001f97983 */ /* 0x000f280000100800 */
[----:B------:R0:W4:Y:S02]  /*13400*/  @!P0 LDG.E.U8 R185, desc[UR40][R186.64] ;  /* 0x00000028bab98981 */ /* 0x000124000c1e1100 */
[----:B0-----:R-:W-:-:S02]  /*13410*/  PRMT R186, RZ, 0x7610, R186 ;  /* 0x00007610ffba7816 */ /* 0x001fc400000000ba */
[----:B------:R-:W-:Y:S01]  /*13420*/  PRMT R187, RZ, 0x7610, R187 ;  /* 0x00007610ffbb7816 */ /* 0x000fe200000000bb */
[----:B--2---:R-:W-:Y:S02]  /*13430*/  @!P0 IMAD.MOV.U32 R190, RZ, RZ, R5 ;  /* 0x000000ffffbe8224 */ /* 0x004fe400078e0005 */
[----:B------:R-:W2:Y:S04]  /*13440*/  LDL R5, [R1+0x384] ;  /* 0x0003840001057983 */ /* 0x000ea80000100800 */
[----:B------:R0:W2:Y:S02]  /*13450*/  @!P0 LDG.E.U8 R186, desc[UR40][R190.64] ;  /* 0x00000028beba8981 */ /* 0x0000a4000c1e1100 */
[----:B0-----:R-:W-:Y:S02]  /*13460*/  @!P0 IMAD.MOV.U32 R190, RZ, RZ, R3 ;  /* 0x000000ffffbe8224 */ /* 0x001fe400078e0003 */
[----:B------:R-:W2:Y:S01]  /*13470*/  LDL R3, [R1+0x344] ;  /* 0x0003440001037983 */ /* 0x000ea20000100800 */
[----:B------:R-:W-:-:S03]  /*13480*/  @!P0 IMAD.MOV.U32 R191, RZ, RZ, R4 ;  /* 0x000000ffffbf8224 */ /* 0x000fc600078e0004 */
[----:B------:R-:W2:Y:S04]  /*13490*/  LDL R4, [R1+0x388] ;  /* 0x0003880001047983 */ /* 0x000ea80000100800 */
[----:B------:R3:W2:Y:S02]  /*134a0*/  @!P0 LDG.E.U8 R187, desc[UR40][R190.64] ;  /* 0x00000028bebb8981 */ /* 0x0006a4000c1e1100 */
[----:B---3--:R-:W-:Y:S02]  /*134b0*/  @!P0 IMAD.MOV.U32 R190, RZ, RZ, R0 ;  /* 0x000000ffffbe8224 */ /* 0x008fe400078e0000 */
[----:B----4-:R-:W-:Y:S02]  /*134c0*/  @!P0 IMAD.MOV.U32 R191, RZ, RZ, R2 ;  /* 0x000000ffffbf8224 */ /* 0x010fe400078e0002 */
[----:B------:R-:W3:Y:S04]  /*134d0*/  LDL R2, [R1+0x348] ;  /* 0x0003480001027983 */ /* 0x000ee80000100800 */
[----:B------:R-:W4:Y:S04]  /*134e0*/  LDL.LU R0, [R1+0x48] ;  /* 0x0000480001007983 */ /* 0x000f280000300800 */
[----:B------:R0:W4:Y:S04]  /*134f0*/  @!P0 LDG.E.U8 R188, desc[UR40][R190.64] ;  /* 0x00000028bebc8981 */ /* 0x000128000c1e1100 */
[----:B------:R-:W0:Y:S04]  /*13500*/  LDL R190, [R1+0x408] ;  /* 0x0004080001be7983 */ /* 0x000e280000100800 */
[----:B------:R-:W0:Y:S01]  /*13510*/  LDL R191, [R1+0x40c] ;  /* 0x00040c0001bf7983 */ /* 0x000e220000100800 */
[----:B------:R-:W-:-:S02]  /*13520*/  PRMT R192, RZ, 0x7610, R192 ;  /* 0x00007610ffc07816 */ /* 0x000fc400000000c0 */
[----:B------:R-:W-:Y:S02]  /*13530*/  PRMT R194, RZ, 0x7610, R194 ;  /* 0x00007610ffc27816 */ /* 0x000fe400000000c2 */
[----:B------:R-:W-:Y:S02]  /*13540*/  PRMT R196, RZ, 0x7610, R196 ;  /* 0x00007610ffc47816 */ /* 0x000fe400000000c4 */
[----:B------:R-:W-:Y:S02]  /*13550*/  PRMT R198, RZ, 0x7610, R198 ;  /* 0x00007610ffc67816 */ /* 0x000fe400000000c6 */
[----:B0-----:R-:W-:-:S04]  /*13560*/  @!P0 LOP3.LUT R191, R191, R190, RZ, 0x3c, !PT ;  /* 0x000000bebfbf8212 */ /* 0x001fc800078e3cff */
[----:B------:R-:W-:-:S04]  /*13570*/  @!P0 LOP3.LUT R190, R191, R190, RZ, 0x3c, !PT ;  /* 0x000000bebfbe8212 */ /* 0x000fc800078e3cff */
[----:B------:R-:W-:-:S05]  /*13580*/  @!P0 LOP3.LUT R191, R191, R190, RZ, 0x3c, !PT ;  /* 0x000000bebfbf8212 */ /* 0x000fca00078e3cff */
[----:B------:R0:W4:Y:S02]  /*13590*/  @!P0 LDG.E.U8 R192, desc[UR40][R190.64] ;  /* 0x00000028bec08981 */ /* 0x000124000c1e1100 */
[----:B0-----:R-:W-:Y:S02]  /*135a0*/  @!P0 IMAD.MOV.U32 R190, RZ, RZ, R249 ;  /* 0x000000ffffbe8224 */ /* 0x001fe400078e00f9 */
[----:B------:R-:W-:Y:S01]  /*135b0*/  @!P0 IMAD.MOV.U32 R191, RZ, RZ, R250 ;  /* 0x000000ffffbf8224 */ /* 0x000fe200078e00fa */
[----:B------:R-:W-:Y:S01]  /*135c0*/  PRMT R199, RZ, 0x7610, R199 ;  /* 0x00007610ffc77816 */ /* 0x000fe200000000c7 */
[----:B------:R-:W4:Y:S04]  /*135d0*/  LDL R250, [R1+0x284] ;  /* 0x0002840001fa7983 */ /* 0x000f280000100800 */
[----:B------:R2:W4:Y:S04]  /*135e0*/  @!P0 LDG.E.U8 R194, desc[UR40][R190.64] ;  /* 0x00000028bec28981 */ /* 0x000528000c1e1100 */
[----:B------:R-:W4:Y:S01]  /*135f0*/  LDL R249, [R1+0x288] ;  /* 0x0002880001f97983 */ /* 0x000f220000100800 */
[----:B--2---:R-:W-:-:S02]  /*13600*/  @!P0 IMAD.MOV.U32 R190, RZ, RZ, R4 ;  /* 0x000000ffffbe8224 */ /* 0x004fc400078e0004 */
[----:B------:R-:W-:Y:S01]  /*13610*/  @!P0 IMAD.MOV.U32 R191, RZ, RZ, R5 ;  /* 0x000000ffffbf8224 */ /* 0x000fe200078e0005 */
[----:B------:R-:W2:Y:S04]  /*13620*/  LDL R4, [R1+0x248] ;  /* 0x0002480001047983 */ /* 0x000ea80000100800 */
[----:B------:R3:W2:Y:S04]  /*13630*/  @!P0 LDG.E.U8 R196, desc[UR40][R190.64] ;  /* 0x00000028bec48981 */ /* 0x0006a8000c1e1100 */
[----:B------:R-:W2:Y:S01]  /*13640*/  LDL R5, [R1+0x244] ;  /* 0x0002440001057983 */ /* 0x000ea20000100800 */
[----:B---3--:R-:W-:-:S02]  /*13650*/  @!P0 IMAD.MOV.U32 R190, RZ, RZ, R2 ;  /* 0x000000ffffbe8224 */ /* 0x008fc400078e0002 */
[----:B------:R-:W-:Y:S01]  /*13660*/  @!P0 IMAD.MOV.U32 R191, RZ, RZ, R3 ;  /* 0x000000ffffbf8224 */ /* 0x000fe200078e0003 */
[----:B------:R-:W3:Y:S04]  /*13670*/  LDL R2, [R1+0x208] ;  /* 0x0002080001027983 */ /* 0x000ee80000100800 */
[----:B------:R0:W3:Y:S04]  /*13680*/  @!P0 LDG.E.U8 R198, desc[UR40][R190.64] ;  /* 0x00000028bec68981 */ /* 0x0000e8000c1e1100 */
[----:B------:R-:W3:Y:S04]  /*13690*/  LDL R3, [R1+0x204] ;  /* 0x0002040001037983 */ /* 0x000ee80000100800 */
[----:B------:R-:W0:Y:S04]  /*136a0*/  LDL R190, [R1+0x304] ;  /* 0x0003040001be7983 */ /* 0x000e280000100800 */
[----:B------:R-:W0:Y:S02]  /*136b0*/  LDL R191, [R1+0x308] ;  /* 0x0003080001bf7983 */ /* 0x000e240000100800 */
[----:B0-----:R-:W-:-:S04]  /*136c0*/  @!P0 LOP3.LUT R191, R191, R190, RZ, 0x3c, !PT ;  /* 0x000000bebfbf8212 */ /* 0x001fc800078e3cff */
[----:B------:R-:W-:-:S04]  /*136d0*/  @!P0 LOP3.LUT R190, R191, R190, RZ, 0x3c, !PT ;  /* 0x000000bebfbe8212 */ /* 0x000fc800078e3cff */
[----:B------:R-:W-:-:S05]  /*136e0*/  @!P0 LOP3.LUT R191, R191, R190, RZ, 0x3c, !PT ;  /* 0x000000bebfbf8212 */ /* 0x000fca00078e3cff */
[----:B------:R0:W3:Y:S04]  /*136f0*/  @!P0 LDG.E.U8 R199, desc[UR40][R190.64] ;  /* 0x00000028bec78981 */ /* 0x0000e8000c1e1100 */
[----:B------:R-:W0:Y:S04]  /*13700*/  LDL R190, [R1+0x2c4] ;  /* 0x0002c40001be7983 */ /* 0x000e280000100800 */
[----:B------:R-:W0:Y:S01]  /*13710*/  LDL R191, [R1+0x2c8] ;  /* 0x0002c80001bf7983 */ /* 0x000e220000100800 */
[----:B------:R-:W-:Y:S02]  /*13720*/  PRMT R202, RZ, 0x7610, R202 ;  /* 0x00007610ffca7816 */ /* 0x000fe400000000ca */
[----:B------:R-:W-:-:S02]  /*13730*/  PRMT R203, RZ, 0x7610, R203 ;  /* 0x00007610ffcb7816 */ /* 0x000fc400000000cb */
[----:B------:R-:W-:Y:S02]  /*13740*/  PRMT R206, RZ, 0x7610, R206 ;  /* 0x00007610ffce7816 */ /* 0x000fe400000000ce */
[----:B------:R-:W-:Y:S02]  /*13750*/  PRMT R208, RZ, 0x7610, R208 ;  /* 0x00007610ffd07816 */ /* 0x000fe400000000d0 */
[----:B0-----:R-:W-:-:S04]  /*13760*/  @!P0 LOP3.LUT R191, R191, R190, RZ, 0x3c, !PT ;  /* 0x000000bebfbf8212 */ /* 0x001fc800078e3cff */
[----:B------:R-:W-:-:S04]  /*13770*/  @!P0 LOP3.LUT R190, R191, R190, RZ, 0x3c, !PT ;  /* 0x000000bebfbe8212 */ /* 0x000fc800078e3cff */
[----:B------:R-:W-:-:S05]  /*13780*/  @!P0 LOP3.LUT R191, R191, R190, RZ, 0x3c, !PT ;  /* 0x000000bebfbf8212 */ /* 0x000fca00078e3cff */
[----:B------:R4:W3:Y:S02]  /*13790*/  @!P0 LDG.E.U8 R202, desc[UR40][R190.64] ;  /* 0x00000028beca8981 */ /* 0x0008e4000c1e1100 */
[----:B----4-:R-:W-:Y:S02]  /*137a0*/  @!P0 IMAD.MOV.U32 R190, RZ, RZ, R249 ;  /* 0x000000ffffbe8224 */ /* 0x010fe400078e00f9 */
[----:B------:R-:W-:Y:S01]  /*137b0*/  @!P0 IMAD.MOV.U32 R191, RZ, RZ, R250 ;  /* 0x000000ffffbf8224 */ /* 0x000fe200078e00fa */
[----:B------:R-:W-:Y:S01]  /*137c0*/  PRMT R210, RZ, 0x7610, R210 ;  /* 0x00007610ffd27816 */ /* 0x000fe200000000d2 */
[----:B------:R-:W4:Y:S04]  /*137d0*/  LDL R250, [R1+0x104] ;  /* 0x0001040001fa7983 */ /* 0x000f280000100800 */
[----:B------:R2:W4:Y:S01]  /*137e0*/  @!P0 LDG.E.U8 R203, desc[UR40][R190.64] ;  /* 0x00000028becb8981 */ /* 0x000522000c1e1100 */
[----:B------:R-:W-:-:S03]  /*137f0*/  PRMT R211, RZ, 0x7610, R211 ;  /* 0x00007610ffd37816 */ /* 0x000fc600000000d3 */
[----:B------:R-:W4:Y:S01]  /*13800*/  LDL R249, [R1+0x108] ;  /* 0x0001080001f97983 */ /* 0x000f220000100800 */
[----:B--2---:R-:W-:Y:S02]  /*13810*/  @!P0 IMAD.MOV.U32 R190, RZ, RZ, R4 ;  /* 0x000000ffffbe8224 */ /* 0x004fe400078e0004 */
        /* <DEDUP_REMOVED lines=34> */
[----:B------:R-:W4:Y:S04]  /*13a40*/  LDL R249, [R1+0x340] ;  /* 0x0003400001f97983 */ /* 0x000f280000100800 */
[----:B------:R2:W4:Y:S04]  /*13a50*/  @!P0 LDG.E.U8 R213, desc[UR40][R190.64] ;  /* 0x00000028bed58981 */ /* 0x000528000c1e1100 */
[----:B------:R-:W4:Y:S01]  /*13a60*/  LDL R250, [R1+0x33c] ;  /* 0x00033c0001fa7983 */ /* 0x000f220000100800 */
[----:B--2---:R-:W-:-:S02]  /*13a70*/  @!P0 IMAD.MOV.U32 R190, RZ, RZ, R4 ;  /* 0x000000ffffbe8224 */ /* 0x004fc400078e0004 */
[----:B------:R-:W-:Y:S01]  /*13a80*/  @!P0 IMAD.MOV.U32 R191, RZ, RZ, R5 ;  /* 0x000000ffffbf8224 */ /* 0x000fe200078e0005 */
[----:B------:R-:W2:Y:S04]  /*13a90*/  LDL R4, [R1+0x2fc] ;  /* 0x0002fc0001047983 */ /* 0x000ea80000100800 */
[----:B------:R3:W2:Y:S04]  /*13aa0*/  @!P0 LDG.E.U8 R214, desc[UR40][R190.64] ;  /* 0x00000028bed68981 */ /* 0x0006a8000c1e1100 */
[----:B------:R-:W4:Y:S01]  /*13ab0*/  LDL R5, [R1+0x37c] ;  /* 0x00037c0001057983 */ /* 0x000f220000100800 */
[----:B---3--:R-:W-:-:S02]  /*13ac0*/  @!P0 IMAD.MOV.U32 R190, RZ, RZ, R2 ;  /* 0x000000ffffbe8224 */ /* 0x008fc400078e0002 */
[----:B------:R-:W-:Y:S01]  /*13ad0*/  @!P0 IMAD.MOV.U32 R191, RZ, RZ, R3 ;  /* 0x000000ffffbf8224 */ /* 0x000fe200078e0003 */
[----:B------:R-:W3:Y:S04]  /*13ae0*/  LDL R2, [R1+0x380] ;  /* 0x0003800001027983 */ /* 0x000ee80000100800 */
[----:B------:R0:W2:Y:S04]  /*13af0*/  @!P0 LDG.E.U8 R215, desc[UR40][R190.64] ;  /* 0x00000028bed78981 */ /* 0x0000a8000c1e1100 */
[----:B------:R-:W2:Y:S04]  /*13b00*/  LDL R3, [R1+0x300] ;  /* 0x0003000001037983 */ /* 0x000ea80000100800 */
[----:B------:R1:W-:Y:S01]  /*13b10*/  STL [R1+0x890], R0 ;  /* 0x0008900001007387 */ /* 0x0003e20000100800 */
[----:B0-----:R-:W-:-:S02]  /*13b20*/  @!P0 IMAD.MOV.U32 R190, RZ, RZ, R0 ;  /* 0x000000ffffbe8224 */ /* 0x001fc400078e0000 */
[----:B------:R-:W-:-:S05]  /*13b30*/  @!P0 IMAD.MOV.U32 R191, RZ, RZ, R252 ;  /* 0x000000ffffbf8224 */ /* 0x000fca00078e00fc */
[----:B------:R0:W2:Y:S04]  /*13b40*/  @!P0 LDG.E.U8 R216, desc[UR40][R190.64] ;  /* 0x00000028bed88981 */ /* 0x0000a8000c1e1100 */
[----:B-1----:R-:W2:Y:S04]  /*13b50*/  LDL.LU R0, [R1+0x80] ;  /* 0x0000800001007983 */ /* 0x002ea80000300800 */
[----:B------:R1:W-:Y:S04]  /*13b60*/  STL [R1+0x88c], R252 ;  /* 0x00088cfc01007387 */ /* 0x0003e80000100800 */
[----:B-1----:R-:W2:Y:S04]  /*13b70*/  LDL.LU R252, [R1+0x7c] ;  /* 0x00007c0001fc7983 */ /* 0x002ea80000300800 */
[----:B------:R-:W0:Y:S04]  /*13b80*/  LDL R190, [R1+0x400] ;  /* 0x0004000001be7983 */ /* 0x000e280000100800 */
[----:B------:R-:W0:Y:S01]  /*13b90*/  LDL R191, [R1+0x404] ;  /* 0x0004040001bf7983 */ /* 0x000e220000100800 */
[----:B------:R-:W-:-:S02]  /*13ba0*/  PRMT R217, RZ, 0x7610, R217 ;  /* 0x00007610ffd97816 */ /* 0x000fc400000000d9 */
[----:B0-----:R-:W-:-:S04]  /*13bb0*/  @!P0 LOP3.LUT R191, R191, R190, RZ, 0x3c, !PT ;  /* 0x000000bebfbf8212 */ /* 0x001fc800078e3cff */
[----:B------:R-:W-:-:S04]  /*13bc0*/  @!P0 LOP3.LUT R190, R191, R190, RZ, 0x3c, !PT ;  /* 0x000000bebfbe8212 */ /* 0x000fc800078e3cff */
[----:B------:R-:W-:-:S05]  /*13bd0*/  @!P0 LOP3.LUT R191, R191, R190, RZ, 0x3c, !PT ;  /* 0x000000bebfbf8212 */ /* 0x000fca00078e3cff */
[----:B------:R0:W2:Y:S04]  /*13be0*/  @!P0 LDG.E.U8 R217, desc[UR40][R190.64] ;  /* 0x00000028bed98981 */ /* 0x0000a8000c1e1100 */
        /* <DEDUP_REMOVED lines=9> */
[----:B------:R3:W2:Y:S02]  /*13c80*/  @!P0 LDG.E.U8 R218, desc[UR40][R190.64] ;  /* 0x00000028beda8981 */ /* 0x0006a4000c1e1100 */
[----:B---3--:R-:W-:Y:S02]  /*13c90*/  @!P0 IMAD.MOV.U32 R190, RZ, RZ, R2 ;  /* 0x000000ffffbe8224 */ /* 0x008fe400078e0002 */
[----:B----4-:R-:W-:Y:S01]  /*13ca0*/  @!P0 IMAD.MOV.U32 R191, RZ, RZ, R5 ;  /* 0x000000ffffbf8224 */ /* 0x010fe200078e0005 */
[----:B------:R-:W3:Y:S04]  /*13cb0*/  LDL R2, [R1+0x240] ;  /* 0x0002400001027983 */ /* 0x000ee80000100800 */
[----:B------:R0:W4:Y:S04]  /*13cc0*/  @!P0 LDG.E.U8 R219, desc[UR40][R190.64] ;  /* 0x00000028bedb8981 */ /* 0x000128000c1e1100 */
[----:B------:R-:W4:Y:S01]  /*13cd0*/  LDL R5, [R1+0x23c] ;  /* 0x00023c0001057983 */ /* 0x000f220000100800 */
[----:B0-----:R-:W-:-:S02]  /*13ce0*/  @!P0 IMAD.MOV.U32 R190, RZ, RZ, R249 ;  /* 0x000000ffffbe8224 */ /* 0x001fc400078e00f9 */
[----:B------:R-:W-:Y:S01]  /*13cf0*/  @!P0 IMAD.MOV.U32 R191, RZ, RZ, R250 ;  /* 0x000000ffffbf8224 */ /* 0x000fe200078e00fa */
[----:B------:R-:W4:Y:S04]  /*13d00*/  LDL.LU R249, [R1+0x24] ;  /* 0x0000240001f97983 */ /* 0x000f280000300800 */
[----:B------:R2:W4:Y:S02]  /*13d10*/  @!P0 LDG.E.U8 R220, desc[UR40][R190.64] ;  /* 0x00000028bedc8981 */ /* 0x000524000c1e1100 */
[----:B--2---:R-:W-:Y:S02]  /*13d20*/  @!P0 IMAD.MOV.U32 R190, RZ, RZ, R3 ;  /* 0x000000ffffbe8224 */ /* 0x004fe400078e0003 */
[----:B------:R-:W-:Y:S02]  /*13d30*/  @!P0 IMAD.MOV.U32 R191, RZ, RZ, R4 ;  /* 0x000000ffffbf8224 */ /* 0x000fe400078e0004 */
[----:B------:R-:W2:Y:S04]  /*13d40*/  LDL R4, [R1+0x1c0] ;  /* 0x0001c00001047983 */ /* 0x000ea80000100800 */
[----:B------:R-:W2:Y:S04]  /*13d50*/  LDL.LU R250, [R1+0x28] ;  /* 0x0000280001fa7983 */ /* 0x000ea80000300800 */
[----:B------:R-:W2:Y:S04]  /*13d60*/  LDL.LU R3, [R1+0x2c] ;  /* 0x00002c0001037983 */ /* 0x000ea80000300800 */
[----:B------:R0:W2:Y:S04]  /*13d70*/  @!P0 LDG.E.U8 R221, desc[UR40][R190.64] ;  /* 0x00000028bedd8981 */ /* 0x0000a8000c1e1100 */
        /* <DEDUP_REMOVED lines=11> */
[----:B0-----:R-:W-:-:S04]  /*13e30*/  @!P0 LOP3.LUT R191, R191, R190, RZ, 0x3c, !PT ;  /* 0x000000bebfbf8212 */ /* 0x001fc800078e3cff */
[----:B------:R-:W-:-:S04]  /*13e40*/  @!P0 LOP3.LUT R190, R191, R190, RZ, 0x3c, !PT ;  /* 0x000000bebfbe8212 */ /* 0x000fc800078e3cff */
[----:B------:R-:W-:-:S05]  /*13e50*/  @!P0 LOP3.LUT R191, R191, R190, RZ, 0x3c, !PT ;  /* 0x000000bebfbf8212 */ /* 0x000fca00078e3cff */
[----:B------:R3:W2:Y:S02]  /*13e60*/  @!P0 LDG.E.U8 R223, desc[UR40][R190.64] ;  /* 0x00000028bedf8981 */ /* 0x0006a4000c1e1100 */
[----:B---3--:R-:W-:Y:S02]  /*13e70*/  @!P0 IMAD.MOV.U32 R190, RZ, RZ, R2 ;  /* 0x000000ffffbe8224 */ /* 0x008fe400078e0002 */
[----:B----4-:R-:W-:Y:S01]  /*13e80*/  @!P0 IMAD.MOV.U32 R191, RZ, RZ, R5 ;  /* 0x000000ffffbf8224 */ /* 0x010fe200078e0005 */
[----:B------:R-:W3:Y:S04]  /*13e90*/  LDL.LU R2, [R1+0x34] ;  /* 0x0000340001027983 */ /* 0x000ee80000300800 */
[----:B------:R-:W4:Y:S04]  /*13ea0*/  LDL.LU R5, [R1+0x20] ;  /* 0x0000200001057983 */ /* 0x000f280000300800 */
[----:B------:R0:W4:Y:S04]  /*13eb0*/  @!P0 LDG.E.U8 R224, desc[UR40][R190.64] ;  /* 0x00000028bee08981 */ /* 0x000128000c1e1100 */
[----:B------:R-:W0:Y:S04]  /*13ec0*/  LDL R190, [R1+0x1fc] ;  /* 0x0001fc0001be7983 */ /* 0x000e280000100800 */
[----:B------:R-:W0:Y:S01]  /*13ed0*/  LDL R191, [R1+0x200] ;  /* 0x0002000001bf7983 */ /* 0x000e220000100800 */
[----:B------:R-:W-:-:S02]  /*13ee0*/  PRMT R225, RZ, 0x7610, R225 ;  /* 0x00007610ffe17816 */ /* 0x000fc400000000e1 */
[----:B0-----:R-:W-:-:S04]  /*13ef0*/  @!P0 LOP3.LUT R191, R191, R190, RZ, 0x3c, !PT ;  /* 0x000000bebfbf8212 */ /* 0x001fc800078e3cff */
[----:B------:R-:W-:-:S04]  /*13f00*/  @!P0 LOP3.LUT R190, R191, R190, RZ, 0x3c, !PT ;  /* 0x000000bebfbe8212 */ /* 0x000fc800078e3cff */
[----:B------:R-:W-:-:S05]  /*13f10*/  @!P0 LOP3.LUT R191, R191, R190, RZ, 0x3c, !PT ;  /* 0x000000bebfbf8212 */ /* 0x000fca00078e3cff */
[----:B------:R2:W4:Y:S04]  /*13f20*/  @!P0 LDG.E.U8 R225, desc[UR40][R190.64] ;  /* 0x00000028bee18981 */ /* 0x000528000c1e1100 */
[----:B------:R-:W3:Y:S01]  /*13f30*/  LDL R191, [R1+0x1bc] ;  /* 0x0001bc0001bf7983 */ /* 0x000ee20000100800 */
[----:B------:R-:W-:Y:S01]  /*13f40*/  PRMT R228, RZ, 0x7610, R228 ;  /* 0x00007610ffe47816 */ /* 0x000fe200000000e4 */
[----:B--2---:R-:W-:-:S05]  /*13f50*/  @!P0 IMAD.MOV.U32 R190, RZ, RZ, R4 ;  /* 0x000000ffffbe8224 */ /* 0x004fca00078e0004 */
[----:B---3--:R0:W2:Y:S04]  /*13f60*/  @!P0 LDG.E.U8 R228, desc[UR40][R190.64] ;  /* 0x00000028bee48981 */ /* 0x0080a8000c1e1100 */
[----:B------:R-:W0:Y:S04]  /*13f70*/  LDL R190, [R1+0x17c] ;  /* 0x00017c0001be7983 */ /* 0x000e280000100800 */
[----:B------:R-:W0:Y:S01]  /*13f80*/  LDL R191, [R1+0x180] ;  /* 0x0001800001bf7983 */ /* 0x000e220000100800 */
[----:B------:R-:W-:Y:S01]  /*13f90*/  PRMT R231, RZ, 0x7610, R231 ;  /* 0x00007610ffe77816 */ /* 0x000fe200000000e7 */
[----:B------:R-:W1:Y:S01]  /*13fa0*/  S2R R4, SR_TID.X ;  /* 0x0000000000047919 */ /* 0x000e620000002100 */
[----:B0-----:R-:W-:-:S04]  /*13fb0*/  @!P0 LOP3.LUT R191, R191, R190, RZ, 0x3c, !PT ;  /* 0x000000bebfbf8212 */ /* 0x001fc800078e3cff */
[----:B------:R-:W-:-:S04]  /*13fc0*/  @!P0 LOP3.LUT R190, R191, R190, RZ, 0x3c, !PT ;  /* 0x000000bebfbe8212 */ /* 0x000fc800078e3cff */
[----:B------:R-:W-:-:S05]  /*13fd0*/  @!P0 LOP3.LUT R191, R191, R190, RZ, 0x3c, !PT ;  /* 0x000000bebfbf8212 */ /* 0x000fca00078e3cff */
[----:B------:R0:W3:Y:S04]  /*13fe0*/  @!P0 LDG.E.U8 R231, desc[UR40][R190.64] ;  /* 0x00000028bee78981 */ /* 0x0000e8000c1e1100 */
[----:B------:R-:W0:Y:S04]  /*13ff0*/  LDL R190, [R1+0x13c] ;  /* 0x00013c0001be7983 */ /* 0x000e280000100800 */
[----:B------:R-:W0:Y:S01]  /*14000*/  LDL R191, [R1+0x140] ;  /* 0x0001400001bf7983 */ /* 0x000e220000100800 */
[----:B-1----:R-:W-:Y:S02]  /*14010*/  LOP3.LUT R4, R4, 0x7f, RZ, 0xc0, !PT ;  /* 0x0000007f04047812 */ /* 0x002fe400078ec0ff */
[----:B------:R-:W-:-:S03]  /*14020*/  PRMT R233, RZ, 0x7610, R233 ;  /* 0x00007610ffe97816 */ /* 0x000fc600000000e9 */
[----:B------:R1:W-:Y:S04]  /*14030*/  STS.U8 [R4+UR8+0x4000], R249 ;  /* 0x004000f904007988 */ /* 0x0003e80008000008 */
[----:B-1----:R-:W2:Y:S01]  /*14040*/  LDL.LU R249, [R1+0x8c0] ;  /* 0x0008c00001f97983 */ /* 0x002ea20000300800 */
[----:B0-----:R-:W-:-:S04]  /*14050*/  @!P0 LOP3.LUT R191, R191, R190, RZ, 0x3c, !PT ;  /* 0x000000bebfbf8212 */ /* 0x001fc800078e3cff */
[----:B------:R-:W-:-:S04]  /*14060*/  @!P0 LOP3.LUT R190, R191, R190, RZ, 0x3c, !PT ;  /* 0x000000bebfbe8212 */ /* 0x000fc800078e3cff */
[----:B------:R-:W-:-:S05]  /*14070*/  @!P0 LOP3.LUT R191, R191, R190, RZ, 0x3c, !PT ;  /* 0x000000bebfbf8212 */ /* 0x000fca00078e3cff */
[----:B------:R0:W3:Y:S04]  /*14080*/  @!P0 LDG.E.U8 R233, desc[UR40][R190.64] ;  /* 0x00000028bee98981 */ /* 0x0000e8000c1e1100 */
[----:B------:R-:W0:Y:S04]  /*14090*/  LDL R190, [R1+0xfc] ;  /* 0x0000fc0001be7983 */ /* 0x000e280000100800 */
[----:B------:R-:W0:Y:S01]  /*140a0*/  LDL R191, [R1+0x100] ;  /* 0x0001000001bf7983 */ /* 0x000e220000100800 */
        /* <DEDUP_REMOVED lines=11> */
[----:B-1----:R-:W2:Y:S04]  /*14160*/  LDL.LU R4, [R1+0x8b8] ;  /* 0x0008b80001047983 */ /* 0x002ea80000300800 */
[----:B------:R-:W3:Y:S01]  /*14170*/  LDL.LU R3, [R1+0x8b4] ;  /* 0x0008b40001037983 */ /* 0x000ee20000300800 */
[----:B0-----:R-:W-:-:S04]  /*14180*/  @!P0 LOP3.LUT R191, R191, R190, RZ, 0x3c, !PT ;  /* 0x000000bebfbf8212 */ /* 0x001fc800078e3cff */
[----:B------:R-:W-:-:S04]  /*14190*/  @!P0 LOP3.LUT R190, R191, R190, RZ, 0x3c, !PT ;  /* 0x000000bebfbe8212 */ /* 0x000fc800078e3cff */
[----:B------:R-:W-:-:S05]  /*141a0*/  @!P0 LOP3.LUT R191, R191, R190, RZ, 0x3c, !PT ;  /* 0x000000bebfbf8212 */ /* 0x000fca00078e3cff */
[----:B------:R0:W2:Y:S04]  /*141b0*/  @!P0 LDG.E.U8 R240, desc[UR40][R190.64] ;  /* 0x00000028bef08981 */ /* 0x0000a8000c1e1100 */
[----:B------:R-:W4:Y:S01]  /*141c0*/  LDL.LU R191, [R1+0x30] ;  /* 0x0000300001bf7983 */ /* 0x000f220000300800 */
[----:B0-----:R-:W0:Y:S01]  /*141d0*/  S2R R190, SR_TID.X ;  /* 0x0000000000be7919 */ /* 0x001e220000002100 */
[----:B------:R-:W-:Y:S02]  /*141e0*/  PRMT R251, RZ, 0x7610, R251 ;  /* 0x00007610fffb7816 */ /* 0x000fe400000000fb */
[----:B0-----:R-:W-:-:S05]  /*141f0*/  LOP3.LUT R190, R190, 0x7f, RZ, 0xc0, !PT ;  /* 0x0000007fbebe7812 */ /* 0x001fca00078ec0ff */
[----:B----4-:R0:W-:Y:S02]  /*14200*/  STS.U8 [R190+UR8+0x4c00], R191 ;  /* 0x004c00bfbe007988 */ /* 0x0101e40008000008 */
[----:B0-----:R-:W-:Y:S02]  /*14210*/  @!P0 IMAD.MOV.U32 R190, RZ, RZ, R0 ;  /* 0x000000ffffbe8224 */ /* 0x001fe400078e0000 */
[----:B------:R-:W-:-:S05]  /*14220*/  @!P0 IMAD.MOV.U32 R191, RZ, RZ, R252 ;  /* 0x000000ffffbf8224 */ /* 0x000fca00078e00fc */
[----:B------:R0:W4:Y:S02]  /*14230*/  @!P0 LDG.E.U8 R251, desc[UR40][R190.64] ;  /* 0x00000028befb8981 */ /* 0x000124000c1e1100 */
[----:B0-----:R-:W0:Y:S02]  /*14240*/  S2R R191, SR_TID.X ;  /* 0x0000000000bf7919 */ /* 0x001e240000002100 */
[----:B------:R-:W3:Y:S01]  /*14250*/  LDL.LU R190, [R1+0x1c] ;  /* 0x00001c0001be7983 */ /* 0x000ee20000300800 */
[----:B0-----:R-:W-:-:S05]  /*14260*/  LOP3.LUT R191, R191, 0x7f, RZ, 0xc0, !PT ;  /* 0x0000007fbfbf7812 */ /* 0x001fca00078ec0ff */
[----:B------:R0:W-:Y:S04]  /*14270*/  STS.U8 [R191+UR8+0x5000], R2 ;  /* 0x00500002bf007988 */ /* 0x0001e80008000008 */
[----:B------:R1:W-:Y:S04]  /*14280*/  STS.U8 [R191+UR8+0x5400], R5 ;  /* 0x00540005bf007988 */ /* 0x0003e80008000008 */
[----:B0-----:R-:W2:Y:S04]  /*14290*/  LDL.LU R2, [R1+0x8b0] ;  /* 0x0008b00001027983 */ /* 0x001ea80000300800 */
[----:B-1----:R-:W4:Y:S04]  /*142a0*/  LDL.LU R5, [R1+0x8ac] ;  /* 0x0008ac0001057983 */ /* 0x002f280000300800 */
[----:B---3--:R-:W-:Y:S04]  /*142b0*/  STS.U8 [R191+UR8+0x5800], R190 ;  /* 0x005800bebf007988 */ /* 0x008fe80008000008 */
[----:B----4-:R0:W-:Y:S04]  /*142c0*/  STS.U8 [R191+UR8+0x5c00], R5 ;  /* 0x005c0005bf007988 */ /* 0x0101e80008000008 */
[----:B0-----:R-:W3:Y:S01]  /*142d0*/  LDL.LU R5, [R1+0x8a8] ;  /* 0x0008a80001057983 */ /* 0x001ee20000300800 */
[----:B------:R-:W0:Y:S03]  /*142e0*/  S2R R190, SR_TID.X ;  /* 0x0000000000be7919 */ /* 0x000e260000002100 */
[----:B--2---:R1:W-:Y:S04]  /*142f0*/  STS.U8 [R191+UR8+0x6000], R2 ;  /* 0x00600002bf007988 */ /* 0x0043e80008000008 */
[----:B------:R-:W-:Y:S04]  /*14300*/  STS.U8 [R191+UR8+0x6400], R3 ;  /* 0x00640003bf007988 */ /* 0x000fe80008000008 */
[----:B------:R-:W-:Y:S04]  /*14310*/  STS.U8 [R191+UR8+0x6800], R4 ;  /* 0x00680004bf007988 */ /* 0x000fe80008000008 */
[----:B------:R2:W-:Y:S04]  /*14320*/  STS.U8 [R191+UR8+0x6c00], R250 ;  /* 0x006c00fabf007988 */ /* 0x0005e80008000008 */
[----:B-1----:R-:W4:Y:S01]  /*14330*/  LDL.LU R2, [R1+0x8a4] ;  /* 0x0008a40001027983 */ /* 0x002f220000300800 */
[----:B--2---:R-:W1:Y:S01]  /*14340*/  S2R R250, SR_TID.X ;  /* 0x0000000000fa7919 */ /* 0x004e620000002100 */
[----:B0-----:R-:W-:-:S02]  /*14350*/  LOP3.LUT R190, R190, 0x7f, RZ, 0xc0, !PT ;  /* 0x0000007fbebe7812 */ /* 0x001fc400078ec0ff */
[----:B------:R0:W-:Y:S04]  /*14360*/  STS.U8 [R191+UR8+0x7000], R249 ;  /* 0x007000f9bf007988 */ /* 0x0001e80008000008 */
[----:B------:R-:W-:Y:S04]  /*14370*/  STS.U8 [R191+UR8+0x7400], R248 ;  /* 0x007400f8bf007988 */ /* 0x000fe80008000008 */
[----:B------:R-:W2:Y:S01]  /*14380*/  LDL.LU R3, [R1+0x8a0] ;  /* 0x0008a00001037983 */ /* 0x000ea20000300800 */
[----:B0-----:R-:W-:-:S03]  /*14390*/  LOP3.LUT R249, R190, 0x10, RZ, 0x3c, !PT ;  /* 0x00000010bef97812 */ /* 0x001fc600078e3cff */
[----:B------:R-:W-:Y:S04]  /*143a0*/  STS.U8 [R191+UR8+0x7800], R247 ;  /* 0x007800f7bf007988 */ /* 0x000fe80008000008 */
        /* <DEDUP_REMOVED lines=8> */
[----:B------:R-:W-:Y:S01]  /*14430*/  STS.U8 [R249+UR8+0x5c80], R229 ;  /* 0x005c80e5f9007988 */ /* 0x000fe20008000008 */
[----:B-1----:R-:W-:-:S03]  /*14440*/  LOP3.LUT R250, R250, 0x7f, RZ, 0xc0, !PT ;  /* 0x0000007ffafa7812 */ /* 0x002fc600078ec0ff */
[----:B------:R-:W-:Y:S04]  /*14450*/  STS.U8 [R249+UR8+0x6080], R227 ;  /* 0x006080e3f9007988 */ /* 0x000fe80008000008 */
[----:B------:R-:W-:Y:S04]  /*14460*/  STS.U8 [R249+UR8+0x6480], R226 ;  /* 0x006480e2f9007988 */ /* 0x000fe80008000008 */
[----:B------:R-:W-:Y:S04]  /*14470*/  STS.U8 [R249+UR8+0x6880], R209 ;  /* 0x006880d1f9007988 */ /* 0x000fe80008000008 */
[----:B------:R-:W-:Y:S04]  /*14480*/  STS.U8 [R249+UR8+0x6c80], R207 ;  /* 0x006c80cff9007988 */ /* 0x000fe80008000008 */
[----:B------:R-:W-:Y:S01]  /*14490*/  STS.U8 [R249+UR8+0x7080], R205 ;  /* 0x007080cdf9007988 */ /* 0x000fe20008000008 */
[----:B------:R-:W-:-:S03]  /*144a0*/  LOP3.LUT R190, R250, 0x20, RZ, 0x3c, !PT ;  /* 0x00000020fabe7812 */ /* 0x000fc600078e3cff */
[----:B------:R-:W-:Y:S04]  /*144b0*/  STS.U8 [R249+UR8+0x7480], R204 ;  /* 0x007480ccf9007988 */ /* 0x000fe80008000008 */
[----:B------:R-:W-:Y:S04]  /*144c0*/  STS.U8 [R249+UR8+0x7880], R201 ;  /* 0x007880c9f9007988 */ /* 0x000fe80008000008 */
[----:B------:R0:W-:Y:S04]  /*144d0*/  STS.U8 [R249+UR8+0x7c80], R200 ;  /* 0x007c80c8f9007988 */ /* 0x0001e80008000008 */
[----:B------:R-:W4:Y:S01]  /*144e0*/  LDL.LU R4, [R1+0x89c] ;  /* 0x00089c0001047983 */ /* 0x000f220000300800 */
[----:B0-----:R-:W-:-:S02]  /*144f0*/  LOP3.LUT R249, R250, 0x30, RZ, 0x3c, !PT ;  /* 0x00000030faf97812 */ /* 0x001fc400078e3cff */
[----:B------:R-:W0:Y:S01]  /*14500*/  S2R R250, SR_TID.X ;  /* 0x0000000000fa7919 */ /* 0x000e220000002100 */
        /* <DEDUP_REMOVED lines=15> */
[----:B------:R1:W-:Y:S04]  /*14600*/  STS.U8 [R190+UR8+0x7d00], R153 ;  /* 0x007d0099be007988 */ /* 0x0003e80008000008 */
[----:B------:R-:W-:Y:S04]  /*14610*/  STS.U8 [R249+UR8+0x4180], R197 ;  /* 0x004180c5f9007988 */ /* 0x000fe80008000008 */
[----:B------:R-:W-:Y:S04]  /*14620*/  STS.U8 [R249+UR8+0x4580], R195 ;  /* 0x004580c3f9007988 */ /* 0x000fe80008000008 */
[----:B------:R-:W-:Y:S04]  /*14630*/  STS.U8 [R249+UR8+0x4980], R152 ;  /* 0x00498098f9007988 */ /* 0x000fe80008000008 */
[----:B------:R-:W-:Y:S01]  /*14640*/  STS.U8 [R249+UR8+0x4d80], R23 ;  /* 0x004d8017f9007988 */ /* 0x000fe20008000008 */
[----:B0-----:R-:W-:-:S03]  /*14650*/  LOP3.LUT R250, R250, 0x7f, RZ, 0xc0, !PT ;  /* 0x0000007ffafa7812 */ /* 0x001fc600078ec0ff */
        /* <DEDUP_REMOVED lines=20> */
[----:B------:R-:W-:Y:S01]  /*147a0*/  STS.U8 [R190+UR8+0x5e00], R160 ;  /* 0x005e00a0be007988 */ /* 0x000fe20008000008 */
[----:B------:R-:W-:-:S03]  /*147b0*/  LOP3.LUT R154, R250, 0x50, RZ, 0x3c, !PT ;  /* 0x00000050fa9a7812 */ /* 0x000fc600078e3cff */
        /* <DEDUP_REMOVED lines=42> */
[----:B---3--:R0:W-:Y:S04]  /*14a60*/  STS.U8 [R7+UR8+0x7f80], R5 ;  /* 0x007f800507007988 */ /* 0x0081e80008000008 */
[----:B0-----:R-:W3:Y:S04]  /*14a70*/  LDL.LU R5, [R1+0x898] ;  /* 0x0008980001057983 */ /* 0x001ee80000300800 */
[----:B------:R-:W2:Y:S04]  /*14a80*/  LDL R6, [R1+0x85c] ;  /* 0x00085c0001067983 */ /* 0x000ea80000100800 */
[----:B------:R-:W4:Y:S04]  /*14a90*/  LDL.LU R246, [R1+0x81c] ;  /* 0x00081c0001f67983 */ /* 0x000f280000300800 */
        /* <DEDUP_REMOVED lines=8> */
[----:B------:R-:W4:Y:S01]  /*14b20*/  LDL.LU R190, [R1+0x7dc] ;  /* 0x0007dc0001be7983 */ /* 0x000f220000300800 */
[----:B---3--:R-:W-:-:S05]  /*14b30*/  VIADD R5, R5, 0x1 ;  /* 0x0000000105057836 */ /* 0x008fca0000000000 */
[----:B------:R0:W-:Y:S01]  /*14b40*/  STL [R1+0x38], R5 ;  /* 0x0000380501007387 */ /* 0x0001e20000100800 */
[----:B--2---:R-:W-:Y:S02]  /*14b50*/  ISETP.NE.U32.AND P0, PT, R5, R6, PT ;  /* 0x000000060500720c */ /* 0x004fe40003f05070 */
[----:B0-----:R-:W0:Y:S02]  /*14b60*/  LDC R5, c[0x0][0x238] ;  /* 0x00008e00ff057b82 */ /* 0x001e240000000800 */
[----:B0-----:R-:W-:-:S05]  /*14b70*/  IMAD.SHL.U32 R5, R5, 0x80, RZ ;  /* 0x0000008005057824 */ /* 0x001fca00078e00ff */
[----:B------:R-:W-:-:S05]  /*14b80*/  IADD3 R3, P4, R5, R3, RZ ;  /* 0x0000000305037210 */ /* 0x000fca0007f9e0ff */
[----:B------:R0:W-:Y:S04]  /*14b90*/  STL [R1+0x814], R3 ;  /* 0x0008140301007387 */ /* 0x0001e80000100800 */
[----:B0-----:R-:W2:Y:S01]  /*14ba0*/  LDL.LU R3, [R1+0x894] ;  /* 0x0008940001037983 */ /* 0x001ea20000300800 */
[C---:B----4-:R-:W-:Y:S02]  /*14bb0*/  IADD3 R246, P3, R5.reuse, R246, RZ ;  /* 0x000000f605f67210 */ /* 0x050fe40007f7e0ff */
[C---:B------:R-:W-:Y:S02]  /*14bc0*/  IADD3 R191, P6, R5.reuse, R191, RZ ;  /* 0x000000bf05bf7210 */ /* 0x040fe40007fde0ff */
[C---:B------:R-:W-:Y:S01]  /*14bd0*/  IADD3 R249, P5, R5.reuse, R249, RZ ;  /* 0x000000f905f97210 */ /* 0x040fe20007fbe0ff */
[----:B------:R0:W-:Y:S01]  /*14be0*/  STL [R1+0x81c], R246 ;  /* 0x00081cf601007387 */ /* 0x0001e20000100800 */
[----:B------:R-:W-:-:S03]  /*14bf0*/  IADD3 R2, P1, R5, R2, RZ ;  /* 0x0000000205027210 */ /* 0x000fc60007f3e0ff */
[----:B0-----:R-:W3:Y:S04]  /*14c00*/  LDL.LU R246, [R1+0x800] ;  /* 0x0008000001f67983 */ /* 0x001ee80000300800 */
[----:B------:R0:W-:Y:S04]  /*14c10*/  STL [R1+0x804], R191 ;  /* 0x000804bf01007387 */ /* 0x0001e80000100800 */
[----:B------:R1:W-:Y:S04]  /*14c20*/  STL [R1+0x80c], R249 ;  /* 0x00080cf901007387 */ /* 0x0003e80000100800 */
[----:B0-----:R-:W4:Y:S04]  /*14c30*/  LDL.LU R191, [R1+0x7d4] ;  /* 0x0007d40001bf7983 */ /* 0x001f280000300800 */
[----:B------:R0:W-:Y:S04]  /*14c40*/  STL [R1+0x7fc], R2 ;  /* 0x0007fc0201007387 */ /* 0x0001e80000100800 */
[----:B------:R-:W4:Y:S04]  /*14c50*/  LDL.LU R245, [R1+0x7f8] ;  /* 0x0007f80001f57983 */ /* 0x000f280000300800 */
[----:B-1----:R-:W4:Y:S01]  /*14c60*/  LDL.LU R249, [R1+0x7cc] ;  /* 0x0007cc0001f97983 */ /* 0x002f220000300800 */
[----:B------:R-:W-:-:S02]  /*14c70*/  IADD3 R4, P2, R5, R4, RZ ;  /* 0x0000000405047210 */ /* 0x000fc40007f5e0ff */
[----:B0-----:R-:W-:-:S05]  /*14c80*/  SHF.R.S32.HI R2, RZ, 0x1f, R5 ;  /* 0x0000001fff027819 */ /* 0x001fca0000011405 */
[C---:B------:R-:W-:Y:S01]  /*14c90*/  IMAD.X R243, R2.reuse, 0x1, R243, P3 ;  /* 0x0000000102f37824 */ /* 0x040fe200018e06f3 */
[C---:B------:R-:W-:Y:S01]  /*14ca0*/  IADD3 R244, P3, R5.reuse, R244, RZ ;  /* 0x000000f405f47210 */ /* 0x040fe20007f7e0ff */
[C---:B------:R-:W-:Y:S01]  /*14cb0*/  IMAD.X R247, R2.reuse, 0x1, R247, P4 ;  /* 0x0000000102f77824 */ /* 0x040fe200020e06f7 */
[C---:B------:R-:W-:Y:S01]  /*14cc0*/  IADD3 R250, P4, R5.reuse, R250, RZ ;  /* 0x000000fa05fa7210 */ /* 0x040fe20007f9e0ff */
[C---:B------:R-:W-:Y:S01]  /*14cd0*/  IMAD.X R248, R2.reuse, 0x1, R248, P5 ;  /* 0x0000000102f87824 */ /* 0x040fe200028e06f8 */
[C---:B------:R-:W-:Y:S01]  /*14ce0*/  IADD3 R190, P5, R5.reuse, R190, RZ ;  /* 0x000000be05be7210 */ /* 0x040fe20007fbe0ff */
[----:B--2---:R-:W-:Y:S01]  /*14cf0*/  IMAD.X R3, R2, 0x1, R3, P2 ;  /* 0x0000000102037824 */ /* 0x004fe200010e0603 */
[----:B------:R-:W-:-:S05]  /*14d00*/  IADD3 R242, P2, R5, R242, RZ ;  /* 0x000000f205f27210 */ /* 0x000fca0007f5e0ff */
[----:B------:R-:W-:Y:S04]  /*14d10*/  STL [R1+0x7f4], R242 ;  /* 0x0007f4f201007387 */ /* 0x000fe80000100800 */
[----:B------:R-:W-:Y:S04]  /*14d20*/  STL [R1+0x818], R243 ;  /* 0x000818f301007387 */ /* 0x000fe80000100800 */
[----:B------:R-:W2:Y:S04]  /*14d30*/  LDL.LU R235, [R1+0x7f0] ;  /* 0x0007f00001eb7983 */ /* 0x000ea80000300800 */
[----:B------:R-:W-:Y:S04]  /*14d40*/  STL [R1+0x7ec], R244 ;  /* 0x0007ecf401007387 */ /* 0x000fe80000100800 */
[----:B------:R-:W2:Y:S04]  /*14d50*/  LDL.LU R236, [R1+0x7c4] ;  /* 0x0007c40001ec7983 */ /* 0x000ea80000300800 */
[----:B------:R-:W-:Y:S04]  /*14d60*/  STL [R1+0x810], R247 ;  /* 0x000810f701007387 */ /* 0x000fe80000100800 */
[----:B------:R-:W2:Y:S04]  /*14d70*/  LDL.LU R200, [R1+0x7e8] ;  /* 0x0007e80001c87983 */ /* 0x000ea80000300800 */
[----:B------:R0:W-:Y:S04]  /*14d80*/  STL [R1+0x7e4], R250 ;  /* 0x0007e4fa01007387 */ /* 0x0001e80000100800 */
[----:B------:R-:W2:Y:S04]  /*14d90*/  LDL.LU R201, [R1+0x7bc] ;  /* 0x0007bc0001c97983 */ /* 0x000ea80000300800 */
[----:B------:R-:W2:Y:S04]  /*14da0*/  LDL.LU R204, [R1+0x7e0] ;  /* 0x0007e00001cc7983 */ /* 0x000ea80000300800 */
[----:B0-----:R-:W2:Y:S04]  /*14db0*/  LDL.LU R250, [R1+0x7b4] ;  /* 0x0007b40001fa7983 */ /* 0x001ea80000300800 */
[----:B------:R-:W2:Y:S04]  /*14dc0*/  LDL.LU R205, [R1+0x7d8] ;  /* 0x0007d80001cd7983 */ /* 0x000ea80000300800 */
[----:B------:R-:W2:Y:S04]  /*14dd0*/  LDL.LU R207, [R1+0x7ac] ;  /* 0x0007ac0001cf7983 */ /* 0x000ea80000300800 */
[----:B------:R0:W-:Y:S04]  /*14de0*/  STL [R1+0x808], R248 ;  /* 0x000808f801007387 */ /* 0x0001e80000100800 */
[----:B0-----:R-:W2:Y:S04]  /*14df0*/  LDL.LU R248, [R1+0x7d0] ;  /* 0x0007d00001f87983 */ /* 0x001ea80000300800 */
[----:B------:R-:W2:Y:S04]  /*14e00*/  LDL.LU R209, [R1+0x7a4] ;  /* 0x0007a40001d17983 */ /* 0x000ea80000300800 */
[----:B------:R-:W2:Y:S04]  /*14e10*/  LDL.LU R226, [R1+0x7c8] ;  /* 0x0007c80001e27983 */ /* 0x000ea80000300800 */
[----:B------:R-:W2:Y:S04]  /*14e20*/  LDL.LU R227, [R1+0x79c] ;  /* 0x00079c0001e37983 */ /* 0x000ea80000300800 */
[----:B------:R0:W-:Y:S04]  /*14e30*/  STL [R1+0x7dc], R190 ;  /* 0x0007dcbe01007387 */ /* 0x0001e80000100800 */
[----:B------:R-:W2:Y:S04]  /*14e40*/  LDL.LU R229, [R1+0x7c0] ;  /* 0x0007c00001e57983 */ /* 0x000ea80000300800 */
[----:B------:R-:W2:Y:S04]  /*14e50*/  LDL.LU R237, [R1+0x794] ;  /* 0x0007940001ed7983 */ /* 0x000ea80000300800 */
[----:B------:R-:W2:Y:S01]  /*14e60*/  LDL.LU R238, [R1+0x7b8] ;  /* 0x0007b80001ee7983 */ /* 0x000ea20000300800 */
[----:B---3--:R-:W-:-:S03]  /*14e70*/  IMAD.X R246, R2, 0x1, R246, P6 ;  /* 0x0000000102f67824 */ /* 0x008fc600030e06f6 */
[----:B------:R-:W3:Y:S04]  /*14e80*/  LDL.LU R241, [R1+0x78c] ;  /* 0x00078c0001f17983 */ /* 0x000ee80000300800 */
[----:B------:R-:W3:Y:S01]  /*14e90*/  LDL.LU R247, [R1+0x7b0] ;  /* 0x0007b00001f77983 */ /* 0x000ee20000300800 */
[----:B----4-:R-:W-:-:S03]  /*14ea0*/  IADD3 R191, P6, R5, R191, RZ ;  /* 0x000000bf05bf7210 */ /* 0x010fc60007fde0ff */
[----:B0-----:R-:W4:Y:S04]  /*14eb0*/  LDL.LU R190, [R1+0x784] ;  /* 0x0007840001be7983 */ /* 0x001f280000300800 */
[----:B------:R0:W-:Y:S01]  /*14ec0*/  STL [R1+0x800], R246 ;  /* 0x000800f601007387 */ /* 0x0001e20000100800 */
[C---:B------:R-:W-:Y:S01]  /*14ed0*/  IMAD.X R245, R2.reuse, 0x1, R245, P1 ;  /* 0x0000000102f57824 */ /* 0x040fe200008e06f5 */
[C---:B------:R-:W-:Y:S02]  /*14ee0*/  IADD3 R249, P1, R5.reuse, R249, RZ ;  /* 0x000000f905f97210 */ /* 0x040fe40007f3e0ff */
[----:B0-----:R-:W4:Y:S04]  /*14ef0*/  LDL.LU R246, [R1+0x7a8] ;  /* 0x0007a80001f67983 */ /* 0x001f280000300800 */
[----:B------:R0:W-:Y:S04]  /*14f00*/  STL [R1+0x7d4], R191 ;  /* 0x0007d4bf01007387 */ /* 0x0001e80000100800 */
[----:B0-----:R-:W4:Y:S04]  /*14f10*/  LDL.LU R191, [R1+0x77c] ;  /* 0x00077c0001bf7983 */ /* 0x001f280000300800 */
[----:B------:R-:W4:Y:S04]  /*14f20*/  LDL.LU R242, [R1+0x7a0] ;  /* 0x0007a00001f27983 */ /* 0x000f280000300800 */
[----:B------:R-:W4:Y:S04]  /*14f30*/  LDL.LU R243, [R1+0x774] ;  /* 0x0007740001f37983 */ /* 0x000f280000300800 */
[----:B------:R0:W-:Y:S04]  /*14f40*/  STL [R1+0x7f8], R245 ;  /* 0x0007f8f501007387 */ /* 0x0001e80000100800 */
[----:B------:R-:W4:Y:S04]  /*14f50*/  LDL.LU R244, [R1+0x798] ;  /* 0x0007980001f47983 */ /* 0x000f280000300800 */
[----:B------:R1:W-:Y:S04]  /*14f60*/  STL [R1+0x7cc], R249 ;  /* 0x0007ccf901007387 */ /* 0x0003e80000100800 */
[----:B0-----:R-:W4:Y:S04]  /*14f70*/  LDL.LU R245, [R1+0x76c] ;  /* 0x00076c0001f57983 */ /* 0x001f280000300800 */
[----:B-1----:R-:W4:Y:S01]  /*14f80*/  LDL.LU R249, [R1+0x790] ;  /* 0x0007900001f97983 */ /* 0x002f220000300800 */
[----:B--2---:R-:W-:Y:S01]  /*14f90*/  IMAD.X R235, R2, 0x1, R235, P2 ;  /* 0x0000000102eb7824 */ /* 0x004fe200010e06eb */
[----:B------:R-:W-:-:S04]  /*14fa0*/  IADD3 R236, P2, R5, R236, RZ ;  /* 0x000000ec05ec7210 */ /* 0x000fc80007f5e0ff */
[----:B------:R-:W-:Y:S01]  /*14fb0*/  STL [R1+0x7f0], R235 ;  /* 0x0007f0eb01007387 */ /* 0x000fe20000100800 */
[----:B------:R-:W-:-:S03]  /*14fc0*/  IMAD.X R200, R2, 0x1, R200, P3 ;  /* 0x0000000102c87824 */ /* 0x000fc600018e06c8 */
[----:B------:R-:W-:Y:S04]  /*14fd0*/  STL [R1+0x7c4], R236 ;  /* 0x0007c4ec01007387 */ /* 0x000fe80000100800 */
[----:B------:R-:W-:Y:S01]  /*14fe0*/  STL [R1+0x7e8], R200 ;  /* 0x0007e8c801007387 */ /* 0x000fe20000100800 */
[C---:B------:R-:W-:Y:S01]  /*14ff0*/  IADD3 R201, P3, R5.reuse, R201, RZ ;  /* 0x000000c905c97210 */ /* 0x040fe20007f7e0ff */
[----:B------:R-:W-:Y:S01]  /*15000*/  IMAD.X R204, R2, 0x1, R204, P4 ;  /* 0x0000000102cc7824 */ /* 0x000fe200020e06cc */
[----:B------:R-:W-:-:S05]  /*15010*/  IADD3 R250, P4, R5, R250, RZ ;  /* 0x000000fa05fa7210 */ /* 0x000fca0007f9e0ff */
[----:B------:R0:W-:Y:S01]  /*15020*/  STL [R1+0x7b4], R250 ;  /* 0x0007b4fa01007387 */ /* 0x0001e20000100800 */
[----:B------:R-:W-:-:S03]  /*15030*/  IMAD.X R205, R2, 0x1, R205, P5 ;  /* 0x0000000102cd7824 */ /* 0x000fc600028e06cd */
[----:B------:R-:W-:Y:S04]  /*15040*/  STL [R1+0x7bc], R201 ;  /* 0x0007bcc901007387 */ /* 0x000fe80000100800 */
[----:B0-----:R-:W2:Y:S01]  /*15050*/  LDL.LU R250, [R1+0x764] ;  /* 0x0007640001fa7983 */ /* 0x001ea20000300800 */
[C---:B------:R-:W-:Y:S01]  /*15060*/  IADD3 R207, P5, R5.reuse, R207, RZ ;  /* 0x000000cf05cf7210 */ /* 0x040fe20007fbe0ff */
[----:B------:R-:W-:Y:S02]  /*15070*/  IMAD.X R248, R2, 0x1, R248, P6 ;  /* 0x0000000102f87824 */ /* 0x000fe400030e06f8 */
[----:B------:R-:W-:Y:S01]  /*15080*/  STL [R1+0x7e0], R204 ;  /* 0x0007e0cc01007387 */ /* 0x000fe20000100800 */
[----:B------:R-:W-:-:S03]  /*15090*/  IADD3 R209, P6, R5, R209, RZ ;  /* 0x000000d105d17210 */ /* 0x000fc60007fde0ff */
[----:B------:R0:W-:Y:S01]  /*150a0*/  STL [R1+0x7d0], R248 ;  /* 0x0007d0f801007387 */ /* 0x0001e20000100800 */
[----:B------:R-:W-:-:S03]  /*150b0*/  IMAD.X R226, R2, 0x1, R226, P1 ;  /* 0x0000000102e27824 */ /* 0x000fc600008e06e2 */
[----:B------:R-:W-:Y:S01]  /*150c0*/  STL [R1+0x7d8], R205 ;  /* 0x0007d8cd01007387 */ /* 0x000fe20000100800 */
[----:B------:R-:W-:-:S03]  /*150d0*/  IADD3 R227, P1, R5, R227, RZ ;  /* 0x000000e305e37210 */ /* 0x000fc60007f3e0ff */
[----:B0-----:R-:W2:Y:S04]  /*150e0*/  LDL.LU R248, [R1+0x788] ;  /* 0x0007880001f87983 */ /* 0x001ea80000300800 */
[----:B------:R-:W-:Y:S01]  /*150f0*/  STL [R1+0x7ac], R207 ;  /* 0x0007accf01007387 */ /* 0x000fe20000100800 */
[----:B------:R-:W-:-:S03]  /*15100*/  IMAD.X R229, R2, 0x1, R229, P2 ;  /* 0x0000000102e57824 */ /* 0x000fc600010e06e5 */
[----:B------:R-:W-:Y:S01]  /*15110*/  STL [R1+0x7a4], R209 ;  /* 0x0007a4d101007387 */ /* 0x000fe20000100800 */
[----:B------:R-:W-:-:S03]  /*15120*/  IADD3 R237, P2, R5, R237, RZ ;  /* 0x000000ed05ed7210 */ /* 0x000fc60007f5e0ff */
[----:B------:R-:W-:Y:S01]  /*15130*/  STL [R1+0x7c8], R226 ;  /* 0x0007c8e201007387 */ /* 0x000fe20000100800 */
[----:B------:R-:W-:-:S03]  /*15140*/  IMAD.X R238, R2, 0x1, R238, P3 ;  /* 0x0000000102ee7824 */ /* 0x000fc600018e06ee */
[----:B------:R-:W-:Y:S01]  /*15150*/  STL [R1+0x79c], R227 ;  /* 0x00079ce301007387 */ /* 0x000fe20000100800 */
[C---:B---3--:R-:W-:Y:S01]  /*15160*/  IADD3 R241, P3, R5.reuse, R241, RZ ;  /* 0x000000f105f17210 */ /* 0x048fe20007f7e0ff */
[----:B------:R-:W-:Y:S02]  /*15170*/  IMAD.X R247, R2, 0x1, R247, P4 ;  /* 0x0000000102f77824 */ /* 0x000fe400020e06f7 */
[----:B------:R-:W-:Y:S01]  /*15180*/  STL [R1+0x7c0], R229 ;  /* 0x0007c0e501007387 */ /* 0x000fe20000100800 */
[----:B----4-:R-:W-:-:S03]  /*15190*/  IADD3 R190, P4, R5, R190, RZ ;  /* 0x000000be05be7210 */ /* 0x010fc60007f9e0ff */
[----:B------:R-:W-:Y:S04]  /*151a0*/  STL [R1+0x794], R237 ;  /* 0x000794ed01007387 */ /* 0x000fe80000100800 */
[----:B------:R-:W-:Y:S04]  /*151b0*/  STL [R1+0x7b8], R238 ;  /* 0x0007b8ee01007387 */ /* 0x000fe80000100800 */
[----:B------:R0:W-:Y:S04]  /*151c0*/  STL [R1+0x7b0], R247 ;  /* 0x0007b0f701007387 */ /* 0x0001e80000100800 */
[----:B------:R-:W-:Y:S01]  /*151d0*/  STL [R1+0x78c], R241 ;  /* 0x00078cf101007387 */ /* 0x000fe20000100800 */
[----:B------:R-:W-:-:S03]  /*151e0*/  IMAD.X R246, R2, 0x1, R246, P5 ;  /* 0x0000000102f67824 */ /* 0x000fc600028e06f6 */
[----:B0-----:R-:W3:Y:S04]  /*151f0*/  LDL.LU R247, [R1+0x75c] ;  /* 0x00075c0001f77983 */ /* 0x001ee80000300800 */
[----:B------:R0:W-:Y:S01]  /*15200*/  STL [R1+0x784], R190 ;  /* 0x000784be01007387 */ /* 0x0001e20000100800 */
[----:B------:R-:W-:-:S03]  /*15210*/  IADD3 R191, P5, R5, R191, RZ ;  /* 0x000000bf05bf7210 */ /* 0x000fc60007fbe0ff */
[----:B0-----:R-:W4:Y:S01]  /*15220*/  LDL.LU R190, [R1+0x780] ;  /* 0x0007800001be7983 */ /* 0x001f220000300800 */
[----:B------:R-:W-:-:S03]  /*15230*/  IMAD.X R242, R2, 0x1, R242, P6 ;  /* 0x0000000102f27824 */ /* 0x000fc600030e06f2 */
        /* <DEDUP_REMOVED lines=8> */
[----:B------:R-:W-:Y:S04]  /*152c0*/  STL [R1+0x7a0], R242 ;  /* 0x0007a0f201007387 */ /* 0x000fe80000100800 */
[----:B------:R-:W-:Y:S04]  /*152d0*/  STL [R1+0x774], R243 ;  /* 0x000774f301007387 */ /* 0x000fe80000100800 */
[----:B------:R-:W4:Y:S04]  /*152e0*/  LDL.LU R235, [R1+0x74c] ;  /* 0x00074c0001eb7983 */ /* 0x000f280000300800 */
[----:B------:R-:W-:Y:S04]  /*152f0*/  STL [R1+0x798], R244 ;  /* 0x000798f401007387 */ /* 0x000fe80000100800 */
[----:B------:R-:W4:Y:S04]  /*15300*/  LDL.LU R236, [R1+0x770] ;  /* 0x0007700001ec7983 */ /* 0x000f280000300800 */
[----:B------:R-:W-:Y:S04]  /*15310*/  STL [R1+0x76c], R245 ;  /* 0x00076cf501007387 */ /* 0x000fe80000100800 */
[----:B------:R-:W4:Y:S04]  /*15320*/  LDL.LU R200, [R1+0x744] ;  /* 0x0007440001c87983 */ /* 0x000f280000300800 */
[----:B------:R0:W-:Y:S04]  /*15330*/  STL [R1+0x790], R249 ;  /* 0x000790f901007387 */ /* 0x0001e80000100800 */
[----:B------:R-:W4:Y:S04]  /*15340*/  LDL.LU R201, [R1+0x768] ;  /* 0x0007680001c97983 */ /* 0x000f280000300800 */
[----:B------:R-:W4:Y:S04]  /*15350*/  LDL.LU R204, [R1+0x73c] ;  /* 0x00073c0001cc7983 */ /* 0x000f280000300800 */
[----:B0-----:R-:W4:Y:S04]  /*15360*/  LDL.LU R249, [R1+0x760] ;  /* 0x0007600001f97983 */ /* 0x001f280000300800 */
[----:B------:R-:W4:Y:S04]  /*15370*/  LDL.LU R205, [R1+0x734] ;  /* 0x0007340001cd7983 */ /* 0x000f280000300800 */
[----:B------:R-:W4:Y:S01]  /*15380*/  LDL.LU R207, [R1+0x758] ;  /* 0x0007580001cf7983 */ /* 0x000f220000300800 */
[----:B--2---:R-:W-:-:S05]  /*15390*/  IADD3 R250, P2, R5, R250, RZ ;  /* 0x000000fa05fa7210 */ /* 0x004fca0007f5e0ff */
[----:B------:R0:W-:Y:S04]  /*153a0*/  STL [R1+0x764], R250 ;  /* 0x000764fa01007387 */ /* 0x0001e80000100800 */
[----:B0-----:R-:W2:Y:S04]  /*153b0*/  LDL.LU R250, [R1+0x72c] ;  /* 0x00072c0001fa7983 */ /* 0x001ea80000300800 */
[----:B------:R-:W2:Y:S01]  /*153c0*/  LDL.LU R209, [R1+0x750] ;  /* 0x0007500001d17983 */ /* 0x000ea20000300800 */
[----:B------:R-:W-:-:S03]  /*153d0*/  IMAD.X R248, R2, 0x1, R248, P3 ;  /* 0x0000000102f87824 */ /* 0x000fc600018e06f8 */
[----:B------:R-:W2:Y:S04]  /*153e0*/  LDL.LU R226, [R1+0x724] ;  /* 0x0007240001e27983 */ /* 0x000ea80000300800 */
[----:B------:R-:W2:Y:S04]  /*153f0*/  LDL.LU R227, [R1+0x748] ;  /* 0x0007480001e37983 */ /* 0x000ea80000300800 */
[----:B------:R0:W-:Y:S04]  /*15400*/  STL [R1+0x788], R248 ;  /* 0x000788f801007387 */ /* 0x0001e80000100800 */
[----:B------:R-:W2:Y:S04]  /*15410*/  LDL.LU R229, [R1+0x71c] ;  /* 0x00071c0001e57983 */ /* 0x000ea80000300800 */
[----:B------:R-:W2:Y:S04]  /*15420*/  LDL.LU R237, [R1+0x740] ;  /* 0x0007400001ed7983 */ /* 0x000ea80000300800 */
[----:B------:R-:W2:Y:S04]  /*15430*/  LDL.LU R238, [R1+0x714] ;  /* 0x0007140001ee7983 */ /* 0x000ea80000300800 */
[----:B------:R-:W2:Y:S04]  /*15440*/  LDL.LU R241, [R1+0x738] ;  /* 0x0007380001f17983 */ /* 0x000ea80000300800 */
[----:B------:R-:W2:Y:S04]  /*15450*/  LDL.LU R245, [R1+0x70c] ;  /* 0x00070c0001f57983 */ /* 0x000ea80000300800 */
[----:B0-----:R-:W2:Y:S01]  /*15460*/  LDL.LU R248, [R1+0x730] ;  /* 0x0007300001f87983 */ /* 0x001ea20000300800 */
[----:B---3--:R-:W-:-:S05]  /*15470*/  IADD3 R247, P3, R5, R247, RZ ;  /* 0x000000f705f77210 */ /* 0x008fca0007f7e0ff */
[----:B------:R0:W-:Y:S01]  /*15480*/  STL [R1+0x75c], R247 ;  /* 0x00075cf701007387 */ /* 0x0001e20000100800 */
[----:B----4-:R-:W-:-:S03]  /*15490*/  IMAD.X R190, R2, 0x1, R190, P4 ;  /* 0x0000000102be7824 */ /* 0x010fc600020e06be */
[----:B0-----:R-:W3:Y:S04]  /*154a0*/  LDL.LU R247, [R1+0x704] ;  /* 0x0007040001f77983 */ /* 0x001ee80000300800 */
[----:B------:R0:W-:Y:S01]  /*154b0*/  STL [R1+0x780], R190 ;  /* 0x000780be01007387 */ /* 0x0001e20000100800 */
[----:B------:R-:W-:-:S03]  /*154c0*/  IADD3 R246, P4, R5, R246, RZ ;  /* 0x000000f605f67210 */ /* 0x000fc60007f9e0ff */
[----:B0-----:R-:W4:Y:S04]  /*154d0*/  LDL.LU R190, [R1+0x728] ;  /* 0x0007280001be7983 */ /* 0x001f280000300800 */
[----:B------:R-:W4:Y:S04]  /*154e0*/  LDL.LU R242, [R1+0x6fc] ;  /* 0x0006fc0001f27983 */ /* 0x000f280000300800 */
[----:B------:R-:W4:Y:S01]  /*154f0*/  LDL.LU R243, [R1+0x720] ;  /* 0x0007200001f37983 */ /* 0x000f220000300800 */
[----:B------:R-:W-:-:S03]  /*15500*/  IMAD.X R191, R2, 0x1, R191, P5 ;  /* 0x0000000102bf7824 */ /* 0x000fc600028e06bf */
[----:B------:R0:W-:Y:S04]  /*15510*/  STL [R1+0x754], R246 ;  /* 0x000754f601007387 */ /* 0x0001e80000100800 */
[----:B------:R-:W4:Y:S04]  /*15520*/  LDL.LU R244, [R1+0x6f4] ;  /* 0x0006f40001f47983 */ /* 0x000f280000300800 */
[----:B------:R1:W-:Y:S04]  /*15530*/  STL [R1+0x778], R191 ;  /* 0x000778bf01007387 */ /* 0x0003e80000100800 */
[----:B0-----:R-:W4:Y:S01]  /*15540*/  LDL.LU R246, [R1+0x718] ;  /* 0x0007180001f67983 */ /* 0x001f220000300800 */
[----:B------:R-:W-:-:S03]  /*15550*/  IADD3 R235, P5, R5, R235, RZ ;  /* 0x000000eb05eb7210 */ /* 0x000fc60007fbe0ff */
[----:B-1----:R-:W4:Y:S01]  /*15560*/  LDL.LU R191, [R1+0x6ec] ;  /* 0x0006ec0001bf7983 */ /* 0x002f220000300800 */
[----:B------:R-:W-:-:S03]  /*15570*/  IMAD.X R236, R2, 0x1, R236, P6 ;  /* 0x0000000102ec7824 */ /* 0x000fc600030e06ec */
[----:B------:R-:W-:Y:S01]  /*15580*/  STL [R1+0x74c], R235 ;  /* 0x00074ceb01007387 */ /* 0x000fe20000100800 */
[----:B------:R-:W-:-:S03]  /*15590*/  IADD3 R200, P6, R5, R200, RZ ;  /* 0x000000c805c87210 */ /* 0x000fc60007fde0ff */
[----:B------:R-:W-:Y:S04]  /*155a0*/  STL [R1+0x770], R236 ;  /* 0x000770ec01007387 */ /* 0x000fe80000100800 */
[----:B------:R-:W-:Y:S01]  /*155b0*/  STL [R1+0x744], R200 ;  /* 0x000744c801007387 */ /* 0x000fe20000100800 */
[C---:B------:R-:W-:Y:S02]  /*155c0*/  IMAD.X R201, R2.reuse, 0x1, R201, P1 ;  /* 0x0000000102c97824 */ /* 0x040fe400008e06c9 */
[----:B------:R-:W-:-:S05]  /*155d0*/  IMAD.X R249, R2, 0x1, R249, P2 ;  /* 0x0000000102f97824 */ /* 0x000fca00010e06f9 */
[----:B------:R0:W-:Y:S04]  /*155e0*/  STL [R1+0x760], R249 ;  /* 0x000760f901007387 */ /* 0x0001e80000100800 */
[----:B------:R-:W-:Y:S04]  /*155f0*/  STL [R1+0x768], R201 ;  /* 0x000768c901007387 */ /* 0x000fe80000100800 */
[----:B0-----:R-:W4:Y:S01]  /*15600*/  LDL.LU R249, [R1+0x710] ;  /* 0x0007100001f97983 */ /* 0x001f220000300800 */
[C---:B------:R-:W-:Y:S01]  /*15610*/  IADD3 R204, P1, R5.reuse, R204, RZ ;  /* 0x000000cc05cc7210 */ /* 0x040fe20007f3e0ff */
[----:B------:R-:W-:Y:S01]  /*15620*/  IMAD.X R207, R2, 0x1, R207, P3 ;  /* 0x0000000102cf7824 */ /* 0x000fe200018e06cf */
[----:B------:R-:W-:-:S03]  /*15630*/  IADD3 R205, P2, R5, R205, RZ ;  /* 0x000000cd05cd7210 */ /* 0x000fc60007f5e0ff */
[----:B------:R-:W-:Y:S01]  /*15640*/  STL [R1+0x73c], R204 ;  /* 0x00073ccc01007387 */ /* 0x000fe20000100800 */
[----:B--2---:R-:W-:Y:S01]  /*15650*/  IADD3 R250, P3, R5, R250, RZ ;  /* 0x000000fa05fa7210 */ /* 0x004fe20007f7e0ff */
[----:B------:R-:W-:-:S04]  /*15660*/  IMAD.X R209, R2, 0x1, R209, P4 ;  /* 0x0000000102d17824 */ /* 0x000fc800020e06d1 */
[----:B------:R0:W-:Y:S01]  /*15670*/  STL [R1+0x72c], R250 ;  /* 0x00072cfa01007387 */ /* 0x0001e20000100800 */
[----:B------:R-:W-:-:S03]  /*15680*/  IADD3 R226, P4, R5, R226, RZ ;  /* 0x000000e205e27210 */ /* 0x000fc60007f9e0ff */
[----:B------:R-:W-:Y:S01]  /*15690*/  STL [R1+0x734], R205 ;  /* 0x000734cd01007387 */ /* 0x000fe20000100800 */
[----:B------:R-:W-:-:S03]  /*156a0*/  IMAD.X R227, R2, 0x1, R227, P5 ;  /* 0x0000000102e37824 */ /* 0x000fc600028e06e3 */
[----:B0-----:R-:W2:Y:S04]  /*156b0*/  LDL.LU R250, [R1+0x6e4] ;  /* 0x0006e40001fa7983 */ /* 0x001ea80000300800 */
[----:B------:R-:W-:Y:S01]  /*156c0*/  STL [R1+0x758], R207 ;  /* 0x000758cf01007387 */ /* 0x000fe20000100800 */
[----:B------:R-:W-:-:S03]  /*156d0*/  IADD3 R229, P5, R5, R229, RZ ;  /* 0x000000e505e57210 */ /* 0x000fc60007fbe0ff */
[----:B------:R-:W-:Y:S01]  /*156e0*/  STL [R1+0x750], R209 ;  /* 0x000750d101007387 */ /* 0x000fe20000100800 */
[----:B------:R-:W-:-:S03]  /*156f0*/  IMAD.X R237, R2, 0x1, R237, P6 ;  /* 0x0000000102ed7824 */ /* 0x000fc600030e06ed */
[----:B------:R-:W-:Y:S01]  /*15700*/  STL [R1+0x724], R226 ;  /* 0x000724e201007387 */ /* 0x000fe20000100800 */
[C---:B------:R-:W-:Y:S01]  /*15710*/  IADD3 R238, P6, R5.reuse, R238, RZ ;  /* 0x000000ee05ee7210 */ /* 0x040fe20007fde0ff */
[----:B------:R-:W-:Y:S02]  /*15720*/  IMAD.X R241, R2, 0x1, R241, P1 ;  /* 0x0000000102f17824 */ /* 0x000fe400008e06f1 */
[----:B------:R-:W-:Y:S01]  /*15730*/  STL [R1+0x748], R227 ;  /* 0x000748e301007387 */ /* 0x000fe20000100800 */
[----:B------:R-:W-:-:S03]  /*15740*/  IADD3 R245, P1, R5, R245, RZ ;  /* 0x000000f505f57210 */ /* 0x000fc60007f3e0ff */
[----:B------:R-:W-:Y:S01]  /*15750*/  STL [R1+0x71c], R229 ;  /* 0x00071ce501007387 */ /* 0x000fe20000100800 */
[----:B------:R-:W-:-:S03]  /*15760*/  IMAD.X R248, R2, 0x1, R248, P2 ;  /* 0x0000000102f87824 */ /* 0x000fc600010e06f8 */
[----:B------:R-:W-:Y:S04]  /*15770*/  STL [R1+0x740], R237 ;  /* 0x000740ed01007387 */ /* 0x000fe80000100800 */
[----:B------:R-:W-:Y:S04]  /*15780*/  STL [R1+0x714], R238 ;  /* 0x000714ee01007387 */ /* 0x000fe80000100800 */
[----:B------:R0:W-:Y:S04]  /*15790*/  STL [R1+0x70c], R245 ;  /* 0x00070cf501007387 */ /* 0x0001e80000100800 */
[----:B------:R-:W-:Y:S04]  /*157a0*/  STL [R1+0x738], R241 ;  /* 0x000738f101007387 */ /* 0x000fe80000100800 */
[----:B0-----:R-:W2:Y:S04]  /*157b0*/  LDL.LU R245, [R1+0x708] ;  /* 0x0007080001f57983 */ /* 0x001ea80000300800 */
[----:B------:R0:W-:Y:S01]  /*157c0*/  STL [R1+0x730], R248 ;  /* 0x000730f801007387 */ /* 0x0001e20000100800 */
[----:B---3--:R-:W-:-:S03]  /*157d0*/  IADD3 R247, P2, R5, R247, RZ ;  /* 0x000000f705f77210 */ /* 0x008fc60007f5e0ff */
[----:B0-----:R-:W3:Y:S04]  /*157e0*/  LDL.LU R248, [R1+0x6dc] ;  /* 0x0006dc0001f87983 */ /* 0x001ee80000300800 */
[----:B------:R0:W-:Y:S01]  /*157f0*/  STL [R1+0x704], R247 ;  /* 0x000704f701007387 */ /* 0x0001e20000100800 */
[C---:B----4-:R-:W-:Y:S01]  /*15800*/  IMAD.X R190, R2.reuse, 0x1, R190, P3 ;  /* 0x0000000102be7824 */ /* 0x050fe200018e06be */
[----:B------:R-:W-:Y:S02]  /*15810*/  IADD3 R242, P3, R5, R242, RZ ;  /* 0x000000f205f27210 */ /* 0x000fe40007f7e0ff */
[----:B0-----:R-:W4:Y:S01]  /*15820*/  LDL.LU R247, [R1+0x700] ;  /* 0x0007000001f77983 */ /* 0x001f220000300800 */
[----:B------:R-:W-:-:S03]  /*15830*/  IMAD.X R243, R2, 0x1, R243, P4 ;  /* 0x0000000102f37824 */ /* 0x000fc600020e06f3 */
[----:B------:R0:W-:Y:S01]  /*15840*/  STL [R1+0x728], R190 ;  /* 0x000728be01007387 */ /* 0x0001e20000100800 */
[----:B------:R-:W-:-:S03]  /*15850*/  IADD3 R244, P4, R5, R244, RZ ;  /* 0x000000f405f47210 */ /* 0x000fc60007f9e0ff */
[----:B0-----:R-:W4:Y:S04]  /*15860*/  LDL.LU R190, [R1+0x6d4] ;  /* 0x0006d40001be7983 */ /* 0x001f280000300800 */
[----:B------:R-:W-:Y:S01]  /*15870*/  STL [R1+0x6fc], R242 ;  /* 0x0006fcf201007387 */ /* 0x000fe20000100800 */
[----:B------:R-:W-:-:S03]  /*15880*/  IMAD.X R246, R2, 0x1, R246, P5 ;  /* 0x0000000102f67824 */ /* 0x000fc600028e06f6 */
[----:B------:R-:W-:Y:S01]  /*15890*/  STL [R1+0x720], R243 ;  /* 0x000720f301007387 */ /* 0x000fe20000100800 */
[----:B------:R-:W-:-:S03]  /*158a0*/  IADD3 R191, P5, R5, R191, RZ ;  /* 0x000000bf05bf7210 */ /* 0x000fc60007fbe0ff */
[----:B------:R-:W4:Y:S04]  /*158b0*/  LDL.LU R236, [R1+0x6f8] ;  /* 0x0006f80001ec7983 */ /* 0x000f280000300800 */
[----:B------:R-:W-:Y:S04]  /*158c0*/  STL [R1+0x6f4], R244 ;  /* 0x0006f4f401007387 */ /* 0x000fe80000100800 */
[----:B------:R-:W4:Y:S04]  /*158d0*/  LDL.LU R200, [R1+0x6cc] ;  /* 0x0006cc0001c87983 */ /* 0x000f280000300800 */
[----:B------:R-:W-:Y:S04]  /*158e0*/  STL [R1+0x718], R246 ;  /* 0x000718f601007387 */ /* 0x000fe80000100800 */
[----:B------:R-:W4:Y:S04]  /*158f0*/  LDL.LU R201, [R1+0x6f0] ;  /* 0x0006f00001c97983 */ /* 0x000f280000300800 */
[----:B------:R0:W-:Y:S04]  /*15900*/  STL [R1+0x6ec], R191 ;  /* 0x0006ecbf01007387 */ /* 0x0001e80000100800 */
[----:B0-----:R-:W4:Y:S04]  /*15910*/  LDL.LU R191, [R1+0x6c4] ;  /* 0x0006c40001bf7983 */ /* 0x001f280000300800 */
[----:B------:R-:W4:Y:S04]  /*15920*/  LDL.LU R204, [R1+0x6e8] ;  /* 0x0006e80001cc7983 */ /* 0x000f280000300800 */
[----:B------:R-:W4:Y:S01]  /*15930*/  LDL.LU R205, [R1+0x6bc] ;  /* 0x0006bc0001cd7983 */ /* 0x000f220000300800 */
[----:B------:R-:W-:-:S03]  /*15940*/  IMAD.X R249, R2, 0x1, R249, P6 ;  /* 0x0000000102f97824 */ /* 0x000fc600030e06f9 */
[----:B------:R-:W4:Y:S04]  /*15950*/  LDL.LU R207, [R1+0x6e0] ;  /* 0x0006e00001cf7983 */ /* 0x000f280000300800 */
[----:B------:R0:W-:Y:S04]  /*15960*/  STL [R1+0x710], R249 ;  /* 0x000710f901007387 */ /* 0x0001e80000100800 */
[----:B0-----:R-:W4:Y:S04]  /*15970*/  LDL.LU R249, [R1+0x6b4] ;  /* 0x0006b40001f97983 */ /* 0x001f280000300800 */
[----:B------:R-:W4:Y:S04]  /*15980*/  LDL.LU R209, [R1+0x6d8] ;  /* 0x0006d80001d17983 */ /* 0x000f280000300800 */
[----:B------:R-:W4:Y:S04]  /*15990*/  LDL.LU R226, [R1+0x6ac] ;  /* 0x0006ac0001e27983 */ /* 0x000f280000300800 */
[----:B------:R-:W4:Y:S01]  /*159a0*/  LDL.LU R227, [R1+0x6d0] ;  /* 0x0006d00001e37983 */ /* 0x000f220000300800 */
[----:B--2---:R-:W-:-:S05]  /*159b0*/  IADD3 R250, P6, R5, R250, RZ ;  /* 0x000000fa05fa7210 */ /* 0x004fca0007fde0ff */
[----:B------:R0:W-:Y:S04]  /*159c0*/  STL [R1+0x6e4], R250 ;  /* 0x0006e4fa01007387 */ /* 0x0001e80000100800 */
[----:B------:R-:W2:Y:S04]  /*159d0*/  LDL.LU R229, [R1+0x6a4] ;  /* 0x0006a40001e57983 */ /* 0x000ea80000300800 */
[----:B------:R-:W2:Y:S04]  /*159e0*/  LDL.LU R237, [R1+0x6c8] ;  /* 0x0006c80001ed7983 */ /* 0x000ea80000300800 */
[----:B------:R-:W2:Y:S04]  /*159f0*/  LDL.LU R238, [R1+0x69c] ;  /* 0x00069c0001ee7983 */ /* 0x000ea80000300800 */
[----:B------:R-:W2:Y:S04]  /*15a00*/  LDL.LU R241, [R1+0x6c0] ;  /* 0x0006c00001f17983 */ /* 0x000ea80000300800 */
[----:B------:R-:W2:Y:S04]  /*15a10*/  LDL.LU R246, [R1+0x694] ;  /* 0x0006940001f67983 */ /* 0x000ea80000300800 */
[----:B0-----:R-:W2:Y:S01]  /*15a20*/  LDL.LU R250, [R1+0x6b8] ;  /* 0x0006b80001fa7983 */ /* 0x001ea20000300800 */
[----:B------:R-:W-:-:S05]  /*15a30*/  IMAD.X R245, R2, 0x1, R245, P1 ;  /* 0x0000000102f57824 */ /* 0x000fca00008e06f5 */
[----:B------:R0:W-:Y:S01]  /*15a40*/  STL [R1+0x708], R245 ;  /* 0x000708f501007387 */ /* 0x0001e20000100800 */
[----:B---3--:R-:W-:-:S03]  /*15a50*/  IADD3 R248, P1, R5, R248, RZ ;  /* 0x000000f805f87210 */ /* 0x008fc60007f3e0ff */
[----:B0-----:R-:W3:Y:S04]  /*15a60*/  LDL.LU R245, [R1+0x68c] ;  /* 0x00068c0001f57983 */ /* 0x001ee80000300800 */
[----:B------:R0:W-:Y:S01]  /*15a70*/  STL [R1+0x6dc], R248 ;  /* 0x0006dcf801007387 */ /* 0x0001e20000100800 */
[----:B----4-:R-:W-:-:S03]  /*15a80*/  IMAD.X R247, R2, 0x1, R247, P2 ;  /* 0x0000000102f77824 */ /* 0x010fc600010e06f7 */
[----:B0-----:R-:W4:Y:S04]  /*15a90*/  LDL.LU R248, [R1+0x6b0] ;  /* 0x0006b00001f87983 */ /* 0x001f280000300800 */
[----:B------:R-:W4:Y:S04]  /*15aa0*/  LDL.LU R242, [R1+0x684] ;  /* 0x0006840001f27983 */ /* 0x000f280000300800 */
[----:B------:R-:W4:Y:S01]  /*15ab0*/  LDL.LU R243, [R1+0x6a8] ;  /* 0x0006a80001f37983 */ /* 0x000f220000300800 */
[----:B------:R-:W-:-:S03]  /*15ac0*/  IADD3 R190, P2, R5, R190, RZ ;  /* 0x000000be05be7210 */ /* 0x000fc60007f5e0ff */
[----:B------:R0:W-:Y:S04]  /*15ad0*/  STL [R1+0x700], R247 ;  /* 0x000700f701007387 */ /* 0x0001e80000100800 */
[----:B------:R-:W4:Y:S04]  /*15ae0*/  LDL.LU R244, [R1+0x67c] ;  /* 0x00067c0001f47983 */ /* 0x000f280000300800 */
[----:B------:R1:W-:Y:S04]  /*15af0*/  STL [R1+0x6d4], R190 ;  /* 0x0006d4be01007387 */ /* 0x0003e80000100800 */
[----:B0-----:R-:W4:Y:S01]  /*15b00*/  LDL.LU R247, [R1+0x6a0] ;  /* 0x0006a00001f77983 */ /* 0x001f220000300800 */
[----:B------:R-:W-:-:S03]  /*15b10*/  IMAD.X R236, R2, 0x1, R236, P3 ;  /* 0x0000000102ec7824 */ /* 0x000fc600018e06ec */
[----:B-1----:R-:W4:Y:S01]  /*15b20*/  LDL.LU R190, [R1+0x674] ;  /* 0x0006740001be7983 */ /* 0x002f220000300800 */
[----:B------:R-:W-:-:S03]  /*15b30*/  IADD3 R200, P3, R5, R200, RZ ;  /* 0x000000c805c87210 */ /* 0x000fc60007f7e0ff */
[----:B------:R-:W-:Y:S01]  /*15b40*/  STL [R1+0x6f8], R236 ;  /* 0x0006f8ec01007387 */ /* 0x000fe20000100800 */
[----:B------:R-:W-:Y:S01]  /*15b50*/  IMAD.X R201, R2, 0x1, R201, P4 ;  /* 0x0000000102c97824 */ /* 0x000fe200020e06c9 */
[----:B------:R-:W-:-:S05]  /*15b60*/  IADD3 R191, P4, R5, R191, RZ ;  /* 0x000000bf05bf7210 */ /* 0x000fca0007f9e0ff */
[----:B------:R0:W-:Y:S04]  /*15b70*/  STL [R1+0x6c4], R191 ;  /* 0x0006c4bf01007387 */ /* 0x0001e80000100800 */
[----:B------:R-:W-:Y:S01]  /*15b80*/  STL [R1+0x6cc], R200 ;  /* 0x0006ccc801007387 */ /* 0x000fe20000100800 */
[----:B------:R-:W-:-:S03]  /*15b90*/  IMAD.X R204, R2, 0x1, R204, P5 ;  /* 0x0000000102cc7824 */ /* 0x000fc600028e06cc */
[----:B0-----:R-:W4:Y:S01]  /*15ba0*/  LDL.LU R191, [R1+0x698] ;  /* 0x0006980001bf7983 */ /* 0x001f220000300800 */
[----:B------:R-:W-:Y:S01]  /*15bb0*/  IMAD.X R207, R2, 0x1, R207, P6 ;  /* 0x0000000102cf7824 */ /* 0x000fe200030e06cf */
[C---:B------:R-:W-:Y:S02]  /*15bc0*/  IADD3 R205, P5, R5.reuse, R205, RZ ;  /* 0x000000cd05cd7210 */ /* 0x040fe40007fbe0ff */
[----:B------:R-:W-:Y:S01]  /*15bd0*/  STL [R1+0x6f0], R201 ;  /* 0x0006f0c901007387 */ /* 0x000fe20000100800 */
[----:B------:R-:W-:-:S03]  /*15be0*/  IADD3 R249, P6, R5, R249, RZ ;  /* 0x000000f905f97210 */ /* 0x000fc60007fde0ff */
[----:B------:R-:W-:Y:S04]  /*15bf0*/  STL [R1+0x6e8], R204 ;  /* 0x0006e8cc01007387 */ /* 0x000fe80000100800 */
[----:B------:R0:W-:Y:S04]  /*15c00*/  STL [R1+0x6b4], R249 ;  /* 0x0006b4f901007387 */ /* 0x0001e80000100800 */
[----:B------:R-:W-:Y:S04]  /*15c10*/  STL [R1+0x6bc], R205 ;  /* 0x0006bccd01007387 */ /* 0x000fe80000100800 */
[----:B0-----:R-:W4:Y:S01]  /*15c20*/  LDL.LU R249, [R1+0x66c] ;  /* 0x00066c0001f97983 */ /* 0x001f220000300800 */
[C---:B------:R-:W-:Y:S01]  /*15c30*/  IMAD.X R209, R2.reuse, 0x1, R209, P1 ;  /* 0x0000000102d17824 */ /* 0x040fe200008e06d1 */
[C---:B------:R-:W-:Y:S01]  /*15c40*/  IADD3 R226, P1, R5.reuse, R226, RZ ;  /* 0x000000e205e27210 */ /* 0x040fe20007f3e0ff */
[C---:B------:R-:W-:Y:S01]  /*15c50*/  IMAD.X R227, R2.reuse, 0x1, R227, P2 ;  /* 0x0000000102e37824 */ /* 0x040fe200010e06e3 */
[----:B------:R-:W-:Y:S04]  /*15c60*/  STL [R1+0x6e0], R207 ;  /* 0x0006e0cf01007387 */ /* 0x000fe80000100800 */
[----:B------:R-:W-:Y:S04]  /*15c70*/  STL [R1+0x6d8], R209 ;  /* 0x0006d8d101007387 */ /* 0x000fe80000100800 */
[----:B------:R-:W-:Y:S04]  /*15c80*/  STL [R1+0x6ac], R226 ;  /* 0x0006ace201007387 */ /* 0x000fe80000100800 */
[----:B------:R-:W-:Y:S01]  /*15c90*/  STL [R1+0x6d0], R227 ;  /* 0x0006d0e301007387 */ /* 0x000fe20000100800 */
[----:B--2---:R-:W-:Y:S01]  /*15ca0*/  IADD3 R229, P2, R5, R229, RZ ;  /* 0x000000e505e57210 */ /* 0x004fe20007f5e0ff */
[----:B------:R-:W-:-:S04]  /*15cb0*/  IMAD.X R237, R2, 0x1, R237, P3 ;  /* 0x0000000102ed7824 */ /* 0x000fc800018e06ed */
[----:B------:R-:W-:Y:S01]  /*15cc0*/  STL [R1+0x6a4], R229 ;  /* 0x0006a4e501007387 */ /* 0x000fe20000100800 */
[C---:B------:R-:W-:Y:S01]  /*15cd0*/  IADD3 R238, P3, R5.reuse, R238, RZ ;  /* 0x000000ee05ee7210 */ /* 0x040fe20007f7e0ff */
[----:B------:R-:W-:Y:S02]  /*15ce0*/  IMAD.X R241, R2, 0x1, R241, P4 ;  /* 0x0000000102f17824 */ /* 0x000fe400020e06f1 */
[----:B------:R-:W-:Y:S01]  /*15cf0*/  STL [R1+0x6c8], R237 ;  /* 0x0006c8ed01007387 */ /* 0x000fe20000100800 */
[----:B------:R-:W-:-:S03]  /*15d00*/  IADD3 R246, P4, R5, R246, RZ ;  /* 0x000000f605f67210 */ /* 0x000fc60007f9e0ff */
[----:B------:R-:W-:Y:S01]  /*15d10*/  STL [R1+0x69c], R238 ;  /* 0x00069cee01007387 */ /* 0x000fe20000100800 */
[----:B------:R-:W-:-:S03]  /*15d20*/  IMAD.X R250, R2, 0x1, R250, P5 ;  /* 0x0000000102fa7824 */ /* 0x000fc600028e06fa */
[----:B------:R0:W-:Y:S04]  /*15d30*/  STL [R1+0x694], R246 ;  /* 0x000694f601007387 */ /* 0x0001e80000100800 */
[----:B------:R-:W-:Y:S04]  /*15d40*/  STL [R1+0x6c0], R241 ;  /* 0x0006c0f101007387 */ /* 0x000fe80000100800 */
[----:B0-----:R-:W2:Y:S04]  /*15d50*/  LDL.LU R246, [R1+0x690] ;  /* 0x0006900001f67983 */ /* 0x001ea80000300800 */
[----:B------:R0:W-:Y:S04]  /*15d60*/  STL [R1+0x6b8], R250 ;  /* 0x0006b8fa01007387 */ /* 0x0001e80000100800 */
[----:B0-----:R-:W2:Y:S01]  /*15d70*/  LDL.LU R250, [R1+0x664] ;  /* 0x0006640001fa7983 */ /* 0x001ea20000300800 */
[----:B---3--:R-:W-:-:S05]  /*15d80*/  IADD3 R245, P5, R5, R245, RZ ;  /* 0x000000f505f57210 */ /* 0x008fca0007fbe0ff */
[----:B------:R0:W-:Y:S01]  /*15d90*/  STL [R1+0x68c], R245 ;  /* 0x00068cf501007387 */ /* 0x0001e20000100800 */
[----:B----4-:R-:W-:-:S03]  /*15da0*/  IMAD.X R248, R2, 0x1, R248, P6 ;  /* 0x0000000102f87824 */ /* 0x010fc600030e06f8 */
[----:B0-----:R-:W3:Y:S01]  /*15db0*/  LDL.LU R245, [R1+0x688] ;  /* 0x0006880001f57983 */ /* 0x001ee20000300800 */
[----:B------:R-:W-:-:S03]  /*15dc0*/  IADD3 R242, P6, R5, R242, RZ ;  /* 0x000000f205f27210 */ /* 0x000fc60007fde0ff */
[----:B------:R0:W-:Y:S01]  /*15dd0*/  STL [R1+0x6b0], R248 ;  /* 0x0006b0f801007387 */ /* 0x0001e20000100800 */
[----:B------:R-:W-:-:S03]  /*15de0*/  IMAD.X R243, R2, 0x1, R243, P1 ;  /* 0x0000000102f37824 */ /* 0x000fc600008e06f3 */
[----:B0-----:R-:W4:Y:S01]  /*15df0*/  LDL.LU R248, [R1+0x65c] ;  /* 0x00065c0001f87983 */ /* 0x001f220000300800 */
[----:B------:R-:W-:-:S03]  /*15e00*/  IADD3 R244, P1, R5, R244, RZ ;  /* 0x000000f405f47210 */ /* 0x000fc60007f3e0ff */
[----:B------:R-:W-:Y:S04]  /*15e10*/  STL [R1+0x684], R242 ;  /* 0x000684f201007387 */ /* 0x000fe80000100800 */
[----:B------:R-:W-:Y:S01]  /*15e20*/  STL [R1+0x6a8], R243 ;  /* 0x0006a8f301007387 */ /* 0x000fe20000100800 */
[----:B------:R-:W-:-:S03]  /*15e30*/  IMAD.X R247, R2, 0x1, R247, P2 ;  /* 0x0000000102f77824 */ /* 0x000fc600010e06f7 */
[----:B------:R-:W4:Y:S04]  /*15e40*/  LDL.LU R235, [R1+0x680] ;  /* 0x0006800001eb7983 */ /* 0x000f280000300800 */
[----:B------:R-:W-:Y:S01]  /*15e50*/  STL [R1+0x67c], R244 ;  /* 0x00067cf401007387 */ /* 0x000fe20000100800 */
[----:B------:R-:W-:-:S03]  /*15e60*/  IADD3 R190, P2, R5, R190, RZ ;  /* 0x000000be05be7210 */ /* 0x000fc60007f5e0ff */
[----:B------:R-:W4:Y:S04]  /*15e70*/  LDL.LU R236, [R1+0x654] ;  /* 0x0006540001ec7983 */ /* 0x000f280000300800 */
[----:B------:R-:W-:Y:S04]  /*15e80*/  STL [R1+0x6a0], R247 ;  /* 0x0006a0f701007387 */ /* 0x000fe80000100800 */
[----:B------:R-:W4:Y:S04]  /*15e90*/  LDL.LU R200, [R1+0x678] ;  /* 0x0006780001c87983 */ /* 0x000f280000300800 */
[----:B------:R0:W-:Y:S04]  /*15ea0*/  STL [R1+0x674], R190 ;  /* 0x000674be01007387 */ /* 0x0001e80000100800 */
[----:B0-----:R-:W4:Y:S04]  /*15eb0*/  LDL.LU R190, [R1+0x64c] ;  /* 0x00064c0001be7983 */ /* 0x001f280000300800 */
[----:B------:R-:W4:Y:S04]  /*15ec0*/  LDL.LU R201, [R1+0x670] ;  /* 0x0006700001c97983 */ /* 0x000f280000300800 */
[----:B------:R-:W4:Y:S04]  /*15ed0*/  LDL.LU R204, [R1+0x644] ;  /* 0x0006440001cc7983 */ /* 0x000f280000300800 */
[----:B------:R-:W4:Y:S01]  /*15ee0*/  LDL.LU R205, [R1+0x668] ;  /* 0x0006680001cd7983 */ /* 0x000f220000300800 */
[----:B------:R-:W-:-:S05]  /*15ef0*/  IMAD.X R191, R2, 0x1, R191, P3 ;  /* 0x0000000102bf7824 */ /* 0x000fca00018e06bf */
[----:B------:R0:W-:Y:S04]  /*15f00*/  STL [R1+0x698], R191 ;  /* 0x000698bf01007387 */ /* 0x0001e80000100800 */
[----:B------:R-:W4:Y:S04]  /*15f10*/  LDL.LU R207, [R1+0x63c] ;  /* 0x00063c0001cf7983 */ /* 0x000f280000300800 */
[----:B0-----:R-:W4:Y:S04]  /*15f20*/  LDL.LU R191, [R1+0x660] ;  /* 0x0006600001bf7983 */ /* 0x001f280000300800 */
[----:B------:R-:W4:Y:S04]  /*15f30*/  LDL.LU R209, [R1+0x634] ;  /* 0x0006340001d17983 */ /* 0x000f280000300800 */
[----:B------:R-:W4:Y:S01]  /*15f40*/  LDL.LU R226, [R1+0x658] ;  /* 0x0006580001e27983 */ /* 0x000f220000300800 */
[----:B------:R-:W-:-:S03]  /*15f50*/  IADD3 R249, P3, R5, R249, RZ ;  /* 0x000000f905f97210 */ /* 0x000fc60007f7e0ff */
[----:B------:R-:W4:Y:S04]  /*15f60*/  LDL.LU R227, [R1+0x62c] ;  /* 0x00062c0001e37983 */ /* 0x000f280000300800 */
[----:B------:R0:W-:Y:S04]  /*15f70*/  STL [R1+0x66c], R249 ;  /* 0x00066cf901007387 */ /* 0x0001e80000100800 */
[----:B------:R-:W4:Y:S04]  /*15f80*/  LDL.LU R229, [R1+0x650] ;  /* 0x0006500001e57983 */ /* 0x000f280000300800 */
[----:B------:R-:W4:Y:S04]  /*15f90*/  LDL.LU R237, [R1+0x624] ;  /* 0x0006240001ed7983 */ /* 0x000f280000300800 */
[----:B------:R-:W4:Y:S04]  /*15fa0*/  LDL.LU R238, [R1+0x648] ;  /* 0x0006480001ee7983 */ /* 0x000f280000300800 */
[----:B------:R-:W4:Y:S04]  /*15fb0*/  LDL.LU R241, [R1+0x61c] ;  /* 0x00061c0001f17983 */ /* 0x000f280000300800 */
[----:B------:R-:W4:Y:S04]  /*15fc0*/  LDL.LU R247, [R1+0x640] ;  /* 0x0006400001f77983 */ /* 0x000f280000300800 */
[----:B0-----:R-:W4:Y:S01]  /*15fd0*/  LDL.LU R249, [R1+0x614] ;  /* 0x0006140001f97983 */ /* 0x001f220000300800 */
[----:B--2---:R-:W-:-:S05]  /*15fe0*/  IMAD.X R246, R2, 0x1, R246, P4 ;  /* 0x0000000102f67824 */ /* 0x004fca00020e06f6 */
[----:B------:R0:W-:Y:S01]  /*15ff0*/  STL [R1+0x690], R246 ;  /* 0x000690f601007387 */ /* 0x0001e20000100800 */
[----:B------:R-:W-:-:S03]  /*16000*/  IADD3 R250, P4, R5, R250, RZ ;  /* 0x000000fa05fa7210 */ /* 0x000fc60007f9e0ff */
[----:B0-----:R-:W2:Y:S04]  /*16010*/  LDL.LU R246, [R1+0x638] ;  /* 0x0006380001f67983 */ /* 0x001ea80000300800 */
[----:B------:R0:W-:Y:S04]  /*16020*/  STL [R1+0x664], R250 ;  /* 0x000664fa01007387 */ /* 0x0001e80000100800 */
[----:B0-----:R-:W2:Y:S04]  /*16030*/  LDL.LU R250, [R1+0x60c] ;  /* 0x00060c0001fa7983 */ /* 0x001ea80000300800 */
[----:B------:R-:W2:Y:S01]  /*16040*/  LDL.LU R242, [R1+0x630] ;  /* 0x0006300001f27983 */ /* 0x000ea20000300800 */
[----:B---3--:R-:W-:-:S03]  /*16050*/  IMAD.X R245, R2, 0x1, R245, P5 ;  /* 0x0000000102f57824 */ /* 0x008fc600028e06f5 */
[----:B------:R-:W3:Y:S04]  /*16060*/  LDL.LU R243, [R1+0x604] ;  /* 0x0006040001f37983 */ /* 0x000ee80000300800 */
[----:B------:R0:W-:Y:S04]  /*16070*/  STL [R1+0x688], R245 ;  /* 0x000688f501007387 */ /* 0x0001e80000100800 */
[----:B------:R-:W3:Y:S01]  /*16080*/  LDL.LU R244, [R1+0x628] ;  /* 0x0006280001f47983 */ /* 0x000ee20000300800 */
[----:B----4-:R-:W-:-:S05]  /*16090*/  IADD3 R248, P5, R5, R248, RZ ;  /* 0x000000f805f87210 */ /* 0x010fca0007fbe0ff */
        /* <DEDUP_REMOVED lines=8> */
[----:B------:R0:W-:Y:S01]  /*16120*/  STL [R1+0x64c], R190 ;  /* 0x00064cbe01007387 */ /* 0x0001e20000100800 */
[----:B------:R-:W-:-:S03]  /*16130*/  IMAD.X R201, R2, 0x1, R201, P2 ;  /* 0x0000000102c97824 */ /* 0x000fc600010e06c9 */
[----:B------:R-:W-:Y:S01]  /*16140*/  STL [R1+0x654], R236 ;  /* 0x000654ec01007387 */ /* 0x000fe20000100800 */
[----:B------:R-:W-:Y:S01]  /*16150*/  IADD3 R204, P2, R5, R204, RZ ;  /* 0x000000cc05cc7210 */ /* 0x000fe20007f5e0ff */
[C---:B------:R-:W-:Y:S02]  /*16160*/  IMAD.X R205, R2.reuse, 0x1, R205, P3 ;  /* 0x0000000102cd7824 */ /* 0x040fe400018e06cd */
[----:B0-----:R-:W4:Y:S04]  /*16170*/  LDL.LU R190, [R1+0x5f4] ;  /* 0x0005f40001be7983 */ /* 0x001f280000300800 */
[----:B------:R-:W-:Y:S04]  /*16180*/  STL [R1+0x678], R200 ;  /* 0x000678c801007387 */ /* 0x000fe80000100800 */
[----:B------:R-:W-:Y:S01]  /*16190*/  STL [R1+0x670], R201 ;  /* 0x000670c901007387 */ /* 0x000fe20000100800 */
[----:B------:R-:W-:-:S03]  /*161a0*/  IMAD.X R191, R2, 0x1, R191, P4 ;  /* 0x0000000102bf7824 */ /* 0x000fc600020e06bf */
[----:B------:R-:W-:Y:S04]  /*161b0*/  STL [R1+0x644], R204 ;  /* 0x000644cc01007387 */ /* 0x000fe80000100800 */
[----:B------:R0:W-:Y:S01]  /*161c0*/  STL [R1+0x660], R191 ;  /* 0x000660bf01007387 */ /* 0x0001e20000100800 */
[----:B------:R-:W-:-:S03]  /*161d0*/  IADD3 R207, P3, R5, R207, RZ ;  /* 0x000000cf05cf7210 */ /* 0x000fc60007f7e0ff */
[----:B------:R-:W-:Y:S01]  /*161e0*/  STL [R1+0x668], R205 ;  /* 0x000668cd01007387 */ /* 0x000fe20000100800 */
[C---:B------:R-:W-:Y:S01]  /*161f0*/  IADD3 R209, P4, R5.reuse, R209, RZ ;  /* 0x000000d105d17210 */ /* 0x040fe20007f9e0ff */
[----:B------:R-:W-:Y:S02]  /*16200*/  IMAD.X R226, R2, 0x1, R226, P5 ;  /* 0x0000000102e27824 */ /* 0x000fe400028e06e2 */
[----:B0-----:R-:W4:Y:S01]  /*16210*/  LDL.LU R191, [R1+0x618] ;  /* 0x0006180001bf7983 */ /* 0x001f220000300800 */
[----:B------:R-:W-:-:S03]  /*16220*/  IADD3 R227, P5, R5, R227, RZ ;  /* 0x000000e305e37210 */ /* 0x000fc60007fbe0ff */
[----:B------:R-:W-:Y:S01]  /*16230*/  STL [R1+0x63c], R207 ;  /* 0x00063ccf01007387 */ /* 0x000fe20000100800 */
[----:B------:R-:W-:-:S03]  /*16240*/  IMAD.X R229, R2, 0x1, R229, P6 ;  /* 0x0000000102e57824 */ /* 0x000fc600030e06e5 */
        /* <DEDUP_REMOVED lines=9> */
[----:B------:R-:W-:Y:S04]  /*162e0*/  STL [R1+0x624], R237 ;  /* 0x000624ed01007387 */ /* 0x000fe80000100800 */
[----:B------:R-:W-:Y:S04]  /*162f0*/  STL [R1+0x648], R238 ;  /* 0x000648ee01007387 */ /* 0x000fe80000100800 */
[----:B------:R0:W-:Y:S04]  /*16300*/  STL [R1+0x640], R247 ;  /* 0x000640f701007387 */ /* 0x0001e80000100800 */
[----:B------:R-:W-:Y:S04]  /*16310*/  STL [R1+0x61c], R241 ;  /* 0x00061cf101007387 */ /* 0x000fe80000100800 */
[----:B0-----:R-:W4:Y:S04]  /*16320*/  LDL.LU R247, [R1+0x5ec] ;  /* 0x0005ec0001f77983 */ /* 0x001f280000300800 */
[----:B------:R0:W-:Y:S04]  /*16330*/  STL [R1+0x614], R249 ;  /* 0x000614f901007387 */ /* 0x0001e80000100800 */
[----:B0-----:R-:W4:Y:S01]  /*16340*/  LDL.LU R249, [R1+0x610] ;  /* 0x0006100001f97983 */ /* 0x001f220000300800 */
[----:B--2---:R-:W-:-:S05]  /*16350*/  IMAD.X R246, R2, 0x1, R246, P3 ;  /* 0x0000000102f67824 */ /* 0x004fca00018e06f6 */
[----:B------:R0:W-:Y:S01]  /*16360*/  STL [R1+0x638], R246 ;  /* 0x000638f601007387 */ /* 0x0001e20000100800 */
[----:B------:R-:W-:-:S03]  /*16370*/  IADD3 R250, P3, R5, R250, RZ ;  /* 0x000000fa05fa7210 */ /* 0x000fc60007f7e0ff */
[----:B0-----:R-:W2:Y:S01]  /*16380*/  LDL.LU R246, [R1+0x5e4] ;  /* 0x0005e40001f67983 */ /* 0x001ea20000300800 */
[----:B------:R-:W-:-:S03]  /*16390*/  IMAD.X R242, R2, 0x1, R242, P4 ;  /* 0x0000000102f27824 */ /* 0x000fc600020e06f2 */
[----:B------:R0:W-:Y:S01]  /*163a0*/  STL [R1+0x60c], R250 ;  /* 0x00060cfa01007387 */ /* 0x0001e20000100800 */
[----:B---3--:R-:W-:-:S03]  /*163b0*/  IADD3 R243, P4, R5, R243, RZ ;  /* 0x000000f305f37210 */ /* 0x008fc60007f9e0ff */
[----:B0-----:R-:W3:Y:S01]  /*163c0*/  LDL.LU R250, [R1+0x608] ;  /* 0x0006080001fa7983 */ /* 0x001ee20000300800 */
[----:B------:R-:W-:-:S03]  /*163d0*/  IMAD.X R244, R2, 0x1, R244, P5 ;  /* 0x0000000102f47824 */ /* 0x000fc600028e06f4 */
[----:B------:R-:W-:Y:S04]  /*163e0*/  STL [R1+0x630], R242 ;  /* 0x000630f201007387 */ /* 0x000fe80000100800 */
[----:B------:R-:W-:Y:S04]  /*163f0*/  STL [R1+0x604], R243 ;  /* 0x000604f301007387 */ /* 0x000fe80000100800 */
[----:B------:R-:W3:Y:S01]  /*16400*/  LDL.LU R235, [R1+0x5dc] ;  /* 0x0005dc0001eb7983 */ /* 0x000ee20000300800 */
[----:B----4-:R-:W-:-:S03]  /*16410*/  IADD3 R245, P5, R5, R245, RZ ;  /* 0x000000f505f57210 */ /* 0x010fc60007fbe0ff */
[----:B------:R-:W-:Y:S01]  /*16420*/  STL [R1+0x628], R244 ;  /* 0x000628f401007387 */ /* 0x000fe20000100800 */
[----:B------:R-:W-:-:S03]  /*16430*/  IMAD.X R248, R2, 0x1, R248, P6 ;  /* 0x0000000102f87824 */ /* 0x000fc600030e06f8 */
        /* <DEDUP_REMOVED lines=8> */
[----:B------:R-:W-:-:S05]  /*164c0*/  IADD3 R190, P6, R5, R190, RZ ;  /* 0x000000be05be7210 */ /* 0x000fca0007fde0ff */
[----:B------:R0:W-:Y:S04]  /*164d0*/  STL [R1+0x5f4], R190 ;  /* 0x0005f4be01007387 */ /* 0x0001e80000100800 */
[----:B------:R-:W4:Y:S04]  /*164e0*/  LDL.LU R207, [R1+0x5e8] ;  /* 0x0005e80001cf7983 */ /* 0x000f280000300800 */
[----:B0-----:R-:W4:Y:S04]  /*164f0*/  LDL.LU R190, [R1+0x5bc] ;  /* 0x0005bc0001be7983 */ /* 0x001f280000300800 */
[----:B------:R-:W4:Y:S04]  /*16500*/  LDL.LU R209, [R1+0x5e0] ;  /* 0x0005e00001d17983 */ /* 0x000f280000300800 */
[----:B------:R-:W4:Y:S04]  /*16510*/  LDL.LU R226, [R1+0x5b4] ;  /* 0x0005b40001e27983 */ /* 0x000f280000300800 */
[----:B------:R-:W4:Y:S01]  /*16520*/  LDL.LU R227, [R1+0x5d8] ;  /* 0x0005d80001e37983 */ /* 0x000f220000300800 */
[----:B------:R-:W-:-:S05]  /*16530*/  IMAD.X R191, R2, 0x1, R191, P1 ;  /* 0x0000000102bf7824 */ /* 0x000fca00008e06bf */
[----:B------:R0:W-:Y:S04]  /*16540*/  STL [R1+0x618], R191 ;  /* 0x000618bf01007387 */ /* 0x0001e80000100800 */
[----:B------:R-:W4:Y:S04]  /*16550*/  LDL.LU R229, [R1+0x5ac] ;  /* 0x0005ac0001e57983 */ /* 0x000f280000300800 */
[----:B------:R-:W4:Y:S04]  /*16560*/  LDL.LU R237, [R1+0x5d0] ;  /* 0x0005d00001ed7983 */ /* 0x000f280000300800 */
[----:B------:R-:W4:Y:S04]  /*16570*/  LDL.LU R238, [R1+0x5a4] ;  /* 0x0005a40001ee7983 */ /* 0x000f280000300800 */
[----:B------:R-:W4:Y:S04]  /*16580*/  LDL.LU R241, [R1+0x5c8] ;  /* 0x0005c80001f17983 */ /* 0x000f280000300800 */
[----:B------:R-:W4:Y:S04]  /*16590*/  LDL.LU R245, [R1+0x59c] ;  /* 0x00059c0001f57983 */ /* 0x000f280000300800 */
[----:B0-----:R-:W4:Y:S01]  /*165a0*/  LDL.LU R191, [R1+0x5c0] ;  /* 0x0005c00001bf7983 */ /* 0x001f220000300800 */
[----:B------:R-:W-:-:S05]  /*165b0*/  IADD3 R247, P1, R5, R247, RZ ;  /* 0x000000f705f77210 */ /* 0x000fca0007f3e0ff */
[----:B------:R0:W-:Y:S01]  /*165c0*/  STL [R1+0x5ec], R247 ;  /* 0x0005ecf701007387 */ /* 0x0001e20000100800 */
[----:B------:R-:W-:-:S03]  /*165d0*/  IMAD.X R249, R2, 0x1, R249, P2 ;  /* 0x0000000102f97824 */ /* 0x000fc600010e06f9 */
[----:B0-----:R-:W4:Y:S04]  /*165e0*/  LDL.LU R247, [R1+0x594] ;  /* 0x0005940001f77983 */ /* 0x001f280000300800 */
[----:B------:R0:W-:Y:S04]  /*165f0*/  STL [R1+0x610], R249 ;  /* 0x000610f901007387 */ /* 0x0001e80000100800 */
[----:B0-----:R-:W4:Y:S04]  /*16600*/  LDL.LU R249, [R1+0x5b8] ;  /* 0x0005b80001f97983 */ /* 0x001f280000300800 */
[----:B------:R-:W4:Y:S04]  /*16610*/  LDL.LU R242, [R1+0x58c] ;  /* 0x00058c0001f27983 */ /* 0x000f280000300800 */
[----:B------:R-:W4:Y:S01]  /*16620*/  LDL.LU R243, [R1+0x5b0] ;  /* 0x0005b00001f37983 */ /* 0x000f220000300800 */
[----:B--2---:R-:W-:-:S05]  /*16630*/  IADD3 R246, P2, R5, R246, RZ ;  /* 0x000000f605f67210 */ /* 0x004fca0007f5e0ff */
[----:B------:R0:W-:Y:S04]  /*16640*/  STL [R1+0x5e4], R246 ;  /* 0x0005e4f601007387 */ /* 0x0001e80000100800 */
[----:B------:R-:W2:Y:S01]  /*16650*/  LDL.LU R244, [R1+0x584] ;  /* 0x0005840001f47983 */ /* 0x000ea20000300800 */
[----:B---3--:R-:W-:-:S05]  /*16660*/  IMAD.X R250, R2, 0x1, R250, P3 ;  /* 0x0000000102fa7824 */ /* 0x008fca00018e06fa */
[----:B------:R1:W-:Y:S04]  /*16670*/  STL [R1+0x608], R250 ;  /* 0x000608fa01007387 */ /* 0x0003e80000100800 */
[----:B0-----:R-:W3:Y:S01]  /*16680*/  LDL.LU R246, [R1+0x5a8] ;  /* 0x0005a80001f67983 */ /* 0x001ee20000300800 */
[----:B------:R-:W-:-:S03]  /*16690*/  IADD3 R235, P3, R5, R235, RZ ;  /* 0x000000eb05eb7210 */ /* 0x000fc60007f7e0ff */
[----:B-1----:R-:W3:Y:S01]  /*166a0*/  LDL.LU R250, [R1+0x57c] ;  /* 0x00057c0001fa7983 */ /* 0x002ee20000300800 */
[----:B----4-:R-:W-:-:S03]  /*166b0*/  IMAD.X R236, R2, 0x1, R236, P4 ;  /* 0x0000000102ec7824 */ /* 0x010fc600020e06ec */
[----:B------:R-:W-:Y:S01]  /*166c0*/  STL [R1+0x5dc], R235 ;  /* 0x0005dceb01007387 */ /* 0x000fe20000100800 */
[----:B------:R-:W-:Y:S01]  /*166d0*/  IADD3 R200, P4, R5, R200, RZ ;  /* 0x000000c805c87210 */ /* 0x000fe20007f9e0ff */
[----:B------:R-:W-:-:S05]  /*166e0*/  IMAD.X R248, R2, 0x1, R248, P5 ;  /* 0x0000000102f87824 */ /* 0x000fca00028e06f8 */
[----:B------:R0:W-:Y:S01]  /*166f0*/  STL [R1+0x5f8], R248 ;  /* 0x0005f8f801007387 */ /* 0x0001e20000100800 */
[----:B------:R-:W-:-:S03]  /*16700*/  IADD3 R201, P5, R5, R201, RZ ;  /* 0x000000c905c97210 */ /* 0x000fc60007fbe0ff */
[----:B------:R-:W-:Y:S01]  /*16710*/  STL [R1+0x600], R236 ;  /* 0x000600ec01007387 */ /* 0x000fe20000100800 */
[C---:B------:R-:W-:Y:S01]  /*16720*/  IMAD.X R204, R2.reuse, 0x1, R204, P6 ;  /* 0x0000000102cc7824 */ /* 0x040fe200030e06cc */
[----:B------:R-:W-:Y:S02]  /*16730*/  IADD3 R205, P6, R5, R205, RZ ;  /* 0x000000cd05cd7210 */ /* 0x000fe40007fde0ff */
[----:B0-----:R-:W4:Y:S04]  /*16740*/  LDL.LU R248, [R1+0x5a0] ;  /* 0x0005a00001f87983 */ /* 0x001f280000300800 */
[----:B------:R-:W-:Y:S04]  /*16750*/  STL [R1+0x5d4], R200 ;  /* 0x0005d4c801007387 */ /* 0x000fe80000100800 */
[----:B------:R-:W-:Y:S01]  /*16760*/  STL [R1+0x5cc], R201 ;  /* 0x0005ccc901007387 */ /* 0x000fe20000100800 */
[----:B------:R-:W-:-:S03]  /*16770*/  IMAD.X R207, R2, 0x1, R207, P1 ;  /* 0x0000000102cf7824 */ /* 0x000fc600008e06cf */
[----:B------:R-:W-:Y:S01]  /*16780*/  STL [R1+0x5f0], R204 ;  /* 0x0005f0cc01007387 */ /* 0x000fe20000100800 */
[----:B------:R-:W-:Y:S01]  /*16790*/  IADD3 R190, P1, R5, R190, RZ ;  /* 0x000000be05be7210 */ /* 0x000fe20007f3e0ff */
[----:B------:R-:W-:-:S04]  /*167a0*/  IMAD.X R209, R2, 0x1, R209, P2 ;  /* 0x0000000102d17824 */ /* 0x000fc800010e06d1 */
[----:B------:R0:W-:Y:S01]  /*167b0*/  STL [R1+0x5bc], R190 ;  /* 0x0005bcbe01007387 */ /* 0x0001e20000100800 */
[----:B------:R-:W-:-:S03]  /*167c0*/  IADD3 R226, P2, R5, R226, RZ ;  /* 0x000000e205e27210 */ /* 0x000fc60007f5e0ff */
[----:B------:R-:W-:Y:S01]  /*167d0*/  STL [R1+0x5c4], R205 ;  /* 0x0005c4cd01007387 */ /* 0x000fe20000100800 */
[----:B------:R-:W-:-:S03]  /*167e0*/  IMAD.X R227, R2, 0x1, R227, P3 ;  /* 0x0000000102e37824 */ /* 0x000fc600018e06e3 */
[----:B0-----:R-:W4:Y:S04]  /*167f0*/  LDL.LU R190, [R1+0x574] ;  /* 0x0005740001be7983 */ /* 0x001f280000300800 */
[----:B------:R-:W-:Y:S01]  /*16800*/  STL [R1+0x5e8], R207 ;  /* 0x0005e8cf01007387 */ /* 0x000fe20000100800 */
        /* <DEDUP_REMOVED lines=11> */
[----:B------:R-:W-:Y:S04]  /*168c0*/  STL [R1+0x5a4], R238 ;  /* 0x0005a4ee01007387 */ /* 0x000fe80000100800 */
[----:B------:R0:W-:Y:S04]  /*168d0*/  STL [R1+0x59c], R245 ;  /* 0x00059cf501007387 */ /* 0x0001e80000100800 */
[----:B------:R-:W-:Y:S04]  /*168e0*/  STL [R1+0x5c8], R241 ;  /* 0x0005c8f101007387 */ /* 0x000fe80000100800 */
[----:B0-----:R-:W4:Y:S04]  /*168f0*/  LDL.LU R245, [R1+0x598] ;  /* 0x0005980001f57983 */ /* 0x001f280000300800 */
[----:B------:R0:W-:Y:S04]  /*16900*/  STL [R1+0x5c0], R191 ;  /* 0x0005c0bf01007387 */ /* 0x0001e80000100800 */
[----:B0-----:R-:W4:Y:S01]  /*16910*/  LDL.LU R191, [R1+0x56c] ;  /* 0x00056c0001bf7983 */ /* 0x001f220000300800 */
[----:B------:R-:W-:-:S05]  /*16920*/  IADD3 R247, P6, R5, R247, RZ ;  /* 0x000000f705f77210 */ /* 0x000fca0007fde0ff */
[----:B------:R0:W-:Y:S01]  /*16930*/  STL [R1+0x594], R247 ;  /* 0x000594f701007387 */ /* 0x0001e20000100800 */
[----:B------:R-:W-:-:S03]  /*16940*/  IMAD.X R249, R2, 0x1, R249, P1 ;  /* 0x0000000102f97824 */ /* 0x000fc600008e06f9 */
[----:B0-----:R-:W4:Y:S04]  /*16950*/  LDL.LU R247, [R1+0x590] ;  /* 0x0005900001f77983 */ /* 0x001f280000300800 */
[----:B------:R0:W-:Y:S04]  /*16960*/  STL [R1+0x5b8], R249 ;  /* 0x0005b8f901007387 */ /* 0x0001e80000100800 */
[----:B0-----:R-:W4:Y:S01]  /*16970*/  LDL.LU R249, [R1+0x564] ;  /* 0x0005640001f97983 */ /* 0x001f220000300800 */
[----:B------:R-:W-:Y:S01]  /*16980*/  IADD3 R242, P1, R5, R242, RZ ;  /* 0x000000f205f27210 */ /* 0x000fe20007f3e0ff */
[----:B------:R-:W-:-:S04]  /*16990*/  IMAD.X R243, R2, 0x1, R243, P2 ;  /* 0x0000000102f37824 */ /* 0x000fc800010e06f3 */
[----:B------:R-:W-:Y:S04]  /*169a0*/  STL [R1+0x58c], R242 ;  /* 0x00058cf201007387 */ /* 0x000fe80000100800 */
[----:B------:R-:W-:Y:S04]  /*169b0*/  STL [R1+0x5b0], R243 ;  /* 0x0005b0f301007387 */ /* 0x000fe80000100800 */
[----:B------:R-:W4:Y:S01]  /*169c0*/  LDL.LU R235, [R1+0x588] ;  /* 0x0005880001eb7983 */ /* 0x000f220000300800 */
[----:B--2---:R-:W-:-:S05]  /*169d0*/  IADD3 R244, P2, R5, R244, RZ ;  /* 0x000000f405f47210 */ /* 0x004fca0007f5e0ff */
[----:B------:R-:W-:Y:S04]  /*169e0*/  STL [R1+0x584], R244 ;  /* 0x000584f401007387 */ /* 0x000fe80000100800 */
[----:B------:R-:W2:Y:S01]  /*169f0*/  LDL.LU R236, [R1+0x55c] ;  /* 0x00055c0001ec7983 */ /* 0x000ea20000300800 */
[----:B---3--:R-:W-:Y:S01]  /*16a00*/  IMAD.X R246, R2, 0x1, R246, P3 ;  /* 0x0000000102f67824 */ /* 0x008fe200018e06f6 */
[----:B------:R-:W-:-:S04]  /*16a10*/  IADD3 R250, P3, R5, R250, RZ ;  /* 0x000000fa05fa7210 */ /* 0x000fc80007f7e0ff */
[----:B------:R-:W-:Y:S04]  /*16a20*/  STL [R1+0x5a8], R246 ;  /* 0x0005a8f601007387 */ /* 0x000fe80000100800 */
[----:B------:R-:W3:Y:S04]  /*16a30*/  LDL.LU R200, [R1+0x580] ;  /* 0x0005800001c87983 */ /* 0x000ee80000300800 */
[----:B------:R0:W-:Y:S04]  /*16a40*/  STL [R1+0x57c], R250 ;  /* 0x00057cfa01007387 */ /* 0x0001e80000100800 */
[----:B0-----:R-:W3:Y:S04]  /*16a50*/  LDL.LU R250, [R1+0x554] ;  /* 0x0005540001fa7983 */ /* 0x001ee80000300800 */
[----:B------:R-:W3:Y:S04]  /*16a60*/  LDL.LU R201, [R1+0x578] ;  /* 0x0005780001c97983 */ /* 0x000ee80000300800 */
[----:B------:R-:W3:Y:S04]  /*16a70*/  LDL.LU R204, [R1+0x54c] ;  /* 0x00054c0001cc7983 */ /* 0x000ee80000300800 */
[----:B------:R-:W3:Y:S01]  /*16a80*/  LDL.LU R205, [R1+0x570] ;  /* 0x0005700001cd7983 */ /* 0x000ee20000300800 */
[----:B----4-:R-:W-:-:S05]  /*16a90*/  IMAD.X R248, R2, 0x1, R248, P4 ;  /* 0x0000000102f87824 */ /* 0x010fca00020e06f8 */
[----:B------:R0:W-:Y:S04]  /*16aa0*/  STL [R1+0x5a0], R248 ;  /* 0x0005a0f801007387 */ /* 0x0001e80000100800 */
[----:B------:R-:W4:Y:S04]  /*16ab0*/  LDL.LU R207, [R1+0x544] ;  /* 0x0005440001cf7983 */ /* 0x000f280000300800 */
[----:B0-----:R-:W4:Y:S04]  /*16ac0*/  LDL.LU R248, [R1+0x568] ;  /* 0x0005680001f87983 */ /* 0x001f280000300800 */
[----:B------:R-:W4:Y:S04]  /*16ad0*/  LDL.LU R209, [R1+0x53c] ;  /* 0x00053c0001d17983 */ /* 0x000f280000300800 */
[----:B------:R-:W4:Y:S04]  /*16ae0*/  LDL.LU R226, [R1+0x560] ;  /* 0x0005600001e27983 */ /* 0x000f280000300800 */
[----:B------:R-:W4:Y:S01]  /*16af0*/  LDL.LU R227, [R1+0x534] ;  /* 0x0005340001e37983 */ /* 0x000f220000300800 */
[----:B------:R-:W-:-:S05]  /*16b00*/  IADD3 R190, P4, R5, R190, RZ ;  /* 0x000000be05be7210 */ /* 0x000fca0007f9e0ff */
[----:B------:R0:W-:Y:S04]  /*16b10*/  STL [R1+0x574], R190 ;  /* 0x000574be01007387 */ /* 0x0001e80000100800 */
[----:B------:R-:W4:Y:S04]  /*16b20*/  LDL.LU R229, [R1+0x558] ;  /* 0x0005580001e57983 */ /* 0x000f280000300800 */
[----:B------:R-:W4:Y:S04]  /*16b30*/  LDL.LU R237, [R1+0x52c] ;  /* 0x00052c0001ed7983 */ /* 0x000f280000300800 */
[----:B------:R-:W4:Y:S04]  /*16b40*/  LDL.LU R238, [R1+0x550] ;  /* 0x0005500001ee7983 */ /* 0x000f280000300800 */
[----:B------:R-:W4:Y:S04]  /*16b50*/  LDL.LU R241, [R1+0x524] ;  /* 0x0005240001f17983 */ /* 0x000f280000300800 */
[----:B------:R-:W4:Y:S04]  /*16b60*/  LDL.LU R246, [R1+0x548] ;  /* 0x0005480001f67983 */ /* 0x000f280000300800 */
[----:B0-----:R-:W4:Y:S04]  /*16b70*/  LDL.LU R190, [R1+0x51c] ;  /* 0x00051c0001be7983 */ /* 0x001f280000300800 */
[----:B------:R-:W4:Y:S01]  /*16b80*/  LDL.LU R242, [R1+0x540] ;  /* 0x0005400001f27983 */ /* 0x000f220000300800 */
[----:B------:R-:W-:Y:S01]  /*16b90*/  IMAD.X R245, R2, 0x1, R245, P5 ;  /* 0x0000000102f57824 */ /* 0x000fe200028e06f5 */
[----:B------:R-:W-:-:S05]  /*16ba0*/  IADD3 R191, P5, R5, R191, RZ ;  /* 0x000000bf05bf7210 */ /* 0x000fca0007fbe0ff */
[----:B------:R0:W-:Y:S04]  /*16bb0*/  STL [R1+0x56c], R191 ;  /* 0x00056cbf01007387 */ /* 0x0001e80000100800 */
[----:B------:R1:W-:Y:S04]  /*16bc0*/  STL [R1+0x598], R245 ;  /* 0x000598f501007387 */ /* 0x0003e80000100800 */
[----:B0-----:R-:W4:Y:S01]  /*16bd0*/  LDL.LU R191, [R1+0x514] ;  /* 0x0005140001bf7983 */ /* 0x001f220000300800 */
[----:B------:R-:W-:-:S03]  /*16be0*/  IMAD.X R247, R2, 0x1, R247, P6 ;  /* 0x0000000102f77824 */ /* 0x000fc600030e06f7 */
[----:B------:R-:W4:Y:S04]  /*16bf0*/  LDL.LU R243, [R1+0x538] ;  /* 0x0005380001f37983 */ /* 0x000f280000300800 */
[----:B------:R-:W4:Y:S04]  /*16c00*/  LDL.LU R244, [R1+0x50c] ;  /* 0x00050c0001f47983 */ /* 0x000f280000300800 */
[----:B------:R0:W-:Y:S01]  /*16c10*/  STL [R1+0x590], R247 ;  /* 0x000590f701007387 */ /* 0x0001e20000100800 */
[----:B------:R-:W-:-:S03]  /*16c20*/  IADD3 R249, P6, R5, R249, RZ ;  /* 0x000000f905f97210 */ /* 0x000fc60007fde0ff */
[----:B-1----:R-:W4:Y:S04]  /*16c30*/  LDL.LU R245, [R1+0x530] ;  /* 0x0005300001f57983 */ /* 0x002f280000300800 */
[----:B------:R1:W-:Y:S04]  /*16c40*/  STL [R1+0x564], R249 ;  /* 0x000564f901007387 */ /* 0x0003e80000100800 */
[----:B0-----:R-:W4:Y:S04]  /*16c50*/  LDL.LU R247, [R1+0x504] ;  /* 0x0005040001f77983 */ /* 0x001f280000300800 */
[----:B-1----:R-:W4:Y:S01]  /*16c60*/  LDL.LU R249, [R1+0x528] ;  /* 0x0005280001f97983 */ /* 0x002f220000300800 */
[----:B------:R-:W-:-:S05]  /*16c70*/  IMAD.X R235, R2, 0x1, R235, P1 ;  /* 0x0000000102eb7824 */ /* 0x000fca00008e06eb */
[----:B------:R-:W-:Y:S01]  /*16c80*/  STL [R1+0x588], R235 ;  /* 0x000588eb01007387 */ /* 0x000fe20000100800 */
[C---:B--2---:R-:W-:Y:S01]  /*16c90*/  IADD3 R236, P1, R5.reuse, R236, RZ ;  /* 0x000000ec05ec7210 */ /* 0x044fe20007f3e0ff */
[C---:B---3--:R-:W-:Y:S01]  /*16ca0*/  IMAD.X R200, R2.reuse, 0x1, R200, P2 ;  /* 0x0000000102c87824 */ /* 0x048fe200010e06c8 */
[----:B------:R-:W-:Y:S01]  /*16cb0*/  IADD3 R250, P2, R5, R250, RZ ;  /* 0x000000fa05fa7210 */ /* 0x000fe20007f5e0ff */
[----:B------:R-:W-:-:S04]  /*16cc0*/  IMAD.X R201, R2, 0x1, R201, P3 ;  /* 0x0000000102c97824 */ /* 0x000fc800018e06c9 */
[----:B------:R0:W-:Y:S01]  /*16cd0*/  STL [R1+0x554], R250 ;  /* 0x000554fa01007387 */ /* 0x0001e20000100800 */
[----:B------:R-:W-:-:S03]  /*16ce0*/  IADD3 R204, P3, R5, R204, RZ ;  /* 0x000000cc05cc7210 */ /* 0x000fc60007f7e0ff */
[----:B------:R-:W-:Y:S01]  /*16cf0*/  STL [R1+0x55c], R236 ;  /* 0x00055cec01007387 */ /* 0x000fe20000100800 */
[----:B------:R-:W-:-:S03]  /*16d00*/  IMAD.X R205, R2, 0x1, R205, P4 ;  /* 0x0000000102cd7824 */ /* 0x000fc600020e06cd */
[----:B0-----:R-:W2:Y:S04]  /*16d10*/  LDL.LU R250, [R1+0x4fc] ;  /* 0x0004fc0001fa7983 */ /* 0x001ea80000300800 */
[----:B------:R-:W-:Y:S04]  /*16d20*/  STL [R1+0x580], R200 ;  /* 0x000580c801007387 */ /* 0x000fe80000100800 */
[----:B------:R-:W-:Y:S04]  /*16d30*/  STL [R1+0x578], R201 ;  /* 0x000578c901007387 */ /* 0x000fe80000100800 */
[----:B------:R-:W-:Y:S01]  /*16d40*/  STL [R1+0x54c], R204 ;  /* 0x00054ccc01007387 */ /* 0x000fe20000100800 */
[C---:B----4-:R-:W-:Y:S01]  /*16d50*/  IADD3 R207, P4, R5.reuse, R207, RZ ;  /* 0x000000cf05cf7210 */ /* 0x050fe20007f9e0ff */
[----:B------:R-:W-:Y:S01]  /*16d60*/  IMAD.X R248, R2, 0x1, R248, P5 ;  /* 0x0000000102f87824 */ /* 0x000fe200028e06f8 */
[----:B------:R-:W-:-:S04]  /*16d70*/  IADD3 R209, P5, R5, R209, RZ ;  /* 0x000000d105d17210 */ /* 0x000fc80007fbe0ff */
[----:B------:R0:W-:Y:S01]  /*16d80*/  STL [R1+0x568], R248 ;  /* 0x000568f801007387 */ /* 0x0001e20000100800 */
[----:B------:R-:W-:-:S03]  /*16d90*/  IMAD.X R226, R2, 0x1, R226, P6 ;  /* 0x0000000102e27824 */ /* 0x000fc600030e06e2 */
[----:B------:R-:W-:Y:S01]  /*16da0*/  STL [R1+0x570], R205 ;  /* 0x000570cd01007387 */ /* 0x000fe20000100800 */
[----:B------:R-:W-:-:S03]  /*16db0*/  IADD3 R227, P6, R5, R227, RZ ;  /* 0x000000e305e37210 */ /* 0x000fc60007fde0ff */
[----:B0-----:R-:W3:Y:S04]  /*16dc0*/  LDL.LU R248, [R1+0x520] ;  /* 0x0005200001f87983 */ /* 0x001ee80000300800 */
[----:B------:R-:W-:Y:S04]  /*16dd0*/  STL [R1+0x544], R207 ;  /* 0x000544cf01007387 */ /* 0x000fe80000100800 */
        /* <DEDUP_REMOVED lines=12> */
[----:B------:R0:W-:Y:S04]  /*16ea0*/  STL [R1+0x548], R246 ;  /* 0x000548f601007387 */ /* 0x0001e80000100800 */
[----:B------:R-:W-:Y:S01]  /*16eb0*/  STL [R1+0x524], R241 ;  /* 0x000524f101007387 */ /* 0x000fe20000100800 */
[----:B------:R-:W-:-:S03]  /*16ec0*/  IMAD.X R242, R2, 0x1, R242, P4 ;  /* 0x0000000102f27824 */ /* 0x000fc600020e06f2 */
[----:B0-----:R-:W4:Y:S04]  /*16ed0*/  LDL.LU R246, [R1+0x4f4] ;  /* 0x0004f40001f67983 */ /* 0x001f280000300800 */
[----:B------:R0:W-:Y:S04]  /*16ee0*/  STL [R1+0x51c], R190 ;  /* 0x00051cbe01007387 */ /* 0x0001e80000100800 */
[----:B0-----:R-:W4:Y:S01]  /*16ef0*/  LDL.LU R190, [R1+0x518] ;  /* 0x0005180001be7983 */ /* 0x001f220000300800 */
[----:B------:R-:W-:Y:S01]  /*16f00*/  IADD3 R191, P4, R5, R191, RZ ;  /* 0x000000bf05bf7210 */ /* 0x000fe20007f9e0ff */
[----:B------:R-:W-:-:S04]  /*16f10*/  IMAD.X R243, R2, 0x1, R243, P5 ;  /* 0x0000000102f37824 */ /* 0x000fc800028e06f3 */
[----:B------:R0:W-:Y:S01]  /*16f20*/  STL [R1+0x514], R191 ;  /* 0x000514bf01007387 */ /* 0x0001e20000100800 */
[----:B------:R-:W-:-:S03]  /*16f30*/  IADD3 R244, P5, R5, R244, RZ ;  /* 0x000000f405f47210 */ /* 0x000fc60007fbe0ff */
[----:B0-----:R-:W4:Y:S01]  /*16f40*/  LDL.LU R191, [R1+0x4ec] ;  /* 0x0004ec0001bf7983 */ /* 0x001f220000300800 */
[----:B------:R-:W-:-:S03]  /*16f50*/  IMAD.X R245, R2, 0x1, R245, P6 ;  /* 0x0000000102f57824 */ /* 0x000fc600030e06f5 */
[----:B------:R-:W-:Y:S04]  /*16f60*/  STL [R1+0x540], R242 ;  /* 0x000540f201007387 */ /* 0x000fe80000100800 */
[----:B------:R-:W-:Y:S01]  /*16f70*/  STL [R1+0x538], R243 ;  /* 0x000538f301007387 */ /* 0x000fe20000100800 */
[----:B------:R-:W-:-:S03]  /*16f80*/  IADD3 R247, P6, R5, R247, RZ ;  /* 0x000000f705f77210 */ /* 0x000fc60007fde0ff */
[----:B------:R-:W-:Y:S01]  /*16f90*/  STL [R1+0x50c], R244 ;  /* 0x00050cf401007387 */ /* 0x000fe20000100800 */
[----:B------:R-:W-:-:S03]  /*16fa0*/  IMAD.X R249, R2, 0x1, R249, P1 ;  /* 0x0000000102f97824 */ /* 0x000fc600008e06f9 */
        /* <DEDUP_REMOVED lines=13> */
[----:B0-----:R-:W2:Y:S04]  /*17080*/  LDL.LU R250, [R1+0x4f0] ;  /* 0x0004f00001fa7983 */ /* 0x001ea80000300800 */
[----:B------:R-:W2:Y:S04]  /*17090*/  LDL.LU R207, [R1+0x4c4] ;  /* 0x0004c40001cf7983 */ /* 0x000ea80000300800 */
[----:B------:R-:W2:Y:S04]  /*170a0*/  LDL.LU R209, [R1+0x4e8] ;  /* 0x0004e80001d17983 */ /* 0x000ea80000300800 */
[----:B------:R-:W2:Y:S01]  /*170b0*/  LDL.LU R226, [R1+0x4bc] ;  /* 0x0004bc0001e27983 */ /* 0x000ea20000300800 */
[----:B---3--:R-:W-:-:S05]  /*170c0*/  IMAD.X R248, R2, 0x1, R248, P2 ;  /* 0x0000000102f87824 */ /* 0x008fca00010e06f8 */
[----:B------:R0:W-:Y:S04]  /*170d0*/  STL [R1+0x520], R248 ;  /* 0x000520f801007387 */ /* 0x0001e80000100800 */
[----:B------:R-:W3:Y:S04]  /*170e0*/  LDL.LU R227, [R1+0x4e0] ;  /* 0x0004e00001e37983 */ /* 0x000ee80000300800 */
[----:B------:R-:W3:Y:S04]  /*170f0*/  LDL.LU R229, [R1+0x4b4] ;  /* 0x0004b40001e57983 */ /* 0x000ee80000300800 */
[----:B------:R-:W3:Y:S04]  /*17100*/  LDL.LU R237, [R1+0x4d8] ;  /* 0x0004d80001ed7983 */ /* 0x000ee80000300800 */
[----:B------:R-:W3:Y:S04]  /*17110*/  LDL.LU R238, [R1+0x4ac] ;  /* 0x0004ac0001ee7983 */ /* 0x000ee80000300800 */
[----:B------:R-:W3:Y:S04]  /*17120*/  LDL.LU R247, [R1+0x4d0] ;  /* 0x0004d00001f77983 */ /* 0x000ee80000300800 */
[----:B0-----:R-:W3:Y:S04]  /*17130*/  LDL.LU R248, [R1+0x4a4] ;  /* 0x0004a40001f87983 */ /* 0x001ee80000300800 */
[----:B------:R-:W3:Y:S01]  /*17140*/  LDL.LU R241, [R1+0x4c8] ;  /* 0x0004c80001f17983 */ /* 0x000ee20000300800 */
[----:B----4-:R-:W-:Y:S01]  /*17150*/  IADD3 R246, P2, R5, R246, RZ ;  /* 0x000000f605f67210 */ /* 0x010fe20007f5e0ff */
[----:B------:R-:W-:-:S05]  /*17160*/  IMAD.X R190, R2, 0x1, R190, P3 ;  /* 0x0000000102be7824 */ /* 0x000fca00018e06be */
[----:B------:R0:W-:Y:S04]  /*17170*/  STL [R1+0x518], R190 ;  /* 0x000518be01007387 */ /* 0x0001e80000100800 */
        /* <DEDUP_REMOVED lines=8> */
[----:B-1----:R-:W4:Y:S01]  /*17200*/  LDL.LU R246, [R1+0x4b0] ;  /* 0x0004b00001f67983 */ /* 0x002f220000300800 */
[----:B------:R-:W-:-:S03]  /*17210*/  IMAD.X R234, R2, 0x1, R234, P4 ;  /* 0x0000000102ea7824 */ /* 0x000fc600020e06ea */
[----:B0-----:R-:W4:Y:S04]  /*17220*/  LDL.LU R191, [R1+0x484] ;  /* 0x0004840001bf7983 */ /* 0x001f280000300800 */
[----:B------:R-:W-:Y:S01]  /*17230*/  STL [R1+0x510], R234 ;  /* 0x000510ea01007387 */ /* 0x000fe20000100800 */
[C---:B------:R-:W-:Y:S01]  /*17240*/  IADD3 R235, P4, R5.reuse, R235, RZ ;  /* 0x000000eb05eb7210 */ /* 0x040fe20007f9e0ff */
[----:B------:R-:W-:Y:S01]  /*17250*/  IMAD.X R236, R2, 0x1, R236, P5 ;  /* 0x0000000102ec7824 */ /* 0x000fe200028e06ec */
[----:B------:R-:W-:-:S05]  /*17260*/  IADD3 R249, P5, R5, R249, RZ ;  /* 0x000000f905f97210 */ /* 0x000fca0007fbe0ff */
        /* <DEDUP_REMOVED lines=8> */
[----:B------:R-:W-:Y:S01]  /*172f0*/  STL [R1+0x4d4], R201 ;  /* 0x0004d4c901007387 */ /* 0x000fe20000100800 */
[C---:B--2---:R-:W-:Y:S01]  /*17300*/  IADD3 R205, P1, R5.reuse, R205, RZ ;  /* 0x000000cd05cd7210 */ /* 0x044fe20007f3e0ff */
[----:B------:R-:W-:Y:S01]  /*17310*/  IMAD.X R250, R2, 0x1, R250, P2 ;  /* 0x0000000102fa7824 */ /* 0x000fe200010e06fa */
[----:B------:R-:W-:-:S04]  /*17320*/  IADD3 R207, P2, R5, R207, RZ ;  /* 0x000000cf05cf7210 */ /* 0x000fc80007f5e0ff */
[----:B------:R0:W-:Y:S01]  /*17330*/  STL [R1+0x4f0], R250 ;  /* 0x0004f0fa01007387 */ /* 0x0001e20000100800 */
[----:B------:R-:W-:-:S03]  /*17340*/  IMAD.X R209, R2, 0x1, R209, P3 ;  /* 0x0000000102d17824 */ /* 0x000fc600018e06d1 */
[----:B------:R-:W-:Y:S01]  /*17350*/  STL [R1+0x4f8], R204 ;  /* 0x0004f8cc01007387 */ /* 0x000fe20000100800 */
[----:B------:R-:W-:-:S03]  /*17360*/  IADD3 R226, P3, R5, R226, RZ ;  /* 0x000000e205e27210 */ /* 0x000fc60007f7e0ff */
[----:B0-----:R-:W2:Y:S04]  /*17370*/  LDL.LU R250, [R1+0x47c] ;  /* 0x00047c0001fa7983 */ /* 0x001ea80000300800 */
[----:B------:R-:W-:Y:S04]  /*17380*/  STL [R1+0x4cc], R205 ;  /* 0x0004cccd01007387 */ /* 0x000fe80000100800 */
[----:B------:R-:W-:Y:S04]  /*17390*/  STL [R1+0x4c4], R207 ;  /* 0x0004c4cf01007387 */ /* 0x000fe80000100800 */
[----:B------:R-:W-:Y:S01]  /*173a0*/  STL [R1+0x4e8], R209 ;  /* 0x0004e8d101007387 */ /* 0x000fe20000100800 */
[----:B---3--:R-:W-:-:S03]  /*173b0*/  IMAD.X R227, R2, 0x1, R227, P4 ;  /* 0x0000000102e37824 */ /* 0x008fc600020e06e3 */
        /* <DEDUP_REMOVED lines=9> */
[----:B------:R0:W-:Y:S04]  /*17450*/  STL [R1+0x4d0], R247 ;  /* 0x0004d0f701007387 */ /* 0x0001e80000100800 */
[----:B------:R-:W-:Y:S01]  /*17460*/  STL [R1+0x4ac], R238 ;  /* 0x0004acee01007387 */ /* 0x000fe20000100800 */
[----:B------:R-:W-:-:S03]  /*17470*/  IMAD.X R241, R2, 0x1, R241, P1 ;  /* 0x0000000102f17824 */ /* 0x000fc600008e06f1 */
[----:B0-----:R-:W3:Y:S04]  /*17480*/  LDL.LU R247, [R1+0x4a0] ;  /* 0x0004a00001f77983 */ /* 0x001ee80000300800 */
[----:B------:R0:W-:Y:S04]  /*17490*/  STL [R1+0x4a4], R248 ;  /* 0x0004a4f801007387 */ /* 0x0001e80000100800 */
[----:B0-----:R-:W3:Y:S01]  /*174a0*/  LDL.LU R248, [R1+0x474] ;  /* 0x0004740001f87983 */ /* 0x001ee20000300800 */
[----:B----4-:R-:W-:Y:S01]  /*174b0*/  IADD3 R190, P1, R5, R190, RZ ;  /* 0x000000be05be7210 */ /* 0x010fe20007f3e0ff */
[----:B------:R-:W-:-:S04]  /*174c0*/  IMAD.X R242, R2, 0x1, R242, P2 ;  /* 0x0000000102f27824 */ /* 0x000fc800010e06f2 */
[----:B------:R0:W-:Y:S01]  /*174d0*/  STL [R1+0x49c], R190 ;  /* 0x00049cbe01007387 */ /* 0x0001e20000100800 */
[C---:B------:R-:W-:Y:S01]  /*174e0*/  IADD3 R243, P2, R5.reuse, R243, RZ ;  /* 0x000000f305f37210 */ /* 0x040fe20007f5e0ff */
[----:B------:R-:W-:Y:S02]  /*174f0*/  IMAD.X R244, R2, 0x1, R244, P3 ;  /* 0x0000000102f47824 */ /* 0x000fe400018e06f4 */
[----:B0-----:R-:W4:Y:S04]  /*17500*/  LDL.LU R190, [R1+0x498] ;  /* 0x0004980001be7983 */ /* 0x001f280000300800 */
[----:B------:R-:W-:Y:S04]  /*17510*/  STL [R1+0x4c8], R241 ;  /* 0x0004c8f101007387 */ /* 0x000fe80000100800 */
[----:B------:R-:W-:Y:S01]  /*17520*/  STL [R1+0x4c0], R242 ;  /* 0x0004c0f201007387 */ /* 0x000fe20000100800 */
[----:B------:R-:W-:-:S03]  /*17530*/  IADD3 R245, P3, R5, R245, RZ ;  /* 0x000000f505f57210 */ /* 0x000fc60007f7e0ff */
        /* <DEDUP_REMOVED lines=28> */
[----:B0-----:R-:W2:Y:S04]  /*17700*/  LDL.LU R250, [R1+0x450] ;  /* 0x0004500001fa7983 */ /* 0x001ea80000300800 */
[----:B------:R-:W2:Y:S01]  /*17710*/  LDL.LU R241, [R1+0x834] ;  /* 0x0008340001f17983 */ /* 0x000ea20000300800 */
[----:B---3--:R-:W-:Y:S01]  /*17720*/  IMAD.X R247, R2, 0x1, R247, P6 ;  /* 0x0000000102f77824 */ /* 0x008fe200030e06f7 */
[----:B------:R-:W-:-:S05]  /*17730*/  IADD3 R248, P6, R5, R248, RZ ;  /* 0x000000f805f87210 */ /* 0x000fca0007fde0ff */
[----:B------:R0:W-:Y:S04]  /*17740*/  STL [R1+0x474], R248 ;  /* 0x000474f801007387 */ /* 0x0001e80000100800 */
        /* <DEDUP_REMOVED lines=8> */
[----:B-1----:R-:W4:Y:S04]  /*177d0*/  LDL.LU R247, [R1+0x820] ;  /* 0x0008200001f77983 */ /* 0x002f280000300800 */
[----:B0-----:R-:W4:Y:S01]  /*177e0*/  LDL.LU R190, [R1+0x430] ;  /* 0x0004300001be7983 */ /* 0x001f220000300800 */
[----:B------:R-:W-:-:S05]  /*177f0*/  IADD3 R234, P1, R5, R234, RZ ;  /* 0x000000ea05ea7210 */ /* 0x000fca0007f3e0ff */
[----:B------:R-:W-:Y:S01]  /*17800*/  STL [R1+0x46c], R234 ;  /* 0x00046cea01007387 */ /* 0x000fe20000100800 */
[C---:B------:R-:W-:Y:S01]  /*17810*/  IMAD.X R235, R2.reuse, 0x1, R235, P2 ;  /* 0x0000000102eb7824 */ /* 0x040fe200010e06eb */
[----:B------:R-:W-:Y:S01]  /*17820*/  IADD3 R236, P2, R5, R236, RZ ;  /* 0x000000ec05ec7210 */ /* 0x000fe20007f5e0ff */
[----:B------:R-:W-:-:S05]  /*17830*/  IMAD.X R191, R2, 0x1, R191, P3 ;  /* 0x0000000102bf7824 */ /* 0x000fca00018e06bf */
[----:B------:R0:W-:Y:S01]  /*17840*/  STL [R1+0x488], R191 ;  /* 0x000488bf01007387 */ /* 0x0001e20000100800 */
[----:B------:R-:W-:-:S03]  /*17850*/  IADD3 R200, P3, R5, R200, RZ ;  /* 0x000000c805c87210 */ /* 0x000fc60007f7e0ff */
[----:B------:R-:W-:Y:S01]  /*17860*/  STL [R1+0x490], R235 ;  /* 0x000490eb01007387 */ /* 0x000fe20000100800 */
[----:B------:R-:W-:-:S03]  /*17870*/  IMAD.X R201, R2, 0x1, R201, P4 ;  /* 0x0000000102c97824 */ /* 0x000fc600020e06c9 */
[----:B0-----:R-:W4:Y:S01]  /*17880*/  LDL.LU R191, [R1+0x41c] ;  /* 0x00041c0001bf7983 */ /* 0x001f220000300800 */
[----:B------:R-:W-:-:S03]  /*17890*/  IADD3 R204, P4, R5, R204, RZ ;  /* 0x000000cc05cc7210 */ /* 0x000fc60007f9e0ff */
[----:B------:R-:W-:Y:S01]  /*178a0*/  STL [R1+0x464], R236 ;  /* 0x000464ec01007387 */ /* 0x000fe20000100800 */
[----:B------:R-:W-:-:S03]  /*178b0*/  IMAD.X R205, R2, 0x1, R205, P5 ;  /* 0x0000000102cd7824 */ /* 0x000fc600028e06cd */
        /* <DEDUP_REMOVED lines=23> */
[----:B------:R-:W-:Y:S01]  /*17a30*/  STL [R1+0x458], R238 ;  /* 0x000458ee01007387 */ /* 0x000fe20000100800 */
[----:B------:R-:W-:-:S03]  /*17a40*/  IADD3 R241, P4, R241, UR9, RZ ;  /* 0x00000009f1f17c10 */ /* 0x000fc6000ff9e0ff */
[----:B0-----:R-:W2:Y:S04]  /*17a50*/  LDL.LU R246, [R1+0x414] ;  /* 0x0004140001f67983 */ /* 0x001ea80000300800 */
[----:B------:R0:W-:Y:S04]  /*17a60*/  STL [R1+0x450], R250 ;  /* 0x000450fa01007387 */ /* 0x0001e80000100800 */
[----:B0-----:R-:W2:Y:S01]  /*17a70*/  LDL.LU R250, [R1+0x830] ;  /* 0x0008300001fa7983 */ /* 0x001ea20000300800 */
[----:B---3--:R-:W-:Y:S01]  /*17a80*/  IMAD.X R248, R2, 0x1, R248, P5 ;  /* 0x0000000102f87824 */ /* 0x008fe200028e06f8 */
[----:B------:R-:W-:-:S04]  /*17a90*/  IADD3 R242, P5, R242, UR9, RZ ;  /* 0x00000009f2f27c10 */ /* 0x000fc8000ffbe0ff */
[----:B------:R0:W-:Y:S01]  /*17aa0*/  STL [R1+0x448], R248 ;  /* 0x000448f801007387 */ /* 0x0001e20000100800 */
[----:B------:R-:W-:Y:S01]  /*17ab0*/  IMAD.X R243, R2, 0x1, R243, P6 ;  /* 0x0000000102f37824 */ /* 0x000fe200030e06f3 */
[----:B------:R-:W-:Y:S02]  /*17ac0*/  IADD3 R244, P6, R244, UR9, RZ ;  /* 0x00000009f4f47c10 */ /* 0x000fe4000ffde0ff */
[----:B0-----:R-:W3:Y:S04]  /*17ad0*/  LDL.LU R248, [R1+0x40c] ;  /* 0x00040c0001f87983 */ /* 0x001ee80000300800 */
[----:B------:R-:W-:Y:S04]  /*17ae0*/  STL [R1+0x834], R241 ;  /* 0x000834f101007387 */ /* 0x000fe80000100800 */
[----:B------:R-:W-:Y:S01]  /*17af0*/  STL [R1+0x82c], R242 ;  /* 0x00082cf201007387 */ /* 0x000fe20000100800 */
[----:B----4-:R-:W-:-:S03]  /*17b00*/  IMAD.X R245, R2, 0x1, R245, P1 ;  /* 0x0000000102f57824 */ /* 0x010fc600008e06f5 */
[----:B------:R-:W-:Y:S01]  /*17b10*/  STL [R1+0x440], R243 ;  /* 0x000440f301007387 */ /* 0x000fe20000100800 */
[----:B------:R-:W-:-:S03]  /*17b20*/  IADD3 R247, P1, R247, UR9, RZ ;  /* 0x00000009f7f77c10 */ /* 0x000fc6000ff3e0ff */
        /* <DEDUP_REMOVED lines=12> */
[----:B------:R-:W-:-:S05]  /*17bf0*/  IADD3 R191, P2, R191, UR9, RZ ;  /* 0x00000009bfbf7c10 */ /* 0x000fca000ff5e0ff */
        /* <DEDUP_REMOVED lines=15> */
[----:B--2---:R-:W-:-:S02]  /*17cf0*/  IADD3 R246, P3, R246, UR9, RZ ;  /* 0x00000009f6f67c10 */ /* 0x004fc4000ff7e0ff */
[----:B------:R-:W-:-:S05]  /*17d00*/  IADD3.X R250, R250, UR42, RZ, P4, !PT ;  /* 0x0000002afafa7c10 */ /* 0x000fca000a7fe4ff */
[----:B------:R0:W-:Y:S04]  /*17d10*/  STL [R1+0x830], R250 ;  /* 0x000830fa01007387 */ /* 0x0001e80000100800 */
[----:B------:R1:W-:Y:S04]  /*17d20*/  STL [R1+0x414], R246 ;  /* 0x000414f601007387 */ /* 0x0003e80000100800 */
[----:B0-----:R-:W2:Y:S04]  /*17d30*/  LDL.LU R250, [R1+0x3b8] ;  /* 0x0003b80001fa7983 */ /* 0x001ea80000300800 */
[----:B------:R-:W2:Y:S04]  /*17d40*/  LDL.LU R242, [R1+0x3dc] ;  /* 0x0003dc0001f27983 */ /* 0x000ea80000300800 */
[----:B------:R-:W2:Y:S04]  /*17d50*/  LDL.LU R243, [R1+0x3b0] ;  /* 0x0003b00001f37983 */ /* 0x000ea80000300800 */
[----:B------:R-:W2:Y:S01]  /*17d60*/  LDL.LU R244, [R1+0x3d4] ;  /* 0x0003d40001f47983 */ /* 0x000ea20000300800 */
[----:B---3--:R-:W-:-:S05]  /*17d70*/  IADD3 R248, P4, R248, UR9, RZ ;  /* 0x00000009f8f87c10 */ /* 0x008fca000ff9e0ff */
[----:B------:R0:W-:Y:S04]  /*17d80*/  STL [R1+0x40c], R248 ;  /* 0x00040cf801007387 */ /* 0x0001e80000100800 */
[----:B------:R-:W3:Y:S04]  /*17d90*/  LDL.LU R245, [R1+0x3a8] ;  /* 0x0003a80001f57983 */ /* 0x000ee80000300800 */
[----:B-1----:R-:W3:Y:S04]  /*17da0*/  LDL.LU R246, [R1+0x3cc] ;  /* 0x0003cc0001f67983 */ /* 0x002ee80000300800 */
[----:B0-----:R-:W3:Y:S01]  /*17db0*/  LDL.LU R248, [R1+0x3a0] ;  /* 0x0003a00001f87983 */ /* 0x001ee20000300800 */
[----:B----4-:R-:W-:-:S05]  /*17dc0*/  IADD3.X R234, R234, UR42, RZ, P5, !PT ;  /* 0x0000002aeaea7c10 */ /* 0x010fca000affe4ff */
[----:B------:R-:W-:Y:S01]  /*17dd0*/  STL [R1+0x424], R234 ;  /* 0x000424ea01007387 */ /* 0x000fe20000100800 */
[----:B------:R-:W-:Y:S02]  /*17de0*/  IADD3 R235, P5, R235, UR9, RZ ;  /* 0x00000009ebeb7c10 */ /* 0x000fe4000ffbe0ff */
[----:B------:R-:W-:Y:S02]  /*17df0*/  IADD3.X R236, R236, UR42, RZ, P6, !PT ;  /* 0x0000002aecec7c10 */ /* 0x000fe4000b7fe4ff */
[----:B------:R-:W-:-:S05]  /*17e00*/  IADD3 R190, P6, R190, UR9, RZ ;  /* 0x00000009bebe7c10 */ /* 0x000fca000ffde0ff */
[----:B------:R0:W-:Y:S01]  /*17e10*/  STL [R1+0x3fc], R190 ;  /* 0x0003fcbe01007387 */ /* 0x0001e20000100800 */
[----:B------:R-:W-:-:S03]  /*17e20*/  IADD3.X R200, R200, UR42, RZ, P1, !PT ;  /* 0x0000002ac8c87c10 */ /* 0x000fc60008ffe4ff */
[----:B------:R-:W-:Y:S01]  /*17e30*/  STL [R1+0x404], R235 ;  /* 0x000404eb01007387 */ /* 0x000fe20000100800 */
[----:B------:R-:W-:Y:S02]  /*17e40*/  IADD3 R201, P1, R201, UR9, RZ ;  /* 0x00000009c9c97c10 */ /* 0x000fe4000ff3e0ff */
[----:B------:R-:W-:Y:S01]  /*17e50*/  IADD3.X R204, R204, UR42, RZ, P2, !PT ;  /* 0x0000002acccc7c10 */ /* 0x000fe200097fe4ff */
[----:B0-----:R-:W4:Y:S04]  /*17e60*/  LDL.LU R190, [R1+0x3c4] ;  /* 0x0003c40001be7983 */ /* 0x001f280000300800 */
[----:B------:R-:W-:Y:S04]  /*17e70*/  STL [R1+0x824], R236 ;  /* 0x000824ec01007387 */ /* 0x000fe80000100800 */
[----:B------:R-:W-:Y:S04]  /*17e80*/  STL [R1+0x420], R200 ;  /* 0x000420c801007387 */ /* 0x000fe80000100800 */
[----:B------:R-:W-:Y:S01]  /*17e90*/  STL [R1+0x3f4], R201 ;  /* 0x0003f4c901007387 */ /* 0x000fe20000100800 */
[----:B------:R-:W-:-:S02]  /*17ea0*/  IADD3.X R191, R191, UR42, RZ, P3, !PT ;  /* 0x0000002abfbf7c10 */ /* 0x000fc40009ffe4ff */
[----:B------:R-:W-:-:S03]  /*17eb0*/  IADD3 R205, P2, R205, UR9, RZ ;  /* 0x00000009cdcd7c10 */ /* 0x000fc6000ff5e0ff */
[----:B------:R0:W-:Y:S01]  /*17ec0*/  STL [R1+0x410], R191 ;  /* 0x000410bf01007387 */ /* 0x0001e20000100800 */
[----:B------:R-:W-:-:S03]  /*17ed0*/  IADD3 R207, P3, R207, UR9, RZ ;  /* 0x00000009cfcf7c10 */ /* 0x000fc6000ff7e0ff */
[----:B------:R-:W-:Y:S01]  /*17ee0*/  STL [R1+0x418], R204 ;  /* 0x000418cc01007387 */ /* 0x000fe20000100800 */
[----:B------:R-:W-:Y:S02]  /*17ef0*/  IADD3.X R209, R209, UR42, RZ, P4, !PT ;  /* 0x0000002ad1d17c10 */ /* 0x000fe4000a7fe4ff */
[----:B------:R-:W-:Y:S01]  /*17f00*/  IADD3 R226, P4, R226, UR9, RZ ;  /* 0x00000009e2e27c10 */ /* 0x000fe2000ff9e0ff */
[----:B0-----:R-:W4:Y:S04]  /*17f10*/  LDL.LU R191, [R1+0x398] ;  /* 0x0003980001bf7983 */ /* 0x001f280000300800 */
[----:B------:R-:W-:Y:S01]  /*17f20*/  STL [R1+0x3e8], R205 ;  /* 0x0003e8cd01007387 */ /* 0x000fe20000100800 */
[----:B------:R-:W-:-:S03]  /*17f30*/  IADD3.X R227, R227, UR42, RZ, P5, !PT ;  /* 0x0000002ae3e37c10 */ /* 0x000fc6000affe4ff */
[----:B------:R-:W-:Y:S01]  /*17f40*/  STL [R1+0x3e0], R207 ;  /* 0x0003e0cf01007387 */ /* 0x000fe20000100800 */
[----:B------:R-:W-:-:S03]  /*17f50*/  IADD3 R229, P5, R229, UR9, RZ ;  /* 0x00000009e5e57c10 */ /* 0x000fc6000ffbe0ff */
        /* <DEDUP_REMOVED lines=8> */
[----:B------:R-:W-:Y:S04]  /*17fe0*/  STL [R1+0x3f8], R237 ;  /* 0x0003f8ed01007387 */ /* 0x000fe80000100800 */
[----:B------:R0:W-:Y:S04]  /*17ff0*/  STL [R1+0x3f0], R247 ;  /* 0x0003f0f701007387 */ /* 0x0001e80000100800 */
[----:B------:R-:W-:Y:S04]  /*18000*/  STL [R1+0x3c8], R238 ;  /* 0x0003c8ee01007387 */ /* 0x000fe80000100800 */
[----:B0-----:R-:W4:Y:S04]  /*18010*/  LDL.LU R247, [R1+0x3bc] ;  /* 0x0003bc0001f77983 */ /* 0x001f280000300800 */
[----:B------:R0:W-:Y:S04]  /*18020*/  STL [R1+0x3c0], R249 ;  /* 0x0003c0f901007387 */ /* 0x0001e80000100800 */
[----:B0-----:R-:W4:Y:S01]  /*18030*/  LDL.LU R249, [R1+0x390] ;  /* 0x0003900001f97983 */ /* 0x001f220000300800 */
[----:B------:R-:W-:-:S02]  /*18040*/  IADD3.X R241, R241, UR42, RZ, P2, !PT ;  /* 0x0000002af1f17c10 */ /* 0x000fc400097fe4ff */
[----:B--2---:R-:W-:Y:S02]  /*18050*/  IADD3 R250, P2, R250, UR9, RZ ;  /* 0x00000009fafa7c10 */ /* 0x004fe4000ff5e0ff */
[----:B------:R-:W-:-:S03]  /*18060*/  IADD3.X R242, R242, UR42, RZ, P3, !PT ;  /* 0x0000002af2f27c10 */ /* 0x000fc60009ffe4ff */
[----:B------:R0:W-:Y:S01]  /*18070*/  STL [R1+0x3b8], R250 ;  /* 0x0003b8fa01007387 */ /* 0x0001e20000100800 */
[----:B------:R-:W-:Y:S02]  /*18080*/  IADD3 R243, P3, R243, UR9, RZ ;  /* 0x00000009f3f37c10 */ /* 0x000fe4000ff7e0ff */
[----:B------:R-:W-:Y:S01]  /*18090*/  IADD3.X R244, R244, UR42, RZ, P4, !PT ;  /* 0x0000002af4f47c10 */ /* 0x000fe2000a7fe4ff */
[----:B0-----:R-:W2:Y:S04]  /*180a0*/  LDL.LU R250, [R1+0x3b4] ;  /* 0x0003b40001fa7983 */ /* 0x001ea80000300800 */
[----:B------:R-:W-:Y:S04]  /*180b0*/  STL [R1+0x3e4], R241 ;  /* 0x0003e4f101007387 */ /* 0x000fe80000100800 */
[----:B------:R-:W-:Y:S04]  /*180c0*/  STL [R1+0x3dc], R242 ;  /* 0x0003dcf201007387 */ /* 0x000fe80000100800 */
[----:B------:R-:W-:Y:S01]  /*180d0*/  STL [R1+0x3b0], R243 ;  /* 0x0003b0f301007387 */ /* 0x000fe20000100800 */
[----:B---3--:R-:W-:-:S03]  /*180e0*/  IADD3 R245, P4, R245, UR9, RZ ;  /* 0x00000009f5f57c10 */ /* 0x008fc6000ff9e0ff */
[----:B------:R-:W-:Y:S01]  /*180f0*/  STL [R1+0x3d4], R244 ;  /* 0x0003d4f401007387 */ /* 0x000fe20000100800 */
[----:B------:R-:W-:-:S03]  /*18100*/  IADD3.X R246, R246, UR42, RZ, P5, !PT ;  /* 0x0000002af6f67c10 */ /* 0x000fc6000affe4ff */
[----:B------:R-:W3:Y:S01]  /*18110*/  LDL.LU R234, [R1+0x388] ;  /* 0x0003880001ea7983 */ /* 0x000ee20000300800 */
[----:B------:R-:W-:-:S03]  /*18120*/  IADD3 R248, P5, R248, UR9, RZ ;  /* 0x00000009f8f87c10 */ /* 0x000fc6000ffbe0ff */
[----:B------:R-:W-:Y:S04]  /*18130*/  STL [R1+0x3a8], R245 ;  /* 0x0003a8f501007387 */ /* 0x000fe80000100800 */
[----:B------:R-:W3:Y:S04]  /*18140*/  LDL.LU R235, [R1+0x3ac] ;  /* 0x0003ac0001eb7983 */ /* 0x000ee80000300800 */
[----:B------:R-:W-:Y:S04]  /*18150*/  STL [R1+0x3cc], R246 ;  /* 0x0003ccf601007387 */ /* 0x000fe80000100800 */
[----:B------:R-:W3:Y:S04]  /*18160*/  LDL.LU R236, [R1+0x380] ;  /* 0x0003800001ec7983 */ /* 0x000ee80000300800 */
[----:B------:R-:W-:Y:S04]  /*18170*/  STL [R1+0x3a0], R248 ;  /* 0x0003a0f801007387 */ /* 0x000fe80000100800 */
[----:B------:R-:W3:Y:S04]  /*18180*/  LDL.LU R200, [R1+0x3a4] ;  /* 0x0003a40001c87983 */ /* 0x000ee80000300800 */
[----:B------:R-:W3:Y:S04]  /*18190*/  LDL.LU R201, [R1+0x378] ;  /* 0x0003780001c97983 */ /* 0x000ee80000300800 */
[----:B------:R-:W3:Y:S04]  /*181a0*/  LDL.LU R204, [R1+0x39c] ;  /* 0x00039c0001cc7983 */ /* 0x000ee80000300800 */
[----:B------:R-:W3:Y:S01]  /*181b0*/  LDL.LU R205, [R1+0x370] ;  /* 0x0003700001cd7983 */ /* 0x000ee20000300800 */
[----:B----4-:R-:W-:-:S05]  /*181c0*/  IADD3.X R190, R190, UR42, RZ, P6, !PT ;  /* 0x0000002abebe7c10 */ /* 0x010fca000b7fe4ff */
[----:B------:R0:W-:Y:S04]  /*181d0*/  STL [R1+0x3c4], R190 ;  /* 0x0003c4be01007387 */ /* 0x0001e80000100800 */
[----:B------:R-:W4:Y:S04]  /*181e0*/  LDL.LU R207, [R1+0x394] ;  /* 0x0003940001cf7983 */ /* 0x000f280000300800 */
[----:B0-----:R-:W4:Y:S04]  /*181f0*/  LDL.LU R190, [R1+0x368] ;  /* 0x0003680001be7983 */ /* 0x001f280000300800 */
[----:B------:R-:W4:Y:S04]  /*18200*/  LDL.LU R209, [R1+0x38c] ;  /* 0x00038c0001d17983 */ /* 0x000f280000300800 */
[----:B------:R-:W4:Y:S04]  /*18210*/  LDL.LU R226, [R1+0x360] ;  /* 0x0003600001e27983 */ /* 0x000f280000300800 */
[----:B------:R-:W4:Y:S01]  /*18220*/  LDL.LU R227, [R1+0x384] ;  /* 0x0003840001e37983 */ /* 0x000f220000300800 */
[----:B------:R-:W-:-:S05]  /*18230*/  IADD3 R191, P6, R191, UR9, RZ ;  /* 0x00000009bfbf7c10 */ /* 0x000fca000ffde0ff */
        /* <DEDUP_REMOVED lines=8> */
[----:B------:R-:W-:-:S02]  /*182c0*/  IADD3.X R247, R247, UR42, RZ, P1, !PT ;  /* 0x0000002af7f77c10 */ /* 0x000fc40008ffe4ff */
[----:B------:R-:W-:-:S05]  /*182d0*/  IADD3 R249, P1, R249, UR9, RZ ;  /* 0x00000009f9f97c10 */ /* 0x000fca000ff3e0ff */
[----:B------:R0:W-:Y:S04]  /*182e0*/  STL [R1+0x390], R249 ;  /* 0x000390f901007387 */ /* 0x0001e80000100800 */
[----:B------:R1:W-:Y:S04]  /*182f0*/  STL [R1+0x3bc], R247 ;  /* 0x0003bcf701007387 */ /* 0x0003e80000100800 */
[----:B0-----:R-:W4:Y:S04]  /*18300*/  LDL.LU R249, [R1+0x364] ;  /* 0x0003640001f97983 */ /* 0x001f280000300800 */
[----:B------:R-:W4:Y:S04]  /*18310*/  LDL.LU R243, [R1+0x338] ;  /* 0x0003380001f37983 */ /* 0x000f280000300800 */
[----:B------:R-:W4:Y:S04]  /*18320*/  LDL.LU R244, [R1+0x35c] ;  /* 0x00035c0001f47983 */ /* 0x000f280000300800 */
[----:B------:R-:W4:Y:S01]  /*18330*/  LDL.LU R245, [R1+0x330] ;  /* 0x0003300001f57983 */ /* 0x000f220000300800 */
[----:B--2---:R-:W-:-:S05]  /*18340*/  IADD3.X R250, R250, UR42, RZ, P2, !PT ;  /* 0x0000002afafa7c10 */ /* 0x004fca00097fe4ff */
[----:B------:R0:W-:Y:S04]  /*18350*/  STL [R1+0x3b4], R250 ;  /* 0x0003b4fa01007387 */ /* 0x0001e80000100800 */
[----:B------:R-:W2:Y:S04]  /*18360*/  LDL.LU R246, [R1+0x354] ;  /* 0x0003540001f67983 */ /* 0x000ea80000300800 */
[----:B-1----:R-:W2:Y:S04]  /*18370*/  LDL.LU R247, [R1+0x328] ;  /* 0x0003280001f77983 */ /* 0x002ea80000300800 */
[----:B0-----:R-:W2:Y:S01]  /*18380*/  LDL.LU R250, [R1+0x34c] ;  /* 0x00034c0001fa7983 */ /* 0x001ea20000300800 */
[----:B---3--:R-:W-:-:S02]  /*18390*/  IADD3 R234, P2, R234, UR9, RZ ;  /* 0x00000009eaea7c10 */ /* 0x008fc4000ff5e0ff */
        /* <DEDUP_REMOVED lines=12> */
[----:B----4-:R-:W-:Y:S02]  /*18460*/  IADD3.X R207, R207, UR42, RZ, P6, !PT ;  /* 0x0000002acfcf7c10 */ /* 0x010fe4000b7fe4ff */
[----:B------:R-:W-:Y:S02]  /*18470*/  IADD3 R190, P6, R190, UR9, RZ ;  /* 0x00000009bebe7c10 */ /* 0x000fe4000ffde0ff */
[----:B------:R-:W-:-:S03]  /*18480*/  IADD3.X R209, R209, UR42, RZ, P1, !PT ;  /* 0x0000002ad1d17c10 */ /* 0x000fc60008ffe4ff */
[----:B------:R0:W-:Y:S01]  /*18490*/  STL [R1+0x368], R190 ;  /* 0x000368be01007387 */ /* 0x0001e20000100800 */
[----:B------:R-:W-:-:S03]  /*184a0*/  IADD3 R226, P1, R226, UR9, RZ ;  /* 0x00000009e2e27c10 */ /* 0x000fc6000ff3e0ff */
[----:B------:R-:W-:Y:S01]  /*184b0*/  STL [R1+0x370], R205 ;  /* 0x000370cd01007387 */ /* 0x000fe20000100800 */
[----:B------:R-:W-:-:S03]  /*184c0*/  IADD3.X R227, R227, UR42, RZ, P2, !PT ;  /* 0x0000002ae3e37c10 */ /* 0x000fc600097fe4ff */
[----:B0-----:R-:W3:Y:S04]  /*184d0*/  LDL.LU R190, [R1+0x320] ;  /* 0x0003200001be7983 */ /* 0x001ee80000300800 */
[----:B------:R-:W-:Y:S04]  /*184e0*/  STL [R1+0x394], R207 ;  /* 0x000394cf01007387 */ /* 0x000fe80000100800 */
        /* <DEDUP_REMOVED lines=12> */
[----:B------:R0:W-:Y:S04]  /*185b0*/  STL [R1+0x348], R248 ;  /* 0x000348f801007387 */ /* 0x0001e80000100800 */
[----:B------:R-:W-:Y:S04]  /*185c0*/  STL [R1+0x374], R241 ;  /* 0x000374f101007387 */ /* 0x000fe80000100800 */
[----:B0-----:R-:W4:Y:S04]  /*185d0*/  LDL.LU R248, [R1+0x344] ;  /* 0x0003440001f87983 */ /* 0x001f280000300800 */
[----:B------:R0:W-:Y:S04]  /*185e0*/  STL [R1+0x36c], R191 ;  /* 0x00036cbf01007387 */ /* 0x0001e80000100800 */
[----:B0-----:R-:W4:Y:S01]  /*185f0*/  LDL.LU R191, [R1+0x318] ;  /* 0x0003180001bf7983 */ /* 0x001f220000300800 */
[----:B------:R-:W-:-:S05]  /*18600*/  IADD3.X R249, R249, UR42, RZ, P6, !PT ;  /* 0x0000002af9f97c10 */ /* 0x000fca000b7fe4ff */
[----:B------:R0:W-:Y:S04]  /*18610*/  STL [R1+0x364], R249 ;  /* 0x000364f901007387 */ /* 0x0001e80000100800 */
[----:B0-----:R-:W4:Y:S01]  /*18620*/  LDL.LU R249, [R1+0x33c] ;  /* 0x00033c0001f97983 */ /* 0x001f220000300800 */
[----:B------:R-:W-:Y:S02]  /*18630*/  IADD3 R242, P5, R242, UR9, RZ ;  /* 0x00000009f2f27c10 */ /* 0x000fe4000ffbe0ff */
[----:B------:R-:W-:Y:S02]  /*18640*/  IADD3 R243, P6, R243, UR9, RZ ;  /* 0x00000009f3f37c10 */ /* 0x000fe4000ffde0ff */
[----:B------:R-:W-:Y:S02]  /*18650*/  IADD3.X R244, R244, UR42, RZ, P1, !PT ;  /* 0x0000002af4f47c10 */ /* 0x000fe40008ffe4ff */
[----:B------:R-:W-:Y:S01]  /*18660*/  IADD3 R245, P1, R245, UR9, RZ ;  /* 0x00000009f5f57c10 */ /* 0x000fe2000ff3e0ff */
[----:B------:R-:W-:Y:S04]  /*18670*/  STL [R1+0x340], R242 ;  /* 0x000340f201007387 */ /* 0x000fe80000100800 */
[----:B------:R-:W-:Y:S04]  /*18680*/  STL [R1+0x338], R243 ;  /* 0x000338f301007387 */ /* 0x000fe80000100800 */
[----:B------:R-:W-:Y:S04]  /*18690*/  STL [R1+0x35c], R244 ;  /* 0x00035cf401007387 */ /* 0x000fe80000100800 */
[----:B------:R-:W-:Y:S04]  /*186a0*/  STL [R1+0x330], R245 ;  /* 0x000330f501007387 */ /* 0x000fe80000100800 */
[----:B------:R-:W4:Y:S01]  /*186b0*/  LDL.LU R232, [R1+0x310] ;  /* 0x0003100001e87983 */ /* 0x000f220000300800 */
[----:B--2---:R-:W-:-:S02]  /*186c0*/  IADD3.X R246, R246, UR42, RZ, P2, !PT ;  /* 0x0000002af6f67c10 */ /* 0x004fc400097fe4ff */
[----:B------:R-:W-:-:S03]  /*186d0*/  IADD3 R247, P2, R247, UR9, RZ ;  /* 0x00000009f7f77c10 */ /* 0x000fc6000ff5e0ff */
[----:B------:R-:W-:Y:S01]  /*186e0*/  STL [R1+0x354], R246 ;  /* 0x000354f601007387 */ /* 0x000fe20000100800 */
[----:B------:R-:W-:-:S03]  /*186f0*/  IADD3.X R250, R250, UR42, RZ, P3, !PT ;  /* 0x0000002afafa7c10 */ /* 0x000fc60009ffe4ff */
[----:B------:R-:W2:Y:S04]  /*18700*/  LDL.LU R234, [R1+0x334] ;  /* 0x0003340001ea7983 */ /* 0x000ea80000300800 */
[----:B------:R-:W-:Y:S04]  /*18710*/  STL [R1+0x328], R247 ;  /* 0x000328f701007387 */ /* 0x000fe80000100800 */
[----:B------:R-:W2:Y:S04]  /*18720*/  LDL.LU R235, [R1+0x308] ;  /* 0x0003080001eb7983 */ /* 0x000ea80000300800 */
[----:B------:R0:W-:Y:S04]  /*18730*/  STL [R1+0x34c], R250 ;  /* 0x00034cfa01007387 */ /* 0x0001e80000100800 */
[----:B------:R-:W2:Y:S04]  /*18740*/  LDL.LU R236, [R1+0x32c] ;  /* 0x00032c0001ec7983 */ /* 0x000ea80000300800 */
[----:B------:R-:W2:Y:S04]  /*18750*/  LDL.LU R200, [R1+0x300] ;  /* 0x0003000001c87983 */ /* 0x000ea80000300800 */
[----:B------:R-:W2:Y:S04]  /*18760*/  LDL.LU R201, [R1+0x324] ;  /* 0x0003240001c97983 */ /* 0x000ea80000300800 */
[----:B------:R-:W2:Y:S04]  /*18770*/  LDL.LU R204, [R1+0x2f8] ;  /* 0x0002f80001cc7983 */ /* 0x000ea80000300800 */
[----:B------:R-:W2:Y:S04]  /*18780*/  LDL.LU R205, [R1+0x31c] ;  /* 0x00031c0001cd7983 */ /* 0x000ea80000300800 */
[----:B------:R-:W2:Y:S04]  /*18790*/  LDL.LU R207, [R1+0x2f0] ;  /* 0x0002f00001cf7983 */ /* 0x000ea80000300800 */
[----:B0-----:R-:W2:Y:S04]  /*187a0*/  LDL.LU R250, [R1+0x314] ;  /* 0x0003140001fa7983 */ /* 0x001ea80000300800 */
[----:B------:R-:W2:Y:S04]  /*187b0*/  LDL.LU R209, [R1+0x2e8] ;  /* 0x0002e80001d17983 */ /* 0x000ea80000300800 */
[----:B------:R-:W2:Y:S04]  /*187c0*/  LDL.LU R226, [R1+0x30c] ;  /* 0x00030c0001e27983 */ /* 0x000ea80000300800 */
[----:B------:R-:W2:Y:S01]  /*187d0*/  LDL.LU R227, [R1+0x2e0] ;  /* 0x0002e00001e37983 */ /* 0x000ea20000300800 */
[----:B---3--:R-:W-:-:S05]  /*187e0*/  IADD3 R190, P3, R190, UR9, RZ ;  /* 0x00000009bebe7c10 */ /* 0x008fca000ff7e0ff */
        /* <DEDUP_REMOVED lines=8> */
[----:B----4-:R-:W-:-:S02]  /*18870*/  IADD3.X R248, R248, UR42, RZ, P4, !PT ;  /* 0x0000002af8f87c10 */ /* 0x010fc4000a7fe4ff */
[----:B------:R-:W-:-:S05]  /*18880*/  IADD3 R191, P4, R191, UR9, RZ ;  /* 0x00000009bfbf7c10 */ /* 0x000fca000ff9e0ff */
[----:B------:R0:W-:Y:S04]  /*18890*/  STL [R1+0x318], R191 ;  /* 0x000318bf01007387 */ /* 0x0001e80000100800 */
[----:B------:R1:W-:Y:S04]  /*188a0*/  STL [R1+0x344], R248 ;  /* 0x000344f801007387 */ /* 0x0003e80000100800 */
[----:B0-----:R-:W4:Y:S04]  /*188b0*/  LDL.LU R191, [R1+0x2c0] ;  /* 0x0002c00001bf7983 */ /* 0x001f280000300800 */
[----:B------:R-:W4:Y:S04]  /*188c0*/  LDL.LU R243, [R1+0x2e4] ;  /* 0x0002e40001f37983 */ /* 0x000f280000300800 */
[----:B------:R-:W4:Y:S04]  /*188d0*/  LDL.LU R244, [R1+0x2b8] ;  /* 0x0002b80001f47983 */ /* 0x000f280000300800 */
[----:B------:R-:W4:Y:S01]  /*188e0*/  LDL.LU R245, [R1+0x2dc] ;  /* 0x0002dc0001f57983 */ /* 0x000f220000300800 */
[----:B------:R-:W-:-:S05]  /*188f0*/  IADD3.X R249, R249, UR42, RZ, P5, !PT ;  /* 0x0000002af9f97c10 */ /* 0x000fca000affe4ff */
[----:B------:R0:W-:Y:S04]  /*18900*/  STL [R1+0x33c], R249 ;  /* 0x00033cf901007387 */ /* 0x0001e80000100800 */
[----:B------:R-:W4:Y:S04]  /*18910*/  LDL.LU R246, [R1+0x2b0] ;  /* 0x0002b00001f67983 */ /* 0x000f280000300800 */
[----:B-1----:R-:W4:Y:S04]  /*18920*/  LDL.LU R248, [R1+0x2d4] ;  /* 0x0002d40001f87983 */ /* 0x002f280000300800 */
[----:B0-----:R-:W4:Y:S01]  /*18930*/  LDL.LU R249, [R1+0x2a8] ;  /* 0x0002a80001f97983 */ /* 0x001f220000300800 */
[----:B------:R-:W-:-:S05]  /*18940*/  IADD3 R232, P5, R232, UR9, RZ ;  /* 0x00000009e8e87c10 */ /* 0x000fca000ffbe0ff */
[----:B------:R-:W-:Y:S01]  /*18950*/  STL [R1+0x310], R232 ;  /* 0x000310e801007387 */ /* 0x000fe20000100800 */
[----:B--2---:R-:W-:Y:S02]  /*18960*/  IADD3.X R234, R234, UR42, RZ, P6, !PT ;  /* 0x0000002aeaea7c10 */ /* 0x004fe4000b7fe4ff */
        /* <DEDUP_REMOVED lines=12> */
[----:B------:R-:W-:Y:S02]  /*18a30*/  IADD3 R207, P3, R207, UR9, RZ ;  /* 0x00000009cfcf7c10 */ /* 0x000fe4000ff7e0ff */
[----:B------:R-:W-:Y:S02]  /*18a40*/  IADD3.X R250, R250, UR42, RZ, P4, !PT ;  /* 0x0000002afafa7c10 */ /* 0x000fe4000a7fe4ff */
[----:B------:R-:W-:-:S03]  /*18a50*/  IADD3 R209, P4, R209, UR9, RZ ;  /* 0x00000009d1d17c10 */ /* 0x000fc6000ff9e0ff */
[----:B------:R0:W-:Y:S01]  /*18a60*/  STL [R1+0x314], R250 ;  /* 0x000314fa01007387 */ /* 0x0001e20000100800 */
[----:B------:R-:W-:-:S03]  /*18a70*/  IADD3.X R226, R226, UR42, RZ, P5, !PT ;  /* 0x0000002ae2e27c10 */ /* 0x000fc6000affe4ff */
[----:B------:R-:W-:Y:S01]  /*18a80*/  STL [R1+0x31c], R205 ;  /* 0x00031ccd01007387 */ /* 0x000fe20000100800 */
[----:B------:R-:W-:-:S03]  /*18a90*/  IADD3 R227, P5, R227, UR9, RZ ;  /* 0x00000009e3e37c10 */ /* 0x000fc6000ffbe0ff */
[----:B0-----:R-:W2:Y:S04]  /*18aa0*/  LDL.LU R250, [R1+0x2cc] ;  /* 0x0002cc0001fa7983 */ /* 0x001ea80000300800 */
[----:B------:R-:W-:Y:S04]  /*18ab0*/  STL [R1+0x2f0], R207 ;  /* 0x0002f0cf01007387 */ /* 0x000fe80000100800 */
[----:B------:R-:W-:Y:S04]  /*18ac0*/  STL [R1+0x2e8], R209 ;  /* 0x0002e8d101007387 */ /* 0x000fe80000100800 */
[----:B------:R-:W-:Y:S04]  /*18ad0*/  STL [R1+0x30c], R226 ;  /* 0x00030ce201007387 */ /* 0x000fe80000100800 */
[----:B------:R-:W-:Y:S01]  /*18ae0*/  STL [R1+0x2e0], R227 ;  /* 0x0002e0e301007387 */ /* 0x000fe20000100800 */
[----:B---3--:R-:W-:-:S02]  /*18af0*/  IADD3.X R229, R229, UR42, RZ, P6, !PT ;  /* 0x0000002ae5e57c10 */ /* 0x008fc4000b7fe4ff */
[----:B------:R-:W-:-:S03]  /*18b00*/  IADD3 R237, P6, R237, UR9, RZ ;  /* 0x00000009eded7c10 */ /* 0x000fc6000ffde0ff */
[----:B------:R-:W-:Y:S01]  /*18b10*/  STL [R1+0x304], R229 ;  /* 0x000304e501007387 */ /* 0x000fe20000100800 */
[----:B------:R-:W-:-:S03]  /*18b20*/  IADD3.X R238, R238, UR42, RZ, P1, !PT ;  /* 0x0000002aeeee7c10 */ /* 0x000fc60008ffe4ff */
[----:B------:R-:W-:Y:S01]  /*18b30*/  STL [R1+0x2d8], R237 ;  /* 0x0002d8ed01007387 */ /* 0x000fe20000100800 */
[----:B------:R-:W-:Y:S02]  /*18b40*/  IADD3 R241, P1, R241, UR9, RZ ;  /* 0x00000009f1f17c10 */ /* 0x000fe4000ff3e0ff */
[----:B------:R-:W-:Y:S01]  /*18b50*/  IADD3.X R247, R247, UR42, RZ, P2, !PT ;  /* 0x0000002af7f77c10 */ /* 0x000fe200097fe4ff */
[----:B------:R-:W-:Y:S01]  /*18b60*/  STL [R1+0x2fc], R238 ;  /* 0x0002fcee01007387 */ /* 0x000fe20000100800 */
[----:B------:R-:W-:-:S03]  /*18b70*/  IADD3 R190, P2, R190, UR9, RZ ;  /* 0x00000009bebe7c10 */ /* 0x000fc6000ff5e0ff */
[----:B------:R0:W-:Y:S04]  /*18b80*/  STL [R1+0x2f4], R247 ;  /* 0x0002f4f701007387 */ /* 0x0001e80000100800 */
[----:B------:R-:W-:Y:S01]  /*18b90*/  STL [R1+0x2d0], R241 ;  /* 0x0002d0f101007387 */ /* 0x000fe20000100800 */
[----:B------:R-:W-:-:S03]  /*18ba0*/  IADD3.X R242, R242, UR42, RZ, P3, !PT ;  /* 0x0000002af2f27c10 */ /* 0x000fc60009ffe4ff */
[----:B0-----:R-:W3:Y:S04]  /*18bb0*/  LDL.LU R247, [R1+0x2a0] ;  /* 0x0002a00001f77983 */ /* 0x001ee80000300800 */
[----:B------:R0:W-:Y:S04]  /*18bc0*/  STL [R1+0x2c8], R190 ;  /* 0x0002c8be01007387 */ /* 0x0001e80000100800 */
[----:B0-----:R-:W3:Y:S01]  /*18bd0*/  LDL.LU R190, [R1+0x2c4] ;  /* 0x0002c40001be7983 */ /* 0x001ee20000300800 */
[----:B----4-:R-:W-:Y:S02]  /*18be0*/  IADD3 R191, P3, R191, UR9, RZ ;  /* 0x00000009bfbf7c10 */ /* 0x010fe4000ff7e0ff */
[----:B------:R-:W-:-:S03]  /*18bf0*/  IADD3.X R243, R243, UR42, RZ, P4, !PT ;  /* 0x0000002af3f37c10 */ /* 0x000fc6000a7fe4ff */
[----:B------:R0:W-:Y:S01]  /*18c00*/  STL [R1+0x2c0], R191 ;  /* 0x0002c0bf01007387 */ /* 0x0001e20000100800 */
[----:B------:R-:W-:Y:S02]  /*18c10*/  IADD3 R244, P4, R244, UR9, RZ ;  /* 0x00000009f4f47c10 */ /* 0x000fe4000ff9e0ff */
[----:B------:R-:W-:Y:S01]  /*18c20*/  IADD3.X R245, R245, UR42, RZ, P5, !PT ;  /* 0x0000002af5f57c10 */ /* 0x000fe2000affe4ff */
[----:B0-----:R-:W4:Y:S04]  /*18c30*/  LDL.LU R191, [R1+0x298] ;  /* 0x0002980001bf7983 */ /* 0x001f280000300800 */
[----:B------:R-:W-:Y:S04]  /*18c40*/  STL [R1+0x2ec], R242 ;  /* 0x0002ecf201007387 */ /* 0x000fe80000100800 */
[----:B------:R-:W-:Y:S01]  /*18c50*/  STL [R1+0x2e4], R243 ;  /* 0x0002e4f301007387 */ /* 0x000fe20000100800 */
[----:B------:R-:W-:-:S03]  /*18c60*/  IADD3 R246, P5, R246, UR9, RZ ;  /* 0x00000009f6f67c10 */ /* 0x000fc6000ffbe0ff */
[----:B------:R-:W-:Y:S01]  /*18c70*/  STL [R1+0x2b8], R244 ;  /* 0x0002b8f401007387 */ /* 0x000fe20000100800 */
[----:B------:R-:W-:-:S03]  /*18c80*/  IADD3.X R248, R248, UR42, RZ, P6, !PT ;  /* 0x0000002af8f87c10 */ /* 0x000fc6000b7fe4ff */
[----:B------:R-:W-:Y:S01]  /*18c90*/  STL [R1+0x2dc], R245 ;  /* 0x0002dcf501007387 */ /* 0x000fe20000100800 */
[----:B------:R-:W-:-:S03]  /*18ca0*/  IADD3 R249, P6, R249, UR9, RZ ;  /* 0x00000009f9f97c10 */ /* 0x000fc6000ffde0ff */
        /* <DEDUP_REMOVED lines=8> */
[----:B------:R-:W4:Y:S04]  /*18d30*/  LDL.LU R201, [R1+0x280] ;  /* 0x0002800001c97983 */ /* 0x000f280000300800 */
[----:B------:R-:W4:Y:S04]  /*18d40*/  LDL.LU R204, [R1+0x2a4] ;  /* 0x0002a40001cc7983 */ /* 0x000f280000300800 */
[----:B------:R-:W4:Y:S04]  /*18d50*/  LDL.LU R205, [R1+0x278] ;  /* 0x0002780001cd7983 */ /* 0x000f280000300800 */
[----:B------:R-:W4:Y:S04]  /*18d60*/  LDL.LU R207, [R1+0x29c] ;  /* 0x00029c0001cf7983 */ /* 0x000f280000300800 */
[----:B0-----:R-:W4:Y:S04]  /*18d70*/  LDL.LU R249, [R1+0x270] ;  /* 0x0002700001f97983 */ /* 0x001f280000300800 */
[----:B------:R-:W4:Y:S04]  /*18d80*/  LDL.LU R209, [R1+0x294] ;  /* 0x0002940001d17983 */ /* 0x000f280000300800 */
[----:B------:R-:W4:Y:S04]  /*18d90*/  LDL.LU R226, [R1+0x268] ;  /* 0x0002680001e27983 */ /* 0x000f280000300800 */
[----:B------:R-:W4:Y:S01]  /*18da0*/  LDL.LU R227, [R1+0x28c] ;  /* 0x00028c0001e37983 */ /* 0x000f220000300800 */
[----:B--2---:R-:W-:-:S05]  /*18db0*/  IADD3.X R250, R250, UR42, RZ, P1, !PT ;  /* 0x0000002afafa7c10 */ /* 0x004fca0008ffe4ff */
        /* <DEDUP_REMOVED lines=8> */
[----:B---3--:R-:W-:-:S02]  /*18e40*/  IADD3 R247, P1, R247, UR9, RZ ;  /* 0x00000009f7f77c10 */ /* 0x008fc4000ff3e0ff */
[----:B------:R-:W-:-:S05]  /*18e50*/  IADD3.X R190, R190, UR42, RZ, P2, !PT ;  /* 0x0000002abebe7c10 */ /* 0x000fca00097fe4ff */
[----:B------:R0:W-:Y:S04]  /*18e60*/  STL [R1+0x2c4], R190 ;  /* 0x0002c4be01007387 */ /* 0x0001e80000100800 */
[----:B------:R1:W-:Y:S04]  /*18e70*/  STL [R1+0x2a0], R247 ;  /* 0x0002a0f701007387 */ /* 0x0003e80000100800 */
[----:B0-----:R-:W3:Y:S04]  /*18e80*/  LDL.LU R190, [R1+0x26c] ;  /* 0x00026c0001be7983 */ /* 0x001ee80000300800 */
[----:B------:R-:W3:Y:S04]  /*18e90*/  LDL.LU R243, [R1+0x240] ;  /* 0x0002400001f37983 */ /* 0x000ee80000300800 */
[----:B------:R-:W3:Y:S04]  /*18ea0*/  LDL.LU R244, [R1+0x264] ;  /* 0x0002640001f47983 */ /* 0x000ee80000300800 */
[----:B------:R-:W3:Y:S01]  /*18eb0*/  LDL.LU R245, [R1+0x238] ;  /* 0x0002380001f57983 */ /* 0x000ee20000300800 */
[----:B----4-:R-:W-:-:S05]  /*18ec0*/  IADD3 R191, P2, R191, UR9, RZ ;  /* 0x00000009bfbf7c10 */ /* 0x010fca000ff5e0ff */
[----:B------:R0:W-:Y:S04]  /*18ed0*/  STL [R1+0x298], R191 ;  /* 0x000298bf01007387 */ /* 0x0001e80000100800 */
[----:B------:R-:W4:Y:S04]  /*18ee0*/  LDL.LU R246, [R1+0x25c] ;  /* 0x00025c0001f67983 */ /* 0x000f280000300800 */
[----:B-1----:R-:W4:Y:S04]  /*18ef0*/  LDL.LU R247, [R1+0x230] ;  /* 0x0002300001f77983 */ /* 0x002f280000300800 */
[----:B0-----:R-:W4:Y:S01]  /*18f00*/  LDL.LU R191, [R1+0x254] ;  /* 0x0002540001bf7983 */ /* 0x001f220000300800 */
[----:B------:R-:W-:-:S02]  /*18f10*/  IADD3.X R232, R232, UR42, RZ, P3, !PT ;  /* 0x0000002ae8e87c10 */ /* 0x000fc40009ffe4ff */
        /* <DEDUP_REMOVED lines=14> */
[----:B------:R-:W-:Y:S01]  /*19000*/  IADD3 R249, P1, R249, UR9, RZ ;  /* 0x00000009f9f97c10 */ /* 0x000fe2000ff3e0ff */
[----:B------:R-:W-:Y:S04]  /*19010*/  STL [R1+0x2a4], R204 ;  /* 0x0002a4cc01007387 */ /* 0x000fe80000100800 */
[----:B------:R0:W-:Y:S04]  /*19020*/  STL [R1+0x270], R249 ;  /* 0x000270f901007387 */ /* 0x0001e80000100800 */
[----:B------:R-:W-:Y:S04]  /*19030*/  STL [R1+0x278], R205 ;  /* 0x000278cd01007387 */ /* 0x000fe80000100800 */
[----:B0-----:R-:W4:Y:S01]  /*19040*/  LDL.LU R249, [R1+0x228] ;  /* 0x0002280001f97983 */ /* 0x001f220000300800 */
[----:B------:R-:W-:-:S02]  /*19050*/  IADD3.X R209, R209, UR42, RZ, P2, !PT ;  /* 0x0000002ad1d17c10 */ /* 0x000fc400097fe4ff */
[----:B------:R-:W-:Y:S02]  /*19060*/  IADD3 R226, P2, R226, UR9, RZ ;  /* 0x00000009e2e27c10 */ /* 0x000fe4000ff5e0ff */
[----:B------:R-:W-:Y:S01]  /*19070*/  IADD3.X R227, R227, UR42, RZ, P3, !PT ;  /* 0x0000002ae3e37c10 */ /* 0x000fe20009ffe4ff */
[----:B------:R-:W-:Y:S04]  /*19080*/  STL [R1+0x29c], R207 ;  /* 0x00029ccf01007387 */ /* 0x000fe80000100800 */
[----:B------:R-:W-:Y:S04]  /*19090*/  STL [R1+0x294], R209 ;  /* 0x000294d101007387 */ /* 0x000fe80000100800 */
[----:B------:R-:W-:Y:S04]  /*190a0*/  STL [R1+0x268], R226 ;  /* 0x000268e201007387 */ /* 0x000fe80000100800 */
[----:B------:R-:W-:Y:S01]  /*190b0*/  STL [R1+0x28c], R227 ;  /* 0x00028ce301007387 */ /* 0x000fe20000100800 */
[----:B--2---:R-:W-:-:S02]  /*190c0*/  IADD3 R229, P3, R229, UR9, RZ ;  /* 0x00000009e5e57c10 */ /* 0x004fc4000ff7e0ff */
[----:B------:R-:W-:-:S03]  /*190d0*/  IADD3.X R237, R237, UR42, RZ, P4, !PT ;  /* 0x0000002aeded7c10 */ /* 0x000fc6000a7fe4ff */
[----:B------:R-:W-:Y:S01]  /*190e0*/  STL [R1+0x260], R229 ;  /* 0x000260e501007387 */ /* 0x000fe20000100800 */
[----:B------:R-:W-:Y:S02]  /*190f0*/  IADD3 R238, P4, R238, UR9, RZ ;  /* 0x00000009eeee7c10 */ /* 0x000fe4000ff9e0ff */
[----:B------:R-:W-:Y:S01]  /*19100*/  IADD3.X R241, R241, UR42, RZ, P5, !PT ;  /* 0x0000002af1f17c10 */ /* 0x000fe2000affe4ff */
[----:B------:R-:W-:Y:S01]  /*19110*/  STL [R1+0x284], R237 ;  /* 0x000284ed01007387 */ /* 0x000fe20000100800 */
[----:B------:R-:W-:-:S03]  /*19120*/  IADD3 R248, P5, R248, UR9, RZ ;  /* 0x00000009f8f87c10 */ /* 0x000fc6000ffbe0ff */
[----:B------:R-:W-:Y:S01]  /*19130*/  STL [R1+0x258], R238 ;  /* 0x000258ee01007387 */ /* 0x000fe20000100800 */
[----:B------:R-:W-:-:S03]  /*19140*/  IADD3.X R250, R250, UR42, RZ, P6, !PT ;  /* 0x0000002afafa7c10 */ /* 0x000fc6000b7fe4ff */
[----:B------:R0:W-:Y:S04]  /*19150*/  STL [R1+0x250], R248 ;  /* 0x000250f801007387 */ /* 0x0001e80000100800 */
[----:B------:R-:W-:Y:S01]  /*19160*/  STL [R1+0x27c], R241 ;  /* 0x00027cf101007387 */ /* 0x000fe20000100800 */
[----:B------:R-:W-:-:S03]  /*19170*/  IADD3 R242, P6, R242, UR9, RZ ;  /* 0x00000009f2f27c10 */ /* 0x000fc6000ffde0ff */
[----:B0-----:R-:W2:Y:S04]  /*19180*/  LDL.LU R248, [R1+0x24c] ;  /* 0x00024c0001f87983 */ /* 0x001ea80000300800 */
[----:B------:R0:W-:Y:S04]  /*19190*/  STL [R1+0x274], R250 ;  /* 0x000274fa01007387 */ /* 0x0001e80000100800 */
[----:B0-----:R-:W2:Y:S01]  /*191a0*/  LDL.LU R250, [R1+0x220] ;  /* 0x0002200001fa7983 */ /* 0x001ea20000300800 */
[----:B---3--:R-:W-:Y:S02]  /*191b0*/  IADD3.X R190, R190, UR42, RZ, P1, !PT ;  /* 0x0000002abebe7c10 */ /* 0x008fe40008ffe4ff */
[----:B------:R-:W-:-:S03]  /*191c0*/  IADD3 R243, P1, R243, UR9, RZ ;  /* 0x00000009f3f37c10 */ /* 0x000fc6000ff3e0ff */
[----:B------:R0:W-:Y:S01]  /*191d0*/  STL [R1+0x26c], R190 ;  /* 0x00026cbe01007387 */ /* 0x0001e20000100800 */
[----:B------:R-:W-:Y:S02]  /*191e0*/  IADD3.X R244, R244, UR42, RZ, P2, !PT ;  /* 0x0000002af4f47c10 */ /* 0x000fe400097fe4ff */
[----:B------:R-:W-:Y:S01]  /*191f0*/  IADD3 R245, P2, R245, UR9, RZ ;  /* 0x00000009f5f57c10 */ /* 0x000fe2000ff5e0ff */
[----:B0-----:R-:W3:Y:S04]  /*19200*/  LDL.LU R190, [R1+0x244] ;  /* 0x0002440001be7983 */ /* 0x001ee80000300800 */
[----:B------:R-:W-:Y:S04]  /*19210*/  STL [R1+0x248], R242 ;  /* 0x000248f201007387 */ /* 0x000fe80000100800 */
[----:B------:R-:W-:Y:S01]  /*19220*/  STL [R1+0x240], R243 ;  /* 0x000240f301007387 */ /* 0x000fe20000100800 */
[----:B----4-:R-:W-:-:S03]  /*19230*/  IADD3.X R246, R246, UR42, RZ, P3, !PT ;  /* 0x0000002af6f67c10 */ /* 0x010fc60009ffe4ff */
[----:B------:R-:W-:Y:S01]  /*19240*/  STL [R1+0x264], R244 ;  /* 0x000264f401007387 */ /* 0x000fe20000100800 */
[----:B------:R-:W-:-:S03]  /*19250*/  IADD3 R247, P3, R247, UR9, RZ ;  /* 0x00000009f7f77c10 */ /* 0x000fc6000ff7e0ff */
[----:B------:R-:W-:Y:S01]  /*19260*/  STL [R1+0x238], R245 ;  /* 0x000238f501007387 */ /* 0x000fe20000100800 */
[----:B------:R-:W-:-:S03]  /*19270*/  IADD3.X R191, R191, UR42, RZ, P4, !PT ;  /* 0x0000002abfbf7c10 */ /* 0x000fc6000a7fe4ff */
        /* <DEDUP_REMOVED lines=25> */
[----:B--2---:R-:W-:-:S02]  /*19410*/  IADD3.X R248, R248, UR42, RZ, P5, !PT ;  /* 0x0000002af8f87c10 */ /* 0x004fc4000affe4ff */
[----:B------:R-:W-:-:S05]  /*19420*/  IADD3 R250, P5, R250, UR9, RZ ;  /* 0x00000009fafa7c10 */ /* 0x000fca000ffbe0ff */
[----:B------:R0:W-:Y:S04]  /*19430*/  STL [R1+0x220], R250 ;  /* 0x000220fa01007387 */ /* 0x0001e80000100800 */
[----:B------:R1:W-:Y:S04]  /*19440*/  STL [R1+0x24c], R248 ;  /* 0x00024cf801007387 */ /* 0x0003e80000100800 */
[----:B0-----:R-:W2:Y:S04]  /*19450*/  LDL.LU R250, [R1+0x1c8] ;  /* 0x0001c80001fa7983 */ /* 0x001ea80000300800 */
[----:B------:R-:W2:Y:S04]  /*19460*/  LDL.LU R244, [R1+0x1ec] ;  /* 0x0001ec0001f47983 */ /* 0x000ea80000300800 */
[----:B------:R-:W2:Y:S04]  /*19470*/  LDL.LU R245, [R1+0x1c0] ;  /* 0x0001c00001f57983 */ /* 0x000ea80000300800 */
[----:B------:R-:W2:Y:S01]  /*19480*/  LDL.LU R246, [R1+0x1e4] ;  /* 0x0001e40001f67983 */ /* 0x000ea20000300800 */
[----:B---3--:R-:W-:-:S05]  /*19490*/  IADD3.X R190, R190, UR42, RZ, P6, !PT ;  /* 0x0000002abebe7c10 */ /* 0x008fca000b7fe4ff */
[----:B------:R0:W-:Y:S04]  /*194a0*/  STL [R1+0x244], R190 ;  /* 0x000244be01007387 */ /* 0x0001e80000100800 */
[----:B------:R-:W3:Y:S04]  /*194b0*/  LDL.LU R247, [R1+0x1b8] ;  /* 0x0001b80001f77983 */ /* 0x000ee80000300800 */
[----:B-1----:R-:W3:Y:S04]  /*194c0*/  LDL.LU R248, [R1+0x1dc] ;  /* 0x0001dc0001f87983 */ /* 0x002ee80000300800 */
[----:B0-----:R-:W3:Y:S01]  /*194d0*/  LDL.LU R190, [R1+0x1b0] ;  /* 0x0001b00001be7983 */ /* 0x001ee20000300800 */
[----:B----4-:R-:W-:-:S02]  /*194e0*/  IADD3 R232, P6, R232, UR9, RZ ;  /* 0x00000009e8e87c10 */ /* 0x010fc4000ffde0ff */
        /* <DEDUP_REMOVED lines=14> */
[----:B------:R-:W-:Y:S02]  /*195d0*/  IADD3.X R191, R191, UR42, RZ, P5, !PT ;  /* 0x0000002abfbf7c10 */ /* 0x000fe4000affe4ff */
[----:B------:R-:W-:-:S03]  /*195e0*/  IADD3 R207, P4, R207, UR9, RZ ;  /* 0x00000009cfcf7c10 */ /* 0x000fc6000ff9e0ff */
[----:B------:R0:W-:Y:S01]  /*195f0*/  STL [R1+0x21c], R191 ;  /* 0x00021cbf01007387 */ /* 0x0001e20000100800 */
[----:B------:R-:W-:-:S03]  /*19600*/  IADD3 R209, P5, R209, UR9, RZ ;  /* 0x00000009d1d17c10 */ /* 0x000fc6000ffbe0ff */
[----:B------:R-:W-:Y:S01]  /*19610*/  STL [R1+0x224], R205 ;  /* 0x000224cd01007387 */ /* 0x000fe20000100800 */
[----:B------:R-:W-:Y:S02]  /*19620*/  IADD3.X R226, R226, UR42, RZ, P6, !PT ;  /* 0x0000002ae2e27c10 */ /* 0x000fe4000b7fe4ff */
[----:B------:R-:W-:Y:S01]  /*19630*/  IADD3 R227, P6, R227, UR9, RZ ;  /* 0x00000009e3e37c10 */ /* 0x000fe2000ffde0ff */
[----:B0-----:R-:W4:Y:S04]  /*19640*/  LDL.LU R191, [R1+0x1d4] ;  /* 0x0001d40001bf7983 */ /* 0x001f280000300800 */
[----:B------:R-:W-:Y:S04]  /*19650*/  STL [R1+0x1f8], R207 ;  /* 0x0001f8cf01007387 */ /* 0x000fe80000100800 */
        /* <DEDUP_REMOVED lines=11> */
[----:B------:R-:W-:Y:S04]  /*19710*/  STL [R1+0x204], R238 ;  /* 0x000204ee01007387 */ /* 0x000fe80000100800 */
[----:B------:R0:W-:Y:S04]  /*19720*/  STL [R1+0x1d0], R249 ;  /* 0x0001d0f901007387 */ /* 0x0001e80000100800 */
[----:B------:R-:W-:Y:S04]  /*19730*/  STL [R1+0x1d8], R241 ;  /* 0x0001d8f101007387 */ /* 0x000fe80000100800 */
[----:B0-----:R-:W4:Y:S01]  /*19740*/  LDL.LU R249, [R1+0x1a8] ;  /* 0x0001a80001f97983 */ /* 0x001f220000300800 */
[----:B------:R-:W-:-:S03]  /*19750*/  IADD3.X R243, R243, UR42, RZ, P4, !PT ;  /* 0x0000002af3f37c10 */ /* 0x000fc6000a7fe4ff */
[----:B------:R-:W-:Y:S01]  /*19760*/  STL [R1+0x1fc], R242 ;  /* 0x0001fcf201007387 */ /* 0x000fe20000100800 */
        /* <DEDUP_REMOVED lines=8> */
[----:B------:R-:W-:Y:S04]  /*197f0*/  STL [R1+0x1c0], R245 ;  /* 0x0001c0f501007387 */ /* 0x000fe80000100800 */
[----:B------:R-:W-:Y:S04]  /*19800*/  STL [R1+0x1e4], R246 ;  /* 0x0001e4f601007387 */ /* 0x000fe80000100800 */
[----:B------:R-:W2:Y:S01]  /*19810*/  LDL.LU R230, [R1+0x1a0] ;  /* 0x0001a00001e67983 */ /* 0x000ea20000300800 */
[----:B---3--:R-:W-:-:S02]  /*19820*/  IADD3 R247, P6, R247, UR9, RZ ;  /* 0x00000009f7f77c10 */ /* 0x008fc4000ffde0ff */
[----:B------:R-:W-:-:S03]  /*19830*/  IADD3.X R248, R248, UR42, RZ, P1, !PT ;  /* 0x0000002af8f87c10 */ /* 0x000fc60008ffe4ff */
[----:B------:R-:W-:Y:S01]  /*19840*/  STL [R1+0x1b8], R247 ;  /* 0x0001b8f701007387 */ /* 0x000fe20000100800 */
[----:B------:R-:W-:-:S03]  /*19850*/  IADD3 R190, P1, R190, UR9, RZ ;  /* 0x00000009bebe7c10 */ /* 0x000fc6000ff3e0ff */
[----:B------:R-:W3:Y:S04]  /*19860*/  LDL.LU R232, [R1+0x1c4] ;  /* 0x0001c40001e87983 */ /* 0x000ee80000300800 */
[----:B------:R-:W-:Y:S04]  /*19870*/  STL [R1+0x1dc], R248 ;  /* 0x0001dcf801007387 */ /* 0x000fe80000100800 */
[----:B------:R-:W3:Y:S04]  /*19880*/  LDL.LU R234, [R1+0x198] ;  /* 0x0001980001ea7983 */ /* 0x000ee80000300800 */
[----:B------:R0:W-:Y:S04]  /*19890*/  STL [R1+0x1b0], R190 ;  /* 0x0001b0be01007387 */ /* 0x0001e80000100800 */
[----:B------:R-:W3:Y:S04]  /*198a0*/  LDL.LU R235, [R1+0x1bc] ;  /* 0x0001bc0001eb7983 */ /* 0x000ee80000300800 */
[----:B------:R-:W3:Y:S04]  /*198b0*/  LDL.LU R236, [R1+0x190] ;  /* 0x0001900001ec7983 */ /* 0x000ee80000300800 */
[----:B------:R-:W3:Y:S04]  /*198c0*/  LDL.LU R200, [R1+0x1b4] ;  /* 0x0001b40001c87983 */ /* 0x000ee80000300800 */
[----:B------:R-:W3:Y:S04]  /*198d0*/  LDL.LU R201, [R1+0x188] ;  /* 0x0001880001c97983 */ /* 0x000ee80000300800 */
[----:B------:R-:W3:Y:S04]  /*198e0*/  LDL.LU R204, [R1+0x1ac] ;  /* 0x0001ac0001cc7983 */ /* 0x000ee80000300800 */
[----:B------:R-:W3:Y:S04]  /*198f0*/  LDL.LU R205, [R1+0x180] ;  /* 0x0001800001cd7983 */ /* 0x000ee80000300800 */
[----:B0-----:R-:W3:Y:S04]  /*19900*/  LDL.LU R190, [R1+0x1a4] ;  /* 0x0001a40001be7983 */ /* 0x001ee80000300800 */
[----:B------:R-:W3:Y:S04]  /*19910*/  LDL.LU R207, [R1+0x178] ;  /* 0x0001780001cf7983 */ /* 0x000ee80000300800 */
[----:B------:R-:W3:Y:S04]  /*19920*/  LDL.LU R209, [R1+0x19c] ;  /* 0x00019c0001d17983 */ /* 0x000ee80000300800 */
[----:B------:R-:W3:Y:S01]  /*19930*/  LDL.LU R226, [R1+0x170] ;  /* 0x0001700001e27983 */ /* 0x000ee20000300800 */
[----:B----4-:R-:W-:-:S05]  /*19940*/  IADD3.X R191, R191, UR42, RZ, P2, !PT ;  /* 0x0000002abfbf7c10 */ /* 0x010fca00097fe4ff */
        /* <DEDUP_REMOVED lines=8> */
[----:B------:R-:W4:Y:S01]  /*199d0*/  LDL.LU R243, [R1+0x150] ;  /* 0x0001500001f37983 */ /* 0x000f220000300800 */
[----:B------:R-:W-:-:S05]  /*199e0*/  IADD3 R249, P2, R249, UR9, RZ ;  /* 0x00000009f9f97c10 */ /* 0x000fca000ff5e0ff */
        /* <DEDUP_REMOVED lines=9> */
[----:B0-----:R-:W2:Y:S01]  /*19a80*/  LDL.LU R250, [R1+0x15c] ;  /* 0x00015c0001fa7983 */ /* 0x001ea20000300800 */
[----:B------:R-:W-:-:S05]  /*19a90*/  IADD3 R230, P3, R230, UR9, RZ ;  /* 0x00000009e6e67c10 */ /* 0x000fca000ff7e0ff */
[----:B------:R-:W-:Y:S01]  /*19aa0*/  STL [R1+0x1a0], R230 ;  /* 0x0001a0e601007387 */ /* 0x000fe20000100800 */
[----:B---3--:R-:W-:Y:S02]  /*19ab0*/  IADD3.X R232, R232, UR42, RZ, P4, !PT ;  /* 0x0000002ae8e87c10 */ /* 0x008fe4000a7fe4ff */
        /* <DEDUP_REMOVED lines=19> */
[----:B0-----:R-:W3:Y:S04]  /*19bf0*/  LDL.LU R190, [R1+0x130] ;  /* 0x0001300001be7983 */ /* 0x001ee80000300800 */
[----:B------:R-:W-:Y:S04]  /*19c00*/  STL [R1+0x180], R205 ;  /* 0x000180cd01007387 */ /* 0x000fe80000100800 */
[----:B------:R-:W-:Y:S04]  /*19c10*/  STL [R1+0x178], R207 ;  /* 0x000178cf01007387 */ /* 0x000fe80000100800 */
[----:B------:R-:W-:Y:S01]  /*19c20*/  STL [R1+0x19c], R209 ;  /* 0x00019cd101007387 */ /* 0x000fe20000100800 */
[----:B----4-:R-:W-:-:S03]  /*19c30*/  IADD3.X R227, R227, UR42, RZ, P4, !PT ;  /* 0x0000002ae3e37c10 */ /* 0x010fc6000a7fe4ff */
        /* <DEDUP_REMOVED lines=11> */
[----:B------:R0:W-:Y:S04]  /*19cf0*/  STL [R1+0x17c], R191 ;  /* 0x00017cbf01007387 */ /* 0x0001e80000100800 */
[----:B------:R-:W-:Y:S04]  /*19d00*/  STL [R1+0x184], R241 ;  /* 0x000184f101007387 */ /* 0x000fe80000100800 */
[----:B0-----:R-:W4:Y:S04]  /*19d10*/  LDL.LU R191, [R1+0x154] ;  /* 0x0001540001bf7983 */ /* 0x001f280000300800 */
[----:B------:R-:W-:Y:S01]  /*19d20*/  STL [R1+0x158], R242 ;  /* 0x000158f201007387 */ /* 0x000fe20000100800 */
        /* <DEDUP_REMOVED lines=39> */
[----:B------:R-:W3:Y:S01]  /*19fa0*/  LDL.LU R243, [R1+0xfc] ;  /* 0x0000fc0001f37983 */ /* 0x000ee20000300800 */
[----:B----4-:R-:W-:-:S05]  /*19fb0*/  IADD3.X R191, R191, UR42, RZ, P6, !PT ;  /* 0x0000002abfbf7c10 */ /* 0x010fca000b7fe4ff */
        /* <DEDUP_REMOVED lines=9> */
[----:B0-----:R-:W4:Y:S01]  /*1a050*/  LDL.LU R249, [R1+0xb8] ;  /* 0x0000b80001f97983 */ /* 0x001f220000300800 */
[----:B------:R-:W-:-:S05]  /*1a060*/  IADD3.X R230, R230, UR42, RZ, P1, !PT ;  /* 0x0000002ae6e67c10 */ /* 0x000fca0008ffe4ff */
[----:B------:R-:W-:Y:S01]  /*1a070*/  STL [R1+0x14c], R230 ;  /* 0x00014ce601007387 */ /* 0x000fe20000100800 */
[----:B--2---:R-:W-:Y:S02]  /*1a080*/  IADD3 R232, P1, R232, UR9, RZ ;  /* 0x00000009e8e87c10 */ /* 0x004fe4000ff3e0ff */
        /* <DEDUP_REMOVED lines=13> */
[----:B------:R-:W-:Y:S01]  /*1a160*/  STL [R1+0x134], R201 ;  /* 0x000134c901007387 */ /* 0x000fe20000100800 */
[----:B------:R-:W-:-:S03]  /*1a170*/  IADD3.X R207, R207, UR42, RZ, P6, !PT ;  /* 0x0000002acfcf7c10 */ /* 0x000fc6000b7fe4ff */
[----:B------:R0:W-:Y:S01]  /*1a180*/  STL [R1+0x100], R250 ;  /* 0x000100fa01007387 */ /* 0x0001e20000100800 */
[----:B------:R-:W-:-:S03]  /*1a190*/  IADD3 R209, P6, R209, UR9, RZ ;  /* 0x00000009d1d17c10 */ /* 0x000fc6000ffde0ff */
[----:B------:R-:W-:Y:S01]  /*1a1a0*/  STL [R1+0x108], R204 ;  /* 0x000108cc01007387 */ /* 0x000fe20000100800 */
[----:B------:R-:W-:-:S03]  /*1a1b0*/  IADD3.X R226, R226, UR42, RZ, P1, !PT ;  /* 0x0000002ae2e27c10 */ /* 0x000fc60008ffe4ff */
[----:B0-----:R-:W2:Y:S04]  /*1a1c0*/  LDL.LU R250, [R1+0xdc] ;  /* 0x0000dc0001fa7983 */ /* 0x001ea80000300800 */
[----:B------:R-:W-:Y:S04]  /*1a1d0*/  STL [R1+0x12c], R205 ;  /* 0x00012ccd01007387 */ /* 0x000fe80000100800 */
[----:B------:R-:W-:Y:S04]  /*1a1e0*/  STL [R1+0x124], R207 ;  /* 0x000124cf01007387 */ /* 0x000fe80000100800 */
[----:B------:R-:W-:Y:S04]  /*1a1f0*/  STL [R1+0xf8], R209 ;  /* 0x0000f8d101007387 */ /* 0x000fe80000100800 */
[----:B------:R-:W-:Y:S01]  /*1a200*/  STL [R1+0x11c], R226 ;  /* 0x00011ce201007387 */ /* 0x000fe20000100800 */
[----:B---3--:R-:W-:-:S02]  /*1a210*/  IADD3 R227, P1, R227, UR9, RZ ;  /* 0x00000009e3e37c10 */ /* 0x008fc4000ff3e0ff */
        /* <DEDUP_REMOVED lines=11> */
[----:B------:R0:W-:Y:S04]  /*1a2d0*/  STL [R1+0xd8], R190 ;  /* 0x0000d8be01007387 */ /* 0x0001e80000100800 */
[----:B------:R-:W-:Y:S04]  /*1a2e0*/  STL [R1+0xe0], R241 ;  /* 0x0000e0f101007387 */ /* 0x000fe80000100800 */
[----:B0-----:R-:W3:Y:S04]  /*1a2f0*/  LDL.LU R190, [R1+0xb0] ;  /* 0x0000b00001be7983 */ /* 0x001ee80000300800 */
[----:B------:R-:W-:Y:S01]  /*1a300*/  STL [R1+0x104], R242 ;  /* 0x000104f201007387 */ /* 0x000fe20000100800 */
[----:B----4-:R-:W-:-:S02]  /*1a310*/  IADD3 R191, P5, R191, UR9, RZ ;  /* 0x00000009bfbf7c10 */ /* 0x010fc4000ffbe0ff */
[----:B------:R-:W-:-:S03]  /*1a320*/  IADD3.X R244, R244, UR42, RZ, P6, !PT ;  /* 0x0000002af4f47c10 */ /* 0x000fc6000b7fe4ff */
[----:B------:R0:W-:Y:S01]  /*1a330*/  STL [R1+0xd0], R191 ;  /* 0x0000d0bf01007387 */ /* 0x0001e20000100800 */
[----:B------:R-:W-:Y:S02]  /*1a340*/  IADD3 R245, P6, R245, UR9, RZ ;  /* 0x00000009f5f57c10 */ /* 0x000fe4000ffde0ff */
[----:B------:R-:W-:Y:S01]  /*1a350*/  IADD3.X R246, R246, UR42, RZ, P1, !PT ;  /* 0x0000002af6f67c10 */ /* 0x000fe20008ffe4ff */
[----:B0-----:R-:W4:Y:S04]  /*1a360*/  LDL.LU R191, [R1+0xd4] ;  /* 0x0000d40001bf7983 */ /* 0x001f280000300800 */
[----:B------:R0:W-:Y:S01]  /*1a370*/  STL [R1+0xfc], R243 ;  /* 0x0000fcf301007387 */ /* 0x0001e20000100800 */
[----:B------:R-:W-:-:S03]  /*1a380*/  IADD3 R247, P1, R247, UR9, RZ ;  /* 0x00000009f7f77c10 */ /* 0x000fc6000ff3e0ff */
[----:B------:R1:W-:Y:S01]  /*1a390*/  STL [R1+0xf4], R244 ;  /* 0x0000f4f401007387 */ /* 0x0003e20000100800 */
[----:B------:R-:W-:-:S03]  /*1a3a0*/  IADD3.X R248, R248, UR42, RZ, P2, !PT ;  /* 0x0000002af8f87c10 */ /* 0x000fc600097fe4ff */
[----:B------:R1:W-:Y:S01]  /*1a3b0*/  STL [R1+0xc8], R245 ;  /* 0x0000c8f501007387 */ /* 0x0003e20000100800 */
[----:B------:R-:W-:-:S03]  /*1a3c0*/  IADD3 R249, P2, R249, UR9, RZ ;  /* 0x00000009f9f97c10 */ /* 0x000fc6000ff5e0ff */
[----:B------:R1:W-:Y:S04]  /*1a3d0*/  STL [R1+0xec], R246 ;  /* 0x0000ecf601007387 */ /* 0x0003e80000100800 */
[----:B------:R-:W4:Y:S04]  /*1a3e0*/  LDL.LU R230, [R1+0xa8] ;  /* 0x0000a80001e67983 */ /* 0x000f280000300800 */
[----:B------:R3:W-:Y:S04]  /*1a3f0*/  STL [R1+0xc0], R247 ;  /* 0x0000c0f701007387 */ /* 0x0007e80000100800 */
[----:B------:R-:W4:Y:S04]  /*1a400*/  LDL.LU R232, [R1+0xcc] ;  /* 0x0000cc0001e87983 */ /* 0x000f280000300800 */
[----:B------:R3:W-:Y:S04]  /*1a410*/  STL [R1+0xe4], R248 ;  /* 0x0000e4f801007387 */ /* 0x0007e80000100800 */
        /* <DEDUP_REMOVED lines=8> */
[----:B------:R-:W4:Y:S04]  /*1a4a0*/  LDL.LU R207, [R1+0xac] ;  /* 0x0000ac0001cf7983 */ /* 0x000f280000300800 */
        /* <DEDUP_REMOVED lines=15> */
[----:B------:R0:W-:Y:S06]  /*1a5a0*/  MEMBAR.ALL.CTA ;  /* 0x0000000000007992 */ /* 0x0001ec0000008000 */
[----:B0-----:R-:W0:Y:S01]  /*1a5b0*/  FENCE.VIEW.ASYNC.S ;  /* 0x00000000000073c6 */ /* 0x001e220000000000 */
[----:B------:R-:W-:-:S03]  /*1a5c0*/  UMOV UR13, 0x40000040 ;  /* 0x40000040000d7882 */ /* 0x000fc60000000000 */
[----:B------:R-:W4:Y:S04]  /*1a5d0*/  LDL.LU R209, [R1+0xa4] ;  /* 0x0000a40001d17983 */ /* 0x000f280000300800 */
[----:B------:R-:W4:Y:S04]  /*1a5e0*/  LDL.LU R226, [R1+0x78] ;  /* 0x0000780001e27983 */ /* 0x000f280000300800 */
[----:B------:R-:W4:Y:S01]  /*1a5f0*/  LDL.LU R227, [R1+0x9c] ;  /* 0x00009c0001e37983 */ /* 0x000f220000300800 */
[----:B0-----:R-:W-:Y:S06]  /*1a600*/  BAR.SYNC.DEFER_BLOCKING 0x0 ;  /* 0x0000000000007b1d */ /* 0x001fec0000010000 */
[----:B------:R-:W-:-:S06]  /*1a610*/  WARPGROUP.ARRIVE ;  /* 0x00000000000079c5 */ /* 0x000fcc0000000000 */
[----:B------:R-:W-:Y:S01]  /*1a620*/  QGMMA.64x128x32.F32.E5M2.E5M2 R88, gdesc[UR12], R88 ;  /* 0x01e000000c5879f3 */ /* 0x000fe20008703858 */
[----:B--2---:R-:W-:-:S05]  /*1a630*/  IADD3.X R250, R250, UR42, RZ, P3, !PT ;  /* 0x0000002afafa7c10 */ /* 0x004fca0009ffe4ff */
[----:B------:R0:W-:Y:S04]  /*1a640*/  STL [R1+0xdc], R250 ;  /* 0x0000dcfa01007387 */ /* 0x0001e80000100800 */
[----:B------:R-:W2:Y:S04]  /*1a650*/  LDL.LU R229, [R1+0x70] ;  /* 0x0000700001e57983 */ /* 0x000ea80000300800 */
[----:B------:R-:W2:Y:S04]  /*1a660*/  LDL.LU R237, [R1+0x94] ;  /* 0x0000940001ed7983 */ /* 0x000ea80000300800 */
[----:B------:R-:W2:Y:S04]  /*1a670*/  LDL.LU R238, [R1+0x68] ;  /* 0x0000680001ee7983 */ /* 0x000ea80000300800 */
[----:B------:R-:W2:Y:S04]  /*1a680*/  LDL.LU R241, [R1+0x8c] ;  /* 0x00008c0001f17983 */ /* 0x000ea80000300800 */
[----:B------:R-:W2:Y:S04]  /*1a690*/  LDL.LU R242, [R1+0x60] ;  /* 0x0000600001f27983 */ /* 0x000ea80000300800 */
[----:B------:R-:W2:Y:S04]  /*1a6a0*/  LDL.LU R243, [R1+0x84] ;  /* 0x0000840001f37983 */ /* 0x000ea80000300800 */
[----:B-1----:R-:W2:Y:S04]  /*1a6b0*/  LDL.LU R244, [R1+0x58] ;  /* 0x0000580001f47983 */ /* 0x002ea80000300800 */
[----:B------:R-:W2:Y:S04]  /*1a6c0*/  LDL.LU R245, [R1+0x50] ;  /* 0x0000500001f57983 */ /* 0x000ea80000300800 */
[----:B------:R-:W2:Y:S01]  /*1a6d0*/  LDL.LU R246, [R1+0x74] ;  /* 0x0000740001f67983 */ /* 0x000ea20000300800 */
[----:B---3--:R-:W-:-:S05]  /*1a6e0*/  IADD3 R190, P3, R190, UR9, RZ ;  /* 0x00000009bebe7c10 */ /* 0x008fca000ff7e0ff */
[----:B------:R1:W-:Y:S04]  /*1a6f0*/  STL [R1+0xb0], R190 ;  /* 0x0000b0be01007387 */ /* 0x0003e80000100800 */
[----:B------:R-:W3:Y:S04]  /*1a700*/  LDL.LU R247, [R1+0x6c] ;  /* 0x00006c0001f77983 */ /* 0x000ee80000300800 */
[----:B------:R-:W3:Y:S04]  /*1a710*/  LDL.LU R248, [R1+0x40] ;  /* 0x0000400001f87983 */ /* 0x000ee80000300800 */
[----:B------:R-:W3:Y:S01]  /*1a720*/  LDL.LU R249, [R1+0x64] ;  /* 0x0000640001f97983 */ /* 0x000ee20000300800 */
[----:B------:R-:W-:Y:S01]  /*1a730*/  QGMMA.64x128x32.F32.E5M2.E5M2 R88, gdesc[UR4], R88 ;  /* 0x01e00000045879f3 */ /* 0x000fe20008703858 */
[----:B----4-:R-:W-:-:S05]  /*1a740*/  IADD3.X R191, R191, UR42, RZ, P4, !PT ;  /* 0x0000002abfbf7c10 */ /* 0x010fca000a7fe4ff */
[----:B------:R4:W-:Y:S04]  /*1a750*/  STL [R1+0xd4], R191 ;  /* 0x0000d4bf01007387 */ /* 0x0009e80000100800 */
[----:B0-----:R-:W3:Y:S04]  /*1a760*/  LDL.LU R250, [R1+0x5c] ;  /* 0x00005c0001fa7983 */ /* 0x001ee80000300800 */
[----:B-1----:R-:W3:Y:S04]  /*1a770*/  LDL.LU R190, [R1+0x54] ;  /* 0x0000540001be7983 */ /* 0x002ee80000300800 */
[----:B----4-:R-:W4:Y:S01]  /*1a780*/  LDL.LU R191, [R1+0x4c] ;  /* 0x00004c0001bf7983 */ /* 0x010f220000300800 */
[----:B------:R-:W-:-:S02]  /*1a790*/  IADD3 R230, P4, R230, UR9, RZ ;  /* 0x00000009e6e67c10 */ /* 0x000fc4000ff9e0ff */
        /* <DEDUP_REMOVED lines=20> */
[----:B0-----:R-:W3:Y:S01]  /*1a8e0*/  LDL.LU R0, [R1+0x890] ;  /* 0x0008900001007983 */ /* 0x001ee20000300800 */
[----:B------:R-:W-:Y:S01]  /*1a8f0*/  QGMMA.64x128x32.F32.E5M2.E5M2 R88, gdesc[UR16], R88 ;  /* 0x01e00000105879f3 */ /* 0x000fe20008703858 */
[----:B------:R-:W-:Y:S01]  /*1a900*/  UMOV UR26, UR14 ;  /* 0x0000000e001a7c82 */ /* 0x000fe20008000000 */
[----:B------:R-:W-:Y:S01]  /*1a910*/  UMOV UR27, UR15 ;  /* 0x0000000f001b7c82 */ /* 0x000fe20008000000 */
[----:B------:R-:W-:Y:S01]  /*1a920*/  STL [R1+0xac], R207 ;  /* 0x0000accf01007387 */ /* 0x000fe20000100800 */
[----:B------:R-:W-:-:S08]  /*1a930*/  IADD3.X R252, R252, UR42, RZ, P3, !PT ;  /* 0x0000002afcfc7c10 */ /* 0x000fd00009ffe4ff */
[----:B------:R-:W-:-:S12]  /*1a940*/  QGMMA.64x128x32.F32.E5M2.E5M2 R88, gdesc[UR20], R88 ;  /* 0x01e00000145879f3 */ /* 0x000fd80008703858 */
[----:B------:R-:W-:Y:S01]  /*1a950*/  QGMMA.64x128x32.F32.E5M2.E5M2 R24, gdesc[UR24], R24 ;  /* 0x01e00000181879f3 */ /* 0x000fe20008703818 */
[----:B------:R-:W-:Y:S02]  /*1a960*/  IADD3.X R209, R209, UR42, RZ, P4, !PT ;  /* 0x0000002ad1d17c10 */ /* 0x000fe4000a7fe4ff */
[----:B------:R-:W-:Y:S02]  /*1a970*/  IADD3 R226, P4, R226, UR9, RZ ;  /* 0x00000009e2e27c10 */ /* 0x000fe4000ff9e0ff */
[----:B------:R-:W-:Y:S02]  /*1a980*/  IADD3.X R227, R227, UR42, RZ, P5, !PT ;  /* 0x0000002ae3e37c10 */ /* 0x000fe4000affe4ff */
[----:B--2---:R-:W-:Y:S01]  /*1a990*/  IADD3 R229, P5, R229, UR9, RZ ;  /* 0x00000009e5e57c10 */ /* 0x004fe2000ffbe0ff */
[----:B------:R-:W-:Y:S01]  /*1a9a0*/  STL [R1+0xa4], R209 ;  /* 0x0000a4d101007387 */ /* 0x000fe20000100800 */
[----:B------:R-:W-:Y:S02]  /*1a9b0*/  IADD3.X R237, R237, UR42, RZ, P6, !PT ;  /* 0x0000002aeded7c10 */ /* 0x000fe4000b7fe4ff */
[----:B------:R-:W-:Y:S01]  /*1a9c0*/  IADD3 R238, P6, R238, UR9, RZ ;  /* 0x00000009eeee7c10 */ /* 0x000fe2000ffde0ff */
[----:B------:R-:W-:Y:S01]  /*1a9d0*/  STL [R1+0x78], R226 ;  /* 0x000078e201007387 */ /* 0x000fe20000100800 */
[----:B------:R-:W-:-:S02]  /*1a9e0*/  IADD3.X R241, R241, UR42, RZ, P1, !PT ;  /* 0x0000002af1f17c10 */ /* 0x000fc40008ffe4ff */
[----:B------:R-:W-:Y:S01]  /*1a9f0*/  IADD3 R242, P1, R242, UR9, RZ ;  /* 0x00000009f2f27c10 */ /* 0x000fe2000ff3e0ff */
        /* <DEDUP_REMOVED lines=9> */
[----:B------:R-:W-:Y:S04]  /*1aa90*/  STL [R1+0x60], R242 ;  /* 0x000060f201007387 */ /* 0x000fe80000100800 */
[----:B------:R0:W-:Y:S04]  /*1aaa0*/  STL [R1+0x7c], R252 ;  /* 0x00007cfc01007387 */ /* 0x0001e80000100800 */
[----:B------:R-:W-:Y:S01]  /*1aab0*/  STL [R1+0x84], R243 ;  /* 0x000084f301007387 */ /* 0x000fe20000100800 */
[----:B------:R-:W-:Y:S01]  /*1aac0*/  UMOV UR30, UR6 ;  /* 0x00000006001e7c82 */ /* 0x000fe20008000000 */
[----:B------:R-:W-:-:S02]  /*1aad0*/  UMOV UR31, UR7 ;  /* 0x00000007001f7c82 */ /* 0x000fc40008000000 */
[----:B0-----:R-:W2:Y:S04]  /*1aae0*/  LDL.LU R252, [R1+0x88c] ;  /* 0x00088c0001fc7983 */ /* 0x001ea80000300800 */
[----:B------:R-:W-:Y:S01]  /*1aaf0*/  STL [R1+0x58], R244 ;  /* 0x000058f401007387 */ /* 0x000fe20000100800 */
[----:B------:R-:W-:Y:S01]  /*1ab00*/  QGMMA.64x128x32.F32.E5M2.E5M2 R24, gdesc[UR28], R24 ;  /* 0x01e000001c1879f3 */ /* 0x000fe20008703818 */
[----:B---3--:R-:W-:-:S05]  /*1ab10*/  IADD3 R0, P4, R0, UR9, RZ ;  /* 0x0000000900007c10 */ /* 0x008fca000ff9e0ff */
[----:B------:R0:W-:Y:S04]  /*1ab20*/  STL [R1+0x48], R0 ;  /* 0x0000480001007387 */ /* 0x0001e80000100800 */
[----:B------:R-:W-:Y:S04]  /*1ab30*/  STL [R1+0x50], R245 ;  /* 0x000050f501007387 */ /* 0x000fe80000100800 */
[----:B0-----:R-:W3:Y:S01]  /*1ab40*/  LDL.LU R0, [R1+0x888] ;  /* 0x0008880001007983 */ /* 0x001ee20000300800 */
[----:B------:R-:W-:Y:S01]  /*1ab50*/  UMOV UR34, UR18 ;  /* 0x0000001200227c82 */ /* 0x000fe20008000000 */
[----:B------:R-:W-:-:S02]  /*1ab60*/  UMOV UR35, UR19 ;  /* 0x0000001300237c82 */ /* 0x000fc40008000000 */
[----:B------:R-:W-:Y:S01]  /*1ab70*/  QGMMA.64x128x32.F32.E5M2.E5M2 R24, gdesc[UR32], R24 ;  /* 0x01e00000201879f3 */ /* 0x000fe20008703818 */
[----:B------:R-:W-:Y:S01]  /*1ab80*/  UMOV UR38, UR22 ;  /* 0x0000001600267c82 */ /* 0x000fe20008000000 */
[----:B------:R-:W-:Y:S01]  /*1ab90*/  UMOV UR39, UR23 ;  /* 0x0000001700277c82 */ /* 0x000fe20008000000 */
[----:B------:R-:W-:Y:S02]  /*1aba0*/  IADD3.X R247, R247, UR42, RZ, P5, !PT ;  /* 0x0000002af7f77c10 */ /* 0x000fe4000affe4ff */
[----:B------:R-:W-:Y:S02]  /*1abb0*/  IADD3 R248, P5, R248, UR9, RZ ;  /* 0x00000009f8f87c10 */ /* 0x000fe4000ffbe0ff */
[----:B------:R-:W-:Y:S01]  /*1abc0*/  IADD3.X R249, R249, UR42, RZ, P6, !PT ;  /* 0x0000002af9f97c10 */ /* 0x000fe2000b7fe4ff */
[----:B------:R-:W-:Y:S01]  /*1abd0*/  STL [R1+0x74], R246 ;  /* 0x000074f601007387 */ /* 0x000fe20000100800 */
[----:B------:R-:W-:Y:S02]  /*1abe0*/  IADD3.X R250, R250, UR42, RZ, P1, !PT ;  /* 0x0000002afafa7c10 */ /* 0x000fe40008ffe4ff */
[----:B------:R-:W-:Y:S01]  /*1abf0*/  IADD3.X R190, R190, UR42, RZ, P2, !PT ;  /* 0x0000002abebe7c10 */ /* 0x000fe200097fe4ff */
[----:B------:R-:W-:Y:S01]  /*1ac00*/  STL [R1+0x6c], R247 ;  /* 0x00006cf701007387 */ /* 0x000fe20000100800 */
[----:B----4-:R-:W-:-:S03]  /*1ac10*/  IADD3.X R191, R191, UR42, RZ, P3, !PT ;  /* 0x0000002abfbf7c10 */ /* 0x010fc60009ffe4ff */
[----:B------:R-:W-:Y:S04]  /*1ac20*/  STL [R1+0x40], R248 ;  /* 0x000040f801007387 */ /* 0x000fe80000100800 */
[----:B------:R-:W-:Y:S01]  /*1ac30*/  STL [R1+0x64], R249 ;  /* 0x000064f901007387 */ /* 0x000fe20000100800 */
[----:B------:R-:W-:Y:S03]  /*1ac40*/  QGMMA.64x128x32.F32.E5M2.E5M2 R24, gdesc[UR36], R24, gsb0 ;  /* 0x01e00000241879f3 */ /* 0x000fe60008003818 */
[----:B------:R-:W-:Y:S04]  /*1ac50*/  STL [R1+0x5c], R250 ;  /* 0x00005cfa01007387 */ /* 0x000fe80000100800 */
[----:B------:R-:W-:Y:S01]  /*1ac60*/  STL [R1+0x54], R190 ;  /* 0x000054be01007387 */ /* 0x000fe20000100800 */
[----:B--2---:R-:W-:-:S02]  /*1ac70*/  IADD3.X R252, R252, UR42, RZ, P4, !PT ;  /* 0x0000002afcfc7c10 */ /* 0x004fc4000a7fe4ff */
[----:B---3--:R-:W-:-:S05]  /*1ac80*/  IADD3.X R0, R0, UR42, RZ, P5, !PT ;  /* 0x0000002a00007c10 */ /* 0x008fca000affe4ff */
[----:B------:R0:W-:Y:S04]  /*1ac90*/  STL [R1+0x3c], R0 ;  /* 0x00003c0001007387 */ /* 0x0001e80000100800 */
[----:B------:R1:W-:Y:S04]  /*1aca0*/  STL [R1+0x4c], R191 ;  /* 0x00004cbf01007387 */ /* 0x0003e80000100800 */
[----:B0-----:R1:W5:Y:S04]  /*1acb0*/  LDL.LU R0, [R1+0x884] ;  /* 0x0008840001007983 */ /* 0x0013680000300800 */
[----:B------:R1:W-:Y:S01]  /*1acc0*/  STL [R1+0x44], R252 ;  /* 0x000044fc01007387 */ /* 0x0003e20000100800 */
[----:B------:R-:W-:-:S02]  /*1acd0*/  WARPGROUP.DEPBAR.LE gsb0, 0x0 ;  /* 0x00008000000079c5 */ /* 0x000fc40000010000 */
[----:B------:R-:W-:Y:S05]  /*1ace0*/  @P0 BRA `(.L_x_2) ;  /* 0xffffff1400f40947 */ /* 0x000fea000383ffff */
.L_x_1:
[----:B------:R-:W2:Y:S01]  /*1acf0*/  LDL.LU R9, [R1+0x880] ;  /* 0x0008800001097983 */ /* 0x000ea20000300800 */
[----:B------:R-:W0:Y:S01]  /*1ad00*/  S2R R8, SR_TID.X ;  /* 0x0000000000087919 */ /* 0x000e220000002100 */
[----:B------:R-:W-:Y:S01]  /*1ad10*/  F2FP.SATFINITE.E5M2.F32.PACK_AB_MERGE_C R4, R89, R88, RZ ;  /* 0x000000585904723e */ /* 0x000fe200048060ff */
[----:B------:R-:W-:Y:S01]  /*1ad20*/  ULDC.64 UR6, c[0x0][0x228] ;  /* 0x00008a0000067ab9 */ /* 0x000fe20000000a00 */
[----:B------:R-:W-:Y:S01]  /*1ad30*/  F2FP.SATFINITE.E5M2.F32.PACK_AB_MERGE_C R5, R91, R90, RZ ;  /* 0x0000005a5b05723e */ /* 0x000fe200048060ff */
[----:B------:R-:W3:Y:S01]  /*1ad40*/  LDL.LU R16, [R1+0x87c] ;  /* 0x00087c0001107983 */ /* 0x000ee20000300800 */
[----:B------:R-:W-:Y:S01]  /*1ad50*/  F2FP.SATFINITE.E5M2.F32.PACK_AB_MERGE_C R93, R93, R92, RZ ;  /* 0x0000005c5d5d723e */ /* 0x000fe200048060ff */
[----:B-----5:R-:W-:Y:S01]  /*1ad60*/  VIADD R10, R0, 0x7f ;  /* 0x0000007f000a7836 */ /* 0x020fe20000000000 */
[----:B------:R-:W-:Y:S01]  /*1ad70*/  F2FP.SATFINITE.E5M2.F32.PACK_AB_MERGE_C R94, R95, R94, RZ ;  /* 0x0000005e5f5e723e */ /* 0x000fe200048060ff */
[----:B------:R-:W4:Y:S01]  /*1ad80*/  S2R R11, SR_TID.X ;  /* 0x00000000000b7919 */ /* 0x000f220000002100 */
[----:B------:R-:W-:Y:S01]  /*1ad90*/  F2FP.SATFINITE.E5M2.F32.PACK_AB_MERGE_C R6, R25, R24, RZ ;  /* 0x000000181906723e */ /* 0x000fe200048060ff */
[----:B------:R-:W-:Y:S01]  /*1ada0*/  ULDC UR4, c[0x0][0x22c] ;  /* 0x00008b0000047ab9 */ /* 0x000fe20000000800 */
[----:B------:R-:W-:Y:S01]  /*1adb0*/  F2FP.SATFINITE.E5M2.F32.PACK_AB_MERGE_C R7, R27, R26, RZ ;  /* 0x0000001a1b07723e */ /* 0x000fe200048060ff */
[----:B------:R-:W-:Y:S01]  /*1adc0*/  ULDC UR5, c[0x0][0x22c] ;  /* 0x00008b0000057ab9 */ /* 0x000fe20000000800 */
[----:B------:R-:W-:-:S02]  /*1add0*/  F2FP.SATFINITE.E5M2.F32.PACK_AB_MERGE_C R29, R29, R28, RZ ;  /* 0x0000001c1d1d723e */ /* 0x000fc400048060ff */
[----:B------:R-:W-:Y:S02]  /*1ade0*/  F2FP.SATFINITE.E5M2.F32.PACK_AB_MERGE_C R30, R31, R30, RZ ;  /* 0x0000001e1f1e723e */ /* 0x000fe400048060ff */
[----:B------:R-:W-:Y:S02]  /*1adf0*/  F2FP.SATFINITE.E5M2.F32.PACK_AB_MERGE_C R40, R41, R40, RZ ;  /* 0x000000282928723e */ /* 0x000fe400048060ff */
[----:B------:R-:W-:Y:S02]  /*1ae00*/  PRMT R4, R4, 0x5410, R93 ;  /* 0x0000541004047816 */ /* 0x000fe4000000005d */
[----:B------:R-:W-:Y:S02]  /*1ae10*/  PRMT R5, R5, 0x5410, R94 ;  /* 0x0000541005057816 */ /* 0x000fe4000000005e */
[----:B------:R-:W-:Y:S02]  /*1ae20*/  PRMT R6, R6, 0x5410, R29 ;  /* 0x0000541006067816 */ /* 0x000fe4000000001d */
[----:B------:R-:W-:-:S02]  /*1ae30*/  PRMT R7, R7, 0x5410, R30 ;  /* 0x0000541007077816 */ /* 0x000fc4000000001e */
[----:B------:R-:W-:Y:S02]  /*1ae40*/  F2FP.SATFINITE.E5M2.F32.PACK_AB_MERGE_C R98, R99, R98, RZ ;  /* 0x000000626362723e */ /* 0x000fe400048060ff */
[----:B------:R-:W-:Y:S02]  /*1ae50*/  F2FP.SATFINITE.E5M2.F32.PACK_AB_MERGE_C R103, R103, R102, RZ ;  /* 0x000000666767723e */ /* 0x000fe400048060ff */
[----:B------:R-:W-:Y:S01]  /*1ae60*/  F2FP.SATFINITE.E5M2.F32.PACK_AB_MERGE_C R32, R33, R32, RZ ;  /* 0x000000202120723e */ /* 0x000fe200048060ff */
[----:B0-----:R-:W-:Y:S01]  /*1ae70*/  IMAD.SHL.U32 R3, R8, 0x40, RZ ;  /* 0x0000004008037824 */ /* 0x001fe200078e00ff */
[----:B------:R-:W-:Y:S02]  /*1ae80*/  F2FP.SATFINITE.E5M2.F32.PACK_AB_MERGE_C R34, R35, R34, RZ ;  /* 0x000000222322723e */ /* 0x000fe400048060ff */
[----:B------:R-:W-:Y:S02]  /*1ae90*/  F2FP.SATFINITE.E5M2.F32.PACK_AB_MERGE_C R37, R37, R36, RZ ;  /* 0x000000242525723e */ /* 0x000fe400048060ff */
[----:B------:R-:W-:-:S02]  /*1aea0*/  LOP3.LUT R3, R3, 0x400, RZ, 0xc0, !PT ;  /* 0x0000040003037812 */ /* 0x000fc400078ec0ff */
[----:B------:R-:W-:Y:S02]  /*1aeb0*/  F2FP.SATFINITE.E5M2.F32.PACK_AB_MERGE_C R39, R39, R38, RZ ;  /* 0x000000262727723e */ /* 0x000fe400048060ff */
[----:B----4-:R-:W-:Y:S02]  /*1aec0*/  LOP3.LUT R11, R11, 0x7f, RZ, 0xc0, !PT ;  /* 0x0000007f0b0b7812 */ /* 0x010fe400078ec0ff */
[----:B------:R-:W-:Y:S02]  /*1aed0*/  F2FP.SATFINITE.E5M2.F32.PACK_AB_MERGE_C R96, R97, R96, RZ ;  /* 0x000000606160723e */ /* 0x000fe400048060ff */
[----:B------:R-:W-:Y:S01]  /*1aee0*/  LEA R20, R11, UR8, 0x4 ;  /* 0x000000080b147c11 */ /* 0x000fe2000f8e20ff */
[----:B------:R-:W-:Y:S01]  /*1aef0*/  BAR.SYNC.DEFER_BLOCKING 0x0 ;  /* 0x0000000000007b1d */ /* 0x000fe20000010000 */
[----:B------:R-:W-:Y:S02]  /*1af00*/  PRMT R97, R98, 0x5410, R103 ;  /* 0x0000541062617816 */ /* 0x000fe40000000067 */
[----:B------:R-:W-:-:S02]  /*1af10*/  PRMT R98, R32, 0x5410, R37 ;  /* 0x0000541020627816 */ /* 0x000fc40000000025 */
[----:B------:R-:W-:Y:S01]  /*1af20*/  PRMT R99, R34, 0x5410, R39 ;  /* 0x0000541022637816 */ /* 0x000fe20000000027 */
[----:B------:R-:W-:Y:S01]  /*1af30*/  VIADD R39, R0, 0x5 ;  /* 0x0000000500277836 */ /* 0x000fe20000000000 */
[----:B------:R-:W-:Y:S02]  /*1af40*/  F2FP.SATFINITE.E5M2.F32.PACK_AB_MERGE_C R101, R101, R100, RZ ;  /* 0x000000646565723e */ /* 0x000fe400048060ff */
[----:B------:R-:W-:Y:S02]  /*1af50*/  F2FP.SATFINITE.E5M2.F32.PACK_AB_MERGE_C R106, R107, R106, RZ ;  /* 0x0000006a6b6a723e */ /* 0x000fe400048060ff */
[----:B------:R-:W-:Y:S02]  /*1af60*/  PRMT R96, R96, 0x5410, R101 ;  /* 0x0000541060607816 */ /* 0x000fe40000000065 */
[----:B------:R-:W-:Y:S02]  /*1af70*/  F2FP.SATFINITE.E5M2.F32.PACK_AB_MERGE_C R111, R111, R110, RZ ;  /* 0x0000006e6f6f723e */ /* 0x000fe400048060ff */
[----:B------:R-:W-:-:S02]  /*1af80*/  F2FP.SATFINITE.E5M2.F32.PACK_AB_MERGE_C R104, R105, R104, RZ ;  /* 0x000000686968723e */ /* 0x000fc400048060ff */
[----:B------:R-:W-:Y:S02]  /*1af90*/  F2FP.SATFINITE.E5M2.F32.PACK_AB_MERGE_C R109, R109, R108, RZ ;  /* 0x0000006c6d6d723e */ /* 0x000fe400048060ff */
[----:B------:R-:W-:Y:S02]  /*1afa0*/  F2FP.SATFINITE.E5M2.F32.PACK_AB_MERGE_C R42, R43, R42, RZ ;  /* 0x0000002a2b2a723e */ /* 0x000fe400048060ff */
[----:B------:R-:W-:Y:S02]  /*1afb0*/  F2FP.SATFINITE.E5M2.F32.PACK_AB_MERGE_C R45, R45, R44, RZ ;  /* 0x0000002c2d2d723e */ /* 0x000fe400048060ff */
[----:B------:R-:W-:Y:S02]  /*1afc0*/  F2FP.SATFINITE.E5M2.F32.PACK_AB_MERGE_C R47, R47, R46, RZ ;  /* 0x0000002e2f2f723e */ /* 0x000fe400048060ff */
[----:B------:R-:W-:Y:S02]  /*1afd0*/  PRMT R105, R106, 0x5410, R111 ;  /* 0x000054106a697816 */ /* 0x000fe4000000006f */
[----:B------:R-:W-:-:S02]  /*1afe0*/  PRMT R104, R104, 0x5410, R109 ;  /* 0x0000541068687816 */ /* 0x000fc4000000006d */
[----:B------:R-:W-:Y:S02]  /*1aff0*/  PRMT R106, R40, 0x5410, R45 ;  /* 0x00005410286a7816 */ /* 0x000fe4000000002d */
[----:B------:R-:W-:Y:S02]  /*1b000*/  PRMT R107, R42, 0x5410, R47 ;  /* 0x000054102a6b7816 */ /* 0x000fe4000000002f */
[----:B------:R-:W-:Y:S02]  /*1b010*/  F2FP.SATFINITE.E5M2.F32.PACK_AB_MERGE_C R114, R115, R114, RZ ;  /* 0x000000727372723e */ /* 0x000fe400048060ff */
[----:B------:R-:W-:Y:S02]  /*1b020*/  F2FP.SATFINITE.E5M2.F32.PACK_AB_MERGE_C R119, R119, R118, RZ ;  /* 0x000000767777723e */ /* 0x000fe400048060ff */
        /* <DEDUP_REMOVED lines=58> */
[----:B--2---:R-:W-:Y:S01]  /*1b3d0*/  LOP3.LUT R2, R9, 0xf0, RZ, 0xc0, !PT ;  /* 0x000000f009027812 */ /* 0x004fe200078ec0ff */
[----:B------:R-:W-:-:S03]  /*1b3e0*/  VIADD R9, R0, 0x1 ;  /* 0x0000000100097836 */ /* 0x000fc60000000000 */
[----:B------:R-:W-:Y:S01]  /*1b3f0*/  IADD3 R3, R3, UR8, R2 ;  /* 0x0000000803037c10 */ /* 0x000fe2000fffe002 */
[----:B------:R-:W-:Y:S02]  /*1b400*/  IMAD.SHL.U32 R2, R8, 0x8, RZ ;  /* 0x0000000808027824 */ /* 0x000fe400078e00ff */
[----:B------:R-:W-:Y:S01]  /*1b410*/  VIADD R8, R0, 0x2 ;  /* 0x0000000200087836 */ /* 0x000fe20000000000 */
[----:B---3--:R-:W-:Y:S02]  /*1b420*/  ISETP.GE.AND P0, PT, R16, UR6, PT ;  /* 0x0000000610007c0c */ /* 0x008fe4000bf06270 */
[----:B------:R-:W-:Y:S02]  /*1b430*/  LOP3.LUT R2, R2, 0x300, RZ, 0xc0, !PT ;  /* 0x0000030002027812 */ /* 0x000fe400078ec0ff */
[----:B------:R-:W-:Y:S01]  /*1b440*/  ISETP.LT.AND P2, PT, R9, UR4, !P0 ;  /* 0x0000000409007c0c */ /* 0x000fe2000c741270 */
[----:B------:R-:W-:Y:S01]  /*1b450*/  VIADD R9, R0, 0x3 ;  /* 0x0000000300097836 */ /* 0x000fe20000000000 */
[----:B------:R-:W-:Y:S01]  /*1b460*/  ISETP.LT.AND P1, PT, R10, UR5, !P0 ;  /* 0x000000050a007c0c */ /* 0x000fe2000c721270 */
[----:B------:R-:W-:Y:S01]  /*1b470*/  IMAD.IADD R41, R2, 0x1, R3 ;  /* 0x0000000102297824 */ /* 0x000fe200078e0203 */
[----:B------:R-:W-:Y:S01]  /*1b480*/  ULDC UR4, c[0x0][0x22c] ;  /* 0x00008b0000047ab9 */ /* 0x000fe20000000800 */
[----:B------:R-:W-:Y:S01]  /*1b490*/  ULDC UR5, c[0x0][0x22c] ;  /* 0x00008b0000057ab9 */ /* 0x000fe20000000800 */
[----:B------:R-:W-:Y:S01]  /*1b4a0*/  ISETP.LT.AND P4, PT, R8, UR4, !P0 ;  /* 0x0000000408007c0c */ /* 0x000fe2000c781270 */
[----:B------:R-:W-:Y:S01]  /*1b4b0*/  ULDC UR4, c[0x0][0x244] ;  /* 0x0000910000047ab9 */ /* 0x000fe20000000800 */
[----:B------:R-:W-:Y:S01]  /*1b4c0*/  STSM.16.M88.4 [R41], R4 ;  /* 0x0000000429007844 */ /* 0x000fe20000000200 */
[----:B------:R-:W-:Y:S01]  /*1b4d0*/  BAR.SYNC.DEFER_BLOCKING 0x0 ;  /* 0x0000000000007b1d */ /* 0x000fe20000010000 */
[----:B------:R-:W-:Y:S01]  /*1b4e0*/  ISETP.LT.AND P3, PT, R9, UR5, !P0 ;  /* 0x0000000509007c0c */ /* 0x000fe2000c761270 */
[----:B------:R-:W-:Y:S01]  /*1b4f0*/  IMAD R2, R16, UR4, RZ ;  /* 0x0000000410027c24 */ /* 0x000fe2000f8e02ff */
[----:B------:R-:W-:-:S03]  /*1b500*/  ISETP.LT.AND P5, PT, R0, UR7, !P0 ;  /* 0x0000000700007c0c */ /* 0x000fc6000c7a1270 */
[----:B------:R-:W-:Y:S02]  /*1b510*/  ULDC.64 UR4, c[0x0][0x220] ;  /* 0x0000880000047ab9 */ /* 0x000fe40000000a00 */
[----:B------:R-:W-:Y:S01]  /*1b520*/  IADD3 R3, P6, R2, UR4, RZ ;  /* 0x0000000402037c10 */ /* 0x000fe2000ffde0ff */
[----:B------:R-:W-:Y:S02]  /*1b530*/  ULDC UR4, c[0x0][0x248] ;  /* 0x0000920000047ab9 */ /* 0x000fe40000000800 */
[----:B------:R-:W-:Y:S01]  /*1b540*/  IMAD R21, R0, UR4, RZ ;  /* 0x0000000400157c24 */ /* 0x000fe2000f8e02ff */
[----:B------:R-:W-:Y:S01]  /*1b550*/  LEA.HI.X.SX32 R2, R2, UR5, 0x1, P6 ;  /* 0x0000000502027c11 */ /* 0x000fe2000b0f0eff */
[----:B------:R-:W-:Y:S02]  /*1b560*/  ULDC UR5, c[0x0][0x22c] ;  /* 0x00008b0000057ab9 */ /* 0x000fe40000000800 */
[C---:B------:R-:W-:Y:S01]  /*1b570*/  VIADD R38, R21.reuse, UR4 ;  /* 0x0000000415267c36 */ /* 0x040fe20008000000 */
[----:B------:R-:W-:-:S04]  /*1b580*/  IADD3 R22, P6, R21, R3, RZ ;  /* 0x0000000315167210 */ /* 0x000fc80007fde0ff */
[-C--:B------:R-:W-:Y:S01]  /*1b590*/  LEA.HI.X.SX32 R23, R21, R2.reuse, 0x1, P6 ;  /* 0x0000000215177211 */ /* 0x080fe200030f0eff */
[----:B------:R-:W-:Y:S01]  /*1b5a0*/  VIADD R21, R0, 0x4 ;  /* 0x0000000400157836 */ /* 0x000fe20000000000 */
[C---:B------:R-:W-:Y:S01]  /*1b5b0*/  IADD3 R36, P6, R38.reuse, R3, RZ ;  /* 0x0000000326247210 */ /* 0x040fe20007fde0ff */
[----:B------:R-:W0:Y:S03]  /*1b5c0*/  LDS.128 R32, [R20] ;  /* 0x0000000014207984 */ /* 0x000e260000000c00 */
[----:B------:R-:W-:Y:S01]  /*1b5d0*/  LEA.HI.X.SX32 R37, R38, R2, 0x1, P6 ;  /* 0x0000000226257211 */ /* 0x000fe200030f0eff */
[----:B------:R-:W-:Y:S06]  /*1b5e0*/  BAR.SYNC.DEFER_BLOCKING 0x0 ;  /* 0x0000000000007b1d */ /* 0x000fec0000010000 */
[----:B------:R-:W-:Y:S02]  /*1b5f0*/  STSM.16.M88.4 [R41], R96 ;  /* 0x0000006029007844 */ /* 0x000fe40000000200 */
[----:B------:R-:W-:Y:S01]  /*1b600*/  BAR.SYNC.DEFER_BLOCKING 0x0 ;  /* 0x0000000000007b1d */ /* 0x000fe20000010000 */
[----:B0-----:R-:W-:-:S02]  /*1b610*/  PRMT R45, R32, 0x7770, RZ ;  /* 0x00007770202d7816 */ /* 0x001fc400000000ff */
[----:B------:R-:W-:-:S03]  /*1b620*/  PRMT R43, R32, 0x7771, RZ ;  /* 0x00007771202b7816 */ /* 0x000fc600000000ff */
[----:B------:R-:W0:Y:S02]  /*1b630*/  LDS.128 R28, [R20] ;  /* 0x00000000141c7984 */ /* 0x000e240000000c00 */
[----:B------:R-:W-:Y:S06]  /*1b640*/  BAR.SYNC.DEFER_BLOCKING 0x0 ;  /* 0x0000000000007b1d */ /* 0x000fec0000010000 */
[----:B------:R-:W-:Y:S02]  /*1b650*/  STSM.16.M88.4 [R41], R104 ;  /* 0x0000006829007844 */ /* 0x000fe40000000200 */
[----:B------:R-:W-:Y:S06]  /*1b660*/  BAR.SYNC.DEFER_BLOCKING 0x0 ;  /* 0x0000000000007b1d */ /* 0x000fec0000010000 */
[----:B------:R-:W2:Y:S02]  /*1b670*/  LDS.128 R24, [R20] ;  /* 0x0000000014187984 */ /* 0x000ea40000000c00 */
[----:B------:R-:W-:Y:S06]  /*1b680*/  BAR.SYNC.DEFER_BLOCKING 0x0 ;  /* 0x0000000000007b1d */ /* 0x000fec0000010000 */
[----:B------:R-:W-:Y:S02]  /*1b690*/  STSM.16.M88.4 [R41], R112 ;  /* 0x0000007029007844 */ /* 0x000fe40000000200 */
[----:B------:R-:W-:Y:S06]  /*1b6a0*/  BAR.SYNC.DEFER_BLOCKING 0x0 ;  /* 0x0000000000007b1d */ /* 0x000fec0000010000 */
[----:B------:R-:W3:Y:S02]  /*1b6b0*/  LDS.128 R12, [R20] ;  /* 0x00000000140c7984 */ /* 0x000ee40000000c00 */
[----:B------:R-:W-:Y:S06]  /*1b6c0*/  BAR.SYNC.DEFER_BLOCKING 0x0 ;  /* 0x0000000000007b1d */ /* 0x000fec0000010000 */
[----:B------:R-:W-:Y:S02]  /*1b6d0*/  STSM.16.M88.4 [R41], R120 ;  /* 0x0000007829007844 */ /* 0x000fe40000000200 */
[----:B------:R-:W-:Y:S06]  /*1b6e0*/  BAR.SYNC.DEFER_BLOCKING 0x0 ;  /* 0x0000000000007b1d */ /* 0x000fec0000010000 */
[----:B------:R-:W4:Y:S02]  /*1b6f0*/  LDS.128 R8, [R20] ;  /* 0x0000000014087984 */ /* 0x000f240000000c00 */
[----:B------:R-:W-:Y:S06]  /*1b700*/  BAR.SYNC.DEFER_BLOCKING 0x0 ;  /* 0x0000000000007b1d */ /* 0x000fec0000010000 */
[----:B------:R-:W-:Y:S02]  /*1b710*/  STSM.16.M88.4 [R41], R128 ;  /* 0x0000008029007844 */ /* 0x000fe40000000200 */
[----:B------:R-:W-:Y:S06]  /*1b720*/  BAR.SYNC.DEFER_BLOCKING 0x0 ;  /* 0x0000000000007b1d */ /* 0x000fec0000010000 */
[----:B------:R-:W1:Y:S02]  /*1b730*/  LDS.128 R16, [R20] ;  /* 0x0000000014107984 */ /* 0x000e640000000c00 */
[----:B------:R-:W-:Y:S06]  /*1b740*/  BAR.SYNC.DEFER_BLOCKING 0x0 ;  /* 0x0000000000007b1d */ /* 0x000fec0000010000 */
[----:B------:R-:W-:Y:S02]  /*1b750*/  STSM.16.M88.4 [R41], R136 ;  /* 0x0000008829007844 */ /* 0x000fe40000000200 */
[----:B------:R-:W-:Y:S06]  /*1b760*/  BAR.SYNC.DEFER_BLOCKING 0x0 ;  /* 0x0000000000007b1d */ /* 0x000fec0000010000 */
[----:B------:R-:W1:Y:S02]  /*1b770*/  LDS.128 R4, [R20] ;  /* 0x0000000014047984 */ /* 0x000e640000000c00 */
[----:B------:R-:W-:Y:S06]  /*1b780*/  BAR.SYNC.DEFER_BLOCKING 0x0 ;  /* 0x0000000000007b1d */ /* 0x000fec0000010000 */
[----:B------:R0:W-:Y:S02]  /*1b790*/  STSM.16.M88.4 [R41], R144 ;  /* 0x0000009029007844 */ /* 0x0001e40000000200 */
[----:B------:R-:W-:Y:S01]  /*1b7a0*/  BAR.SYNC.DEFER_BLOCKING 0x0 ;  /* 0x0000000000007b1d */ /* 0x000fe20000010000 */
[----:B0-----:R-:W-:-:S05]  /*1b7b0*/  PRMT R41, R33, 0x7770, RZ ;  /* 0x0000777021297816 */ /* 0x001fca00000000ff */
[----:B------:R0:W-:Y:S01]  /*1b7c0*/  @P5 STG.E.U8 desc[UR40][R22.64], R45 ;  /* 0x0000002d16005986 */ /* 0x0001e2000c101128 */
[----:B------:R-:W-:Y:S01]  /*1b7d0*/  ISETP.LT.AND P5, PT, R21, UR5, !P0 ;  /* 0x0000000515007c0c */ /* 0x000fe2000c7a1270 */
[----:B------:R-:W-:Y:S01]  /*1b7e0*/  VIADD R21, R38, UR4 ;  /* 0x0000000426157c36 */ /* 0x000fe20008000000 */
[----:B------:R-:W-:Y:S01]  /*1b7f0*/  ULDC UR5, c[0x0][0x22c] ;  /* 0x00008b0000057ab9 */ /* 0x000fe20000000800 */
[----:B------:R2:W-:Y:S01]  /*1b800*/  @P2 STG.E.U8 desc[UR40][R36.64], R43 ;  /* 0x0000002b24002986 */ /* 0x0005e2000c101128 */
[----:B------:R-:W-:Y:S01]  /*1b810*/  ISETP.LT.AND P2, PT, R39, UR5, !P0 ;  /* 0x0000000527007c0c */ /* 0x000fe2000c741270 */
[C---:B------:R-:W-:Y:S01]  /*1b820*/  VIADD R40, R21.reuse, UR4 ;  /* 0x0000000415287c36 */ /* 0x040fe20008000000 */
[----:B------:R-:W-:Y:S01]  /*1b830*/  IADD3 R38, P6, R21, R3, RZ ;  /* 0x0000000315267210 */ /* 0x000fe20007fde0ff */
[----:B------:R-:W-:-:S03]  /*1b840*/  ULDC UR5, c[0x0][0x22c] ;  /* 0x00008b0000057ab9 */ /* 0x000fc60000000800 */
[-C--:B------:R-:W-:Y:S01]  /*1b850*/  LEA.HI.X.SX32 R39, R21, R2.reuse, 0x1, P6 ;  /* 0x0000000215277211 */ /* 0x080fe200030f0eff */
[----:B------:R-:W-:Y:S01]  /*1b860*/  VIADD R21, R0, 0x6 ;  /* 0x0000000600157836 */ /* 0x000fe20000000000 */
[CC--:B0-----:R-:W-:Y:S02]  /*1b870*/  IADD3 R22, P6, R40.reuse, R3.reuse, RZ ;  /* 0x0000000328167210 */ /* 0x0c1fe40007fde0ff */
[----:B--2---:R-:W-:Y:S01]  /*1b880*/  PRMT R43, R33, 0x7771, RZ ;  /* 0x00007771212b7816 */ /* 0x004fe200000000ff */
[----:B------:R0:W-:Y:S01]  /*1b890*/  @P4 STG.E.U8 desc[UR40][R38.64], R41 ;  /* 0x0000002926004986 */ /* 0x0001e2000c101128 */
[CC--:B------:R-:W-:Y:S01]  /*1b8a0*/  LEA.HI.X.SX32 R23, R40.reuse, R2.reuse, 0x1, P6 ;  /* 0x0000000228177211 */ /* 0x0c0fe200030f0eff */
[----:B------:R-:W-:Y:S01]  /*1b8b0*/  VIADD R40, R40, UR4 ;  /* 0x0000000428287c36 */ /* 0x000fe20008000000 */
[----:B------:R-:W-:Y:S01]  /*1b8c0*/  ISETP.LT.AND P4, PT, R21, UR5, !P0 ;  /* 0x0000000515007c0c */ /* 0x000fe2000c781270 */
[----:B------:R-:W-:Y:S01]  /*1b8d0*/  VIADD R37, R0, 0x7 ;  /* 0x0000000700257836 */ /* 0x000fe20000000000 */
[----:B------:R-:W-:Y:S01]  /*1b8e0*/  ULDC UR5, c[0x0][0x22c] ;  /* 0x00008b0000057ab9 */ /* 0x000fe20000000800 */
[C---:B------:R-:W-:Y:S01]  /*1b8f0*/  VIADD R21, R40.reuse, UR4 ;  /* 0x0000000428157c36 */ /* 0x040fe20008000000 */
[CC--:B------:R-:W-:Y:S01]  /*1b900*/  IADD3 R36, P6, R40.reuse, R3.reuse, RZ ;  /* 0x0000000328247210 */ /* 0x0c0fe20007fde0ff */
[----:B------:R2:W-:Y:S01]  /*1b910*/  @P3 STG.E.U8 desc[UR40][R22.64], R43 ;  /* 0x0000002b16003986 */ /* 0x0005e2000c101128 */
[----:B------:R-:W-:Y:S01]  /*1b920*/  ISETP.LT.AND P3, PT, R37, UR5, !P0 ;  /* 0x0000000525007c0c */ /* 0x000fe2000c761270 */
[----:B------:R-:W-:Y:S01]  /*1b930*/  ULDC UR5, c[0x0][0x22c] ;  /* 0x00008b0000057ab9 */ /* 0x000fe20000000800 */
[----:B------:R-:W-:Y:S01]  /*1b940*/  LEA.HI.X.SX32 R37, R40, R2, 0x1, P6 ;  /* 0x0000000228257211 */ /* 0x000fe200030f0eff */
[----:B------:R-:W-:Y:S01]  /*1b950*/  VIADD R40, R0, 0x8 ;  /* 0x0000000800287836 */ /* 0x000fe20000000000 */
[----:B0-----:R-:W-:-:S02]  /*1b960*/  IADD3 R38, P6, R21, R3, RZ ;  /* 0x0000000315267210 */ /* 0x001fc40007fde0ff */
[C---:B------:R-:W-:Y:S02]  /*1b970*/  PRMT R41, R34.reuse, 0x7770, RZ ;  /* 0x0000777022297816 */ /* 0x040fe400000000ff */
[CC--:B------:R-:W-:Y:S01]  /*1b980*/  LEA.HI.X.SX32 R39, R21.reuse, R2.reuse, 0x1, P6 ;  /* 0x0000000215277211 */ /* 0x0c0fe200030f0eff */
[----:B------:R-:W-:Y:S01]  /*1b990*/  VIADD R21, R21, UR4 ;  /* 0x0000000415157c36 */ /* 0x000fe20008000000 */
[----:B--2---:R-:W-:Y:S01]  /*1b9a0*/  PRMT R43, R34, 0x7771, RZ ;  /* 0x00007771222b7816 */ /* 0x004fe200000000ff */
[----:B------:R0:W-:Y:S01]  /*1b9b0*/  @P5 STG.E.U8 desc[UR40][R36.64], R41 ;  /* 0x0000002924005986 */ /* 0x0001e2000c101128 */
[----:B------:R-:W-:Y:S01]  /*1b9c0*/  VIADD R23, R0, 0x9 ;  /* 0x0000000900177836 */ /* 0x000fe20000000000 */
[----:B------:R-:W-:Y:S01]  /*1b9d0*/  ISETP.LT.AND P5, PT, R40, UR5, !P0 ;  /* 0x0000000528007c0c */ /* 0x000fe2000c7a1270 */
[C---:B------:R-:W-:Y:S01]  /*1b9e0*/  VIADD R40, R21.reuse, UR4 ;  /* 0x0000000415287c36 */ /* 0x040fe20008000000 */
[-C--:B------:R-:W-:Y:S01]  /*1b9f0*/  IADD3 R22, P6, R21, R3.reuse, RZ ;  /* 0x0000000315167210 */ /* 0x080fe20007fde0ff */
[----:B------:R-:W-:Y:S01]  /*1ba00*/  ULDC UR5, c[0x0][0x22c] ;  /* 0x00008b0000057ab9 */ /* 0x000fe20000000800 */
        /* <DEDUP_REMOVED lines=14> */
[CC--:B------:R-:W-:Y:S01]  /*1baf0*/  IADD3 R38, P6, R40.reuse, R3.reuse, RZ ;  /* 0x0000000328267210 */ /* 0x0c0fe20007fde0ff */
        /* <DEDUP_REMOVED lines=12> */
[----:B------:R-:W-:Y:S01]  /*1bbc0*/  ISETP.LT.AND P5, PT, R40, UR5, !P0 ;  /* 0x0000000528007c0c */ /* 0x000fe2000c7a1270 */
[----:B------:R-:W-:Y:S01]  /*1bbd0*/  VIADD R32, R0, 0xd ;  /* 0x0000000d00207836 */ /* 0x000fe20000000000 */
[CC--:B------:R-:W-:Y:S01]  /*1bbe0*/  IADD3 R36, P6, R21.reuse, R3.reuse, RZ ;  /* 0x0000000315247210 */ /* 0x0c0fe20007fde0ff */
[C---:B------:R-:W-:Y:S01]  /*1bbf0*/  VIADD R40, R21.reuse, UR4 ;  /* 0x0000000415287c36 */ /* 0x040fe20008000000 */
[----:B------:R-:W-:Y:S01]  /*1bc00*/  ULDC UR5, c[0x0][0x22c] ;  /* 0x00008b0000057ab9 */ /* 0x000fe20000000800 */
[----:B------:R2:W-:Y:S01]  /*1bc10*/  @P2 STG.E.U8 desc[UR40][R22.64], R43 ;  /* 0x0000002b16002986 */ /* 0x0005e2000c101128 */
[----:B------:R-:W-:Y:S01]  /*1bc20*/  ISETP.LT.AND P2, PT, R32, UR5, !P0 ;  /* 0x0000000520007c0c */ /* 0x000fe2000c741270 */
[----:B------:R-:W-:Y:S01]  /*1bc30*/  ULDC UR5, c[0x0][0x22c] ;  /* 0x00008b0000057ab9 */ /* 0x000fe20000000800 */
[----:B------:R-:W-:Y:S01]  /*1bc40*/  LEA.HI.X.SX32 R37, R21, R2, 0x1, P6 ;  /* 0x0000000215257211 */ /* 0x000fe200030f0eff */
[----:B------:R-:W-:Y:S01]  /*1bc50*/  VIADD R21, R0, 0xe ;  /* 0x0000000e00157836 */ /* 0x000fe20000000000 */
[----:B------:R-:W-:Y:S01]  /*1bc60*/  IADD3 R32, P6, R40, R3, RZ ;  /* 0x0000000328207210 */ /* 0x000fe20007fde0ff */
[----:B0-----:R-:W-:Y:S01]  /*1bc70*/  VIADD R38, R0, 0x10 ;  /* 0x0000001000267836 */ /* 0x001fe20000000000 */
[----:B------:R-:W-:-:S02]  /*1bc80*/  PRMT R41, R33, 0x7772, RZ ;  /* 0x0000777221297816 */ /* 0x000fc400000000ff */
[----:B------:R-:W-:Y:S02]  /*1bc90*/  PRMT R39, R33, 0x7773, RZ ;  /* 0x0000777321277816 */ /* 0x000fe400000000ff */
[CC--:B------:R-:W-:Y:S01]  /*1bca0*/  LEA.HI.X.SX32 R33, R40.reuse, R2.reuse, 0x1, P6 ;  /* 0x0000000228217211 */ /* 0x0c0fe200030f0eff */
[----:B------:R-:W-:Y:S01]  /*1bcb0*/  VIADD R40, R40, UR4 ;  /* 0x0000000428287c36 */ /* 0x000fe20008000000 */
[----:B------:R0:W-:Y:S01]  /*1bcc0*/  @P4 STG.E.U8 desc[UR40][R36.64], R41 ;  /* 0x0000002924004986 */ /* 0x0001e2000c101128 */
[----:B--2---:R-:W-:Y:S01]  /*1bcd0*/  VIADD R23, R0, 0xf ;  /* 0x0000000f00177836 */ /* 0x004fe20000000000 */
[----:B------:R-:W-:Y:S01]  /*1bce0*/  ISETP.LT.AND P4, PT, R21, UR5, !P0 ;  /* 0x0000000515007c0c */ /* 0x000fe2000c781270 */
[C---:B------:R-:W-:Y:S01]  /*1bcf0*/  VIADD R21, R40.reuse, UR4 ;  /* 0x0000000428157c36 */ /* 0x040fe20008000000 */
[C---:B------:R-:W-:Y:S01]  /*1bd00*/  IADD3 R22, P6, R40.reuse, R3, RZ ;  /* 0x0000000328167210 */ /* 0x040fe20007fde0ff */
[----:B------:R-:W-:Y:S01]  /*1bd10*/  ULDC UR5, c[0x0][0x22c] ;  /* 0x00008b0000057ab9 */ /* 0x000fe20000000800 */
[----:B------:R2:W-:Y:S01]  /*1bd20*/  @P3 STG.E.U8 desc[UR40][R32.64], R39 ;  /* 0x0000002720003986 */ /* 0x0005e2000c101128 */
[----:B------:R-:W-:Y:S01]  /*1bd30*/  ISETP.LT.AND P3, PT, R23, UR5, !P0 ;  /* 0x0000000517007c0c */ /* 0x000fe2000c761270 */
[----:B------:R-:W-:Y:S01]  /*1bd40*/  ULDC UR5, c[0x0][0x22c] ;  /* 0x00008b0000057ab9 */ /* 0x000fe20000000800 */
[----:B------:R-:W-:-:S02]  /*1bd50*/  LEA.HI.X.SX32 R23, R40, R2, 0x1, P6 ;  /* 0x0000000228177211 */ /* 0x000fc400030f0eff */
[C---:B------:R-:W-:Y:S02]  /*1bd60*/  PRMT R43, R34.reuse, 0x7773, RZ ;  /* 0x00007773222b7816 */ /* 0x040fe400000000ff */
[CC--:B0-----:R-:W-:Y:S02]  /*1bd70*/  IADD3 R36, P6, R21.reuse, R3.reuse, RZ ;  /* 0x0000000315247210 */ /* 0x0c1fe40007fde0ff */
[----:B------:R-:W-:Y:S02]  /*1bd80*/  PRMT R41, R34, 0x7772, RZ ;  /* 0x0000777222297816 */ /* 0x000fe400000000ff */
[CC--:B------:R-:W-:Y:S01]  /*1bd90*/  LEA.HI.X.SX32 R37, R21.reuse, R2.reuse, 0x1, P6 ;  /* 0x0000000215257211 */ /* 0x0c0fe200030f0eff */
[----:B------:R-:W-:Y:S01]  /*1bda0*/  VIADD R21, R21, UR4 ;  /* 0x0000000415157c36 */ /* 0x000fe20008000000 */
[----:B--2---:R-:W-:Y:S01]  /*1bdb0*/  PRMT R39, R35, 0x7773, RZ ;  /* 0x0000777323277816 */ /* 0x004fe200000000ff */
[----:B------:R-:W-:Y:S01]  /*1bdc0*/  VIADD R33, R0, 0x11 ;  /* 0x0000001100217836 */ /* 0x000fe20000000000 */
[----:B------:R0:W-:Y:S01]  /*1bdd0*/  @P5 STG.E.U8 desc[UR40][R22.64], R41 ;  /* 0x0000002916005986 */ /* 0x0001e2000c101128 */
[----:B------:R-:W-:Y:S01]  /*1bde0*/  ISETP.LT.AND P5, PT, R38, UR5, !P0 ;  /* 0x0000000526007c0c */ /* 0x000fe2000c7a1270 */
[----:B------:R-:W-:Y:S01]  /*1bdf0*/  ULDC UR5, c[0x0][0x22c] ;  /* 0x00008b0000057ab9 */ /* 0x000fe20000000800 */
[-C--:B------:R-:W-:Y:S01]  /*1be00*/  IADD3 R32, P6, R21, R3.reuse, RZ ;  /* 0x0000000315207210 */ /* 0x080fe20007fde0ff */
[----:B------:R2:W-:Y:S01]  /*1be10*/  @P2 STG.E.U8 desc[UR40][R36.64], R43 ;  /* 0x0000002b24002986 */ /* 0x0005e2000c101128 */
[----:B------:R-:W-:Y:S01]  /*1be20*/  ISETP.LT.AND P2, PT, R33, UR5, !P0 ;  /* 0x0000000521007c0c */ /* 0x000fe2000c741270 */
[C---:B------:R-:W-:Y:S01]  /*1be30*/  VIADD R34, R21.reuse, UR4 ;  /* 0x0000000415227c36 */ /* 0x040fe20008000000 */
[----:B------:R-:W-:Y:S01]  /*1be40*/  LEA.HI.X.SX32 R33, R21, R2, 0x1, P6 ;  /* 0x0000000215217211 */ /* 0x000fe200030f0eff */
[C---:B------:R-:W-:Y:S01]  /*1be50*/  VIADD R21, R0.reuse, 0x12 ;  /* 0x0000001200157836 */ /* 0x040fe20000000000 */
[----:B------:R-:W-:Y:S01]  /*1be60*/  ULDC UR5, c[0x0][0x22c] ;  /* 0x00008b0000057ab9 */ /* 0x000fe20000000800 */
[----:B0-----:R-:W-:Y:S01]  /*1be70*/  PRMT R41, R35, 0x7772, RZ ;  /* 0x0000777223297816 */ /* 0x001fe200000000ff */
[----:B------:R-:W-:Y:S01]  /*1be80*/  VIADD R35, R0, 0x13 ;  /* 0x0000001300237836 */ /* 0x000fe20000000000 */
[----:B------:R-:W-:-:S02]  /*1be90*/  IADD3 R22, P6, R34, R3, RZ ;  /* 0x0000000322167210 */ /* 0x000fc40007fde0ff */
[----:B--2---:R-:W-:Y:S01]  /*1bea0*/  PRMT R37, R28, 0x7770, RZ ;  /* 0x000077701c257816 */ /* 0x004fe200000000ff */
[----:B------:R0:W-:Y:S01]  /*1beb0*/  @P4 STG.E.U8 desc[UR40][R32.64], R41 ;  /* 0x0000002920004986 */ /* 0x0001e2000c101128 */
[----:B------:R-:W-:Y:S01]  /*1bec0*/  ISETP.LT.AND P4, PT, R21, UR5, !P0 ;  /* 0x0000000515007c0c */ /* 0x000fe2000c781270 */
[C---:B------:R-:W-:Y:S01]  /*1bed0*/  VIADD R21, R34.reuse, UR4 ;  /* 0x0000000422157c36 */ /* 0x040fe20008000000 */
[-C--:B------:R-:W-:Y:S01]  /*1bee0*/  LEA.HI.X.SX32 R23, R34, R2.reuse, 0x1, P6 ;  /* 0x0000000222177211 */ /* 0x080fe200030f0eff */
[----:B------:R-:W-:Y:S02]  /*1bef0*/  ULDC UR5, c[0x0][0x22c] ;  /* 0x00008b0000057ab9 */ /* 0x000fe40000000800 */
[C---:B------:R-:W-:Y:S01]  /*1bf00*/  VIADD R36, R21.reuse, UR4 ;  /* 0x0000000415247c36 */ /* 0x040fe20008000000 */
[-C--:B------:R-:W-:Y:S01]  /*1bf10*/  IADD3 R34, P6, R21, R3.reuse, RZ ;  /* 0x0000000315227210 */ /* 0x080fe20007fde0ff */
[----:B------:R2:W-:Y:S01]  /*1bf20*/  @P3 STG.E.U8 desc[UR40][R22.64], R39 ;  /* 0x0000002716003986 */ /* 0x0005e2000c101128 */
[----:B------:R-:W-:Y:S01]  /*1bf30*/  ISETP.LT.AND P3, PT, R35, UR5, !P0 ;  /* 0x0000000523007c0c */ /* 0x000fe2000c761270 */
[----:B------:R-:W-:Y:S01]  /*1bf40*/  ULDC UR5, c[0x0][0x22c] ;  /* 0x00008b0000057ab9 */ /* 0x000fe20000000800 */
[----:B------:R-:W-:Y:S01]  /*1bf50*/  LEA.HI.X.SX32 R35, R21, R2, 0x1, P6 ;  /* 0x0000000215237211 */ /* 0x000fe200030f0eff */
[----:B------:R-:W-:Y:S01]  /*1bf60*/  VIADD R21, R0, 0x14 ;  /* 0x0000001400157836 */ /* 0x000fe20000000000 */
[----:B0-----:R-:W-:-:S03]  /*1bf70*/  IADD3 R32, P6, R36, R3, RZ ;  /* 0x0000000324207210 */ /* 0x001fc60007fde0ff */
[----:B------:R0:W-:Y:S01]  /*1bf80*/  @P5 STG.E.U8 desc[UR40][R34.64], R37 ;  /* 0x0000002522005986 */ /* 0x0001e2000c101128 */
[CC--:B------:R-:W-:Y:S01]  /*1bf90*/  LEA.HI.X.SX32 R33, R36.reuse, R2.reuse, 0x1, P6 ;  /* 0x0000000224217211 */ /* 0x0c0fe200030f0eff */
[----:B------:R-:W-:Y:S01]  /*1bfa0*/  VIADD R36, R36, UR4 ;  /* 0x0000000424247c36 */ /* 0x000fe20008000000 */
[----:B------:R-:W-:Y:S01]  /*1bfb0*/  ISETP.LT.AND P5, PT, R21, UR5, !P0 ;  /* 0x0000000515007c0c */ /* 0x000fe2000c7a1270 */
[----:B--2---:R-:W-:Y:S01]  /*1bfc0*/  VIADD R23, R0, 0x15 ;  /* 0x0000001500177836 */ /* 0x004fe20000000000 */
[----:B------:R-:W-:Y:S01]  /*1bfd0*/  PRMT R39, R28, 0x7771, RZ ;  /* 0x000077711c277816 */ /* 0x000fe200000000ff */
[C---:B------:R-:W-:Y:S01]  /*1bfe0*/  VIADD R21, R36.reuse, UR4 ;  /* 0x0000000424157c36 */ /* 0x040fe20008000000 */
[CC--:B------:R-:W-:Y:S01]  /*1bff0*/  IADD3 R22, P6, R36.reuse, R3.reuse, RZ ;  /* 0x0000000324167210 */ /* 0x0c0fe20007fde0ff */
[----:B------:R-:W-:Y:S02]  /*1c000*/  ULDC UR5, c[0x0][0x22c] ;  /* 0x00008b0000057ab9 */ /* 0x000fe40000000800 */
[----:B------:R2:W-:Y:S01]  /*1c010*/  @P2 STG.E.U8 desc[UR40][R32.64], R39 ;  /* 0x0000002720002986 */ /* 0x0005e2000c101128 */
[----:B------:R-:W-:Y:S01]  /*1c020*/  ISETP.LT.AND P2, PT, R23, UR5, !P0 ;  /* 0x0000000517007c0c */ /* 0x000fe2000c741270 */
[----:B------:R-:W-:Y:S01]  /*1c030*/  ULDC UR5, c[0x0][0x22c] ;  /* 0x00008b0000057ab9 */ /* 0x000fe20000000800 */
[----:B------:R-:W-:Y:S01]  /*1c040*/  LEA.HI.X.SX32 R23, R36, R2, 0x1, P6 ;  /* 0x0000000224177211 */ /* 0x000fe200030f0eff */
[----:B------:R-:W-:Y:S01]  /*1c050*/  VIADD R36, R0, 0x16 ;  /* 0x0000001600247836 */ /* 0x000fe20000000000 */
[----:B0-----:R-:W-:-:S02]  /*1c060*/  IADD3 R34, P6, R21, R3, RZ ;  /* 0x0000000315227210 */ /* 0x001fc40007fde0ff */
[----:B------:R-:W-:Y:S02]  /*1c070*/  PRMT R37, R29, 0x7770, RZ ;  /* 0x000077701d257816 */ /* 0x000fe400000000ff */
        /* <DEDUP_REMOVED lines=52> */
[----:B------:R-:W-:Y:S01]  /*1c3c0*/  ISETP.LT.AND P5, PT, R21, UR5, !P0 ;  /* 0x0000000515007c0c */ /* 0x000fe2000c7a1270 */
[C---:B------:R-:W-:Y:S01]  /*1c3d0*/  VIADD R21, R36.reuse, UR4 ;  /* 0x0000000424157c36 */ /* 0x040fe20008000000 */
[----:B------:R-:W-:Y:S01]  /*1c3e0*/  IADD3 R32, P6, R36, R3, RZ ;  /* 0x0000000324207210 */ /* 0x000fe20007fde0ff */
[----:B------:R-:W-:Y:S01]  /*1c3f0*/  VIADD R28, R0, 0x1d ;  /* 0x0000001d001c7836 */ /* 0x000fe20000000000 */
[----:B------:R-:W-:Y:S01]  /*1c400*/  ULDC UR5, c[0x0][0x22c] ;  /* 0x00008b0000057ab9 */ /* 0x000fe20000000800 */
[----:B------:R2:W-:Y:S01]  /*1c410*/  @P2 STG.E.U8 desc[UR40][R34.64], R39 ;  /* 0x0000002722002986 */ /* 0x0005e2000c101128 */
[----:B------:R-:W-:-:S02]  /*1c420*/  LEA.HI.X.SX32 R33, R36, R2, 0x1, P6 ;  /* 0x0000000224217211 */ /* 0x000fc400030f0eff */
[----:B------:R-:W-:Y:S01]  /*1c430*/  ISETP.LT.AND P2, PT, R28, UR5, !P0 ;  /* 0x000000051c007c0c */ /* 0x000fe2000c741270 */
[C---:B------:R-:W-:Y:S01]  /*1c440*/  VIADD R28, R0.reuse, 0x1e ;  /* 0x0000001e001c7836 */ /* 0x040fe20000000000 */
[----:B------:R-:W-:Y:S01]  /*1c450*/  ULDC UR5, c[0x0][0x22c] ;  /* 0x00008b0000057ab9 */ /* 0x000fe20000000800 */
[-C--:B0-----:R-:W-:Y:S02]  /*1c460*/  IADD3 R22, P6, R21, R3.reuse, RZ ;  /* 0x0000000315167210 */ /* 0x081fe40007fde0ff */
        /* <DEDUP_REMOVED lines=8> */
[----:B------:R-:W-:Y:S01]  /*1c4f0*/  IADD3 R28, P6, R21, R3, RZ ;  /* 0x00000003151c7210 */ /* 0x000fe20007fde0ff */
[----:B------:R-:W-:Y:S01]  /*1c500*/  ULDC UR5, c[0x0][0x22c] ;  /* 0x00008b0000057ab9 */ /* 0x000fe20000000800 */
[----:B------:R2:W-:Y:S01]  /*1c510*/  @P3 STG.E.U8 desc[UR40][R22.64], R35 ;  /* 0x0000002316003986 */ /* 0x0005e2000c101128 */
[----:B------:R-:W-:Y:S01]  /*1c520*/  ISETP.LT.AND P3, PT, R29, UR5, !P0 ;  /* 0x000000051d007c0c */ /* 0x000fe2000c761270 */
[----:B------:R-:W-:Y:S01]  /*1c530*/  ULDC UR5, c[0x0][0x22c] ;  /* 0x00008b0000057ab9 */ /* 0x000fe20000000800 */
[----:B------:R-:W-:Y:S01]  /*1c540*/  LEA.HI.X.SX32 R29, R21, R2, 0x1, P6 ;  /* 0x00000002151d7211 */ /* 0x000fe200030f0eff */
[----:B------:R-:W-:Y:S01]  /*1c550*/  VIADD R21, R0, 0x20 ;  /* 0x0000002000157836 */ /* 0x000fe20000000000 */
[----:B------:R-:W-:-:S02]  /*1c560*/  PRMT R39, R30, 0x7773, RZ ;  /* 0x000077731e277816 */ /* 0x000fc400000000ff */
[-C--:B0-----:R-:W-:Y:S02]  /*1c570*/  IADD3 R32, P6, R34, R3.reuse, RZ ;  /* 0x0000000322207210 */ /* 0x081fe40007fde0ff */
[----:B------:R-:W-:Y:S01]  /*1c580*/  PRMT R37, R30, 0x7772, RZ ;  /* 0x000077721e257816 */ /* 0x000fe200000000ff */
[----:B------:R-:W-:Y:S01]  /*1c590*/  VIADD R30, R0, 0x22 ;  /* 0x00000022001e7836 */ /* 0x000fe20000000000 */
[CC--:B------:R-:W-:Y:S01]  /*1c5a0*/  LEA.HI.X.SX32 R33, R34.reuse, R2.reuse, 0x1, P6 ;  /* 0x0000000222217211 */ /* 0x0c0fe200030f0eff */
[----:B------:R-:W-:Y:S01]  /*1c5b0*/  VIADD R34, R34, UR4 ;  /* 0x0000000422227c36 */ /* 0x000fe20008000000 */
[----:B--2---:R-:W-:Y:S01]  /*1c5c0*/  PRMT R35, R31, 0x7773, RZ ;  /* 0x000077731f237816 */ /* 0x004fe200000000ff */
[----:B------:R0:W-:Y:S01]  /*1c5d0*/  @P5 STG.E.U8 desc[UR40][R28.64], R37 ;  /* 0x000000251c005986 */ /* 0x0001e2000c101128 */
[----:B------:R-:W-:Y:S01]  /*1c5e0*/  VIADD R23, R0, 0x21 ;  /* 0x0000002100177836 */ /* 0x000fe20000000000 */
        /* <DEDUP_REMOVED lines=8> */
[-C--:B0-----:R-:W-:Y:S02]  /*1c670*/  IADD3 R28, P6, R21, R3.reuse, RZ ;  /* 0x00000003151c7210 */ /* 0x081fe40007fde0ff */
[----:B------:R-:W-:Y:S01]  /*1c680*/  PRMT R37, R31, 0x7772, RZ ;  /* 0x000077721f257816 */ /* 0x000fe200000000ff */
[----:B------:R-:W-:Y:S01]  /*1c690*/  VIADD R31, R0, 0x23 ;  /* 0x00000023001f7836 */ /* 0x000fe20000000000 */
[CC--:B------:R-:W-:Y:S01]  /*1c6a0*/  LEA.HI.X.SX32 R29, R21.reuse, R2.reuse, 0x1, P6 ;  /* 0x00000002151d7211 */ /* 0x0c0fe200030f0eff */
[----:B------:R-:W-:Y:S01]  /*1c6b0*/  VIADD R21, R21, UR4 ;  /* 0x0000000415157c36 */ /* 0x000fe20008000000 */
[----:B--2---:R-:W-:Y:S01]  /*1c6c0*/  PRMT R33, R24, 0x7770, RZ ;  /* 0x0000777018217816 */ /* 0x004fe200000000ff */
[----:B------:R0:W-:Y:S01]  /*1c6d0*/  @P4 STG.E.U8 desc[UR40][R22.64], R37 ;  /* 0x0000002516004986 */ /* 0x0001e2000c101128 */
        /* <DEDUP_REMOVED lines=9> */
[----:B0-----:R-:W-:-:S03]  /*1c770*/  IADD3 R22, P6, R32, R3, RZ ;  /* 0x0000000320167210 */ /* 0x001fc60007fde0ff */
[----:B------:R0:W-:Y:S01]  /*1c780*/  @P5 STG.E.U8 desc[UR40][R30.64], R33 ;  /* 0x000000211e005986 */ /* 0x0001e2000c101128 */
[----:B------:R-:W-:Y:S01]  /*1c790*/  ISETP.LT.AND P5, PT, R21, UR5, !P0 ;  /* 0x0000000515007c0c */ /* 0x000fe2000c7a1270 */
[----:B------:R-:W-:Y:S01]  /*1c7a0*/  ULDC UR5, c[0x0][0x22c] ;  /* 0x00008b0000057ab9 */ /* 0x000fe20000000800 */
[CC--:B------:R-:W-:Y:S01]  /*1c7b0*/  LEA.HI.X.SX32 R23, R32.reuse, R2.reuse, 0x1, P6 ;  /* 0x0000000220177211 */ /* 0x0c0fe200030f0eff */
[----:B------:R-:W-:Y:S01]  /*1c7c0*/  VIADD R32, R32, UR4 ;  /* 0x0000000420207c36 */ /* 0x000fe20008000000 */
[----:B--2---:R-:W-:Y:S01]  /*1c7d0*/  PRMT R35, R24, 0x7771, RZ ;  /* 0x0000777118237816 */ /* 0x004fe200000000ff */
[----:B------:R-:W-:Y:S02]  /*1c7e0*/  VIADD R29, R0, 0x25 ;  /* 0x00000025001d7836 */ /* 0x000fe40000000000 */
        /* <DEDUP_REMOVED lines=70> */
[----:B------:R-:W-:Y:S01]  /*1cc50*/  IADD3 R24, P6, R21, R3, RZ ;  /* 0x0000000315187210 */ /* 0x000fe20007fde0ff */
[C---:B0-----:R-:W-:Y:S01]  /*1cc60*/  VIADD R28, R0.reuse, 0x2e ;  /* 0x0000002e001c7836 */ /* 0x041fe20000000000 */
[C---:B------:R-:W-:Y:S01]  /*1cc70*/  PRMT R33, R25.reuse, 0x7772, RZ ;  /* 0x0000777219217816 */ /* 0x040fe200000000ff */
[----:B------:R-:W-:Y:S01]  /*1cc80*/  VIADD R29, R0, 0x2f ;  /* 0x0000002f001d7836 */ /* 0x000fe20000000000 */
[----:B--2---:R-:W-:-:S03]  /*1cc90*/  PRMT R31, R25, 0x7773, RZ ;  /* 0x00007773191f7816 */ /* 0x004fc600000000ff */
[----:B------:R0:W-:Y:S01]  /*1cca0*/  @P4 STG.E.U8 desc[UR40][R22.64], R33 ;  /* 0x0000002116004986 */ /* 0x0001e2000c101128 */
[CC--:B------:R-:W-:Y:S01]  /*1ccb0*/  LEA.HI.X.SX32 R25, R21.reuse, R2.reuse, 0x1, P6 ;  /* 0x0000000215197211 */ /* 0x0c0fe200030f0eff */
[----:B------:R-:W-:Y:S01]  /*1ccc0*/  VIADD R21, R21, UR4 ;  /* 0x0000000415157c36 */ /* 0x000fe20008000000 */
[----:B------:R-:W-:Y:S01]  /*1ccd0*/  ISETP.LT.AND P4, PT, R28, UR5, !P0 ;  /* 0x000000051c007c0c */ /* 0x000fe2000c781270 */
[----:B------:R-:W-:Y:S01]  /*1cce0*/  ULDC UR5, c[0x0][0x22c] ;  /* 0x00008b0000057ab9 */ /* 0x000fe20000000800 */
[----:B------:R-:W-:Y:S01]  /*1ccf0*/  PRMT R35, R26, 0x7772, RZ ;  /* 0x000077721a237816 */ /* 0x000fe200000000ff */
[C---:B------:R-:W-:Y:S01]  /*1cd00*/  VIADD R30, R21.reuse, UR4 ;  /* 0x00000004151e7c36 */ /* 0x040fe20008000000 */
[-C--:B------:R-:W-:Y:S01]  /*1cd10*/  IADD3 R28, P6, R21, R3.reuse, RZ ;  /* 0x00000003151c7210 */ /* 0x080fe20007fde0ff */
[----:B------:R2:W-:Y:S01]  /*1cd20*/  @P3 STG.E.U8 desc[UR40][R24.64], R31 ;  /* 0x0000001f18003986 */ /* 0x0005e2000c101128 */
[----:B------:R-:W-:Y:S01]  /*1cd30*/  ISETP.LT.AND P3, PT, R29, UR5, !P0 ;  /* 0x000000051d007c0c */ /* 0x000fe2000c761270 */
[----:B------:R-:W-:Y:S01]  /*1cd40*/  ULDC UR5, c[0x0][0x22c] ;  /* 0x00008b0000057ab9 */ /* 0x000fe20000000800 */
[----:B------:R-:W-:Y:S01]  /*1cd50*/  LEA.HI.X.SX32 R29, R21, R2, 0x1, P6 ;  /* 0x00000002151d7211 */ /* 0x000fe200030f0eff */
[----:B------:R-:W-:Y:S01]  /*1cd60*/  VIADD R21, R0, 0x30 ;  /* 0x0000003000157836 */ /* 0x000fe20000000000 */
[----:B0-----:R-:W-:-:S02]  /*1cd70*/  IADD3 R22, P6, R30, R3, RZ ;  /* 0x000000031e167210 */ /* 0x001fc40007fde0ff */
[----:B------:R-:W-:Y:S01]  /*1cd80*/  PRMT R33, R26, 0x7773, RZ ;  /* 0x000077731a217816 */ /* 0x000fe200000000ff */
[----:B------:R0:W-:Y:S01]  /*1cd90*/  @P5 STG.E.U8 desc[UR40][R28.64], R35 ;  /* 0x000000231c005986 */ /* 0x0001e2000c101128 */
[CC--:B------:R-:W-:Y:S01]  /*1cda0*/  LEA.HI.X.SX32 R23, R30.reuse, R2.reuse, 0x1, P6 ;  /* 0x000000021e177211 */ /* 0x0c0fe200030f0eff */
[----:B------:R-:W-:Y:S01]  /*1cdb0*/  VIADD R30, R30, UR4 ;  /* 0x000000041e1e7c36 */ /* 0x000fe20008000000 */
[----:B------:R-:W-:Y:S01]  /*1cdc0*/  ISETP.LT.AND P5, PT, R21, UR5, !P0 ;  /* 0x0000000515007c0c */ /* 0x000fe2000c7a1270 */
[----:B--2---:R-:W-:Y:S01]  /*1cdd0*/  VIADD R25, R0, 0x31 ;  /* 0x0000003100197836 */ /* 0x004fe20000000000 */
[----:B------:R-:W-:Y:S01]  /*1cde0*/  ULDC UR5, c[0x0][0x22c] ;  /* 0x00008b0000057ab9 */ /* 0x000fe20000000800 */
[C---:B------:R-:W-:Y:S01]  /*1cdf0*/  VIADD R21, R30.reuse, UR4 ;  /* 0x000000041e157c36 */ /* 0x040fe20008000000 */
[C---:B------:R-:W-:Y:S01]  /*1ce00*/  IADD3 R24, P6, R30.reuse, R3, RZ ;  /* 0x000000031e187210 */ /* 0x040fe20007fde0ff */
[----:B------:R2:W-:Y:S01]  /*1ce10*/  @P2 STG.E.U8 desc[UR40][R22.64], R33 ;  /* 0x0000002116002986 */ /* 0x0005e2000c101128 */
[----:B------:R-:W-:Y:S01]  /*1ce20*/  ISETP.LT.AND P2, PT, R25, UR5, !P0 ;  /* 0x0000000519007c0c */ /* 0x000fe2000c741270 */
[----:B------:R-:W-:Y:S01]  /*1ce30*/  ULDC UR5, c[0x0][0x22c] ;  /* 0x00008b0000057ab9 */ /* 0x000fe20000000800 */
[----:B------:R-:W-:-:S02]  /*1ce40*/  LEA.HI.X.SX32 R25, R30, R2, 0x1, P6 ;  /* 0x000000021e197211 */ /* 0x000fc400030f0eff */
[-C--:B------:R-:W-:Y:S02]  /*1ce50*/  IADD3 R26, P6, R21, R3.reuse, RZ ;  /* 0x00000003151a7210 */ /* 0x080fe40007fde0ff */
[C---:B------:R-:W-:Y:S02]  /*1ce60*/  PRMT R31, R27.reuse, 0x7773, RZ ;  /* 0x000077731b1f7816 */ /* 0x040fe400000000ff */
[----:B0-----:R-:W-:Y:S02]  /*1ce70*/  PRMT R29, R27, 0x7772, RZ ;  /* 0x000077721b1d7816 */ /* 0x001fe400000000ff */
[CC--:B------:R-:W-:Y:S01]  /*1ce80*/  LEA.HI.X.SX32 R27, R21.reuse, R2.reuse, 0x1, P6 ;  /* 0x00000002151b7211 */ /* 0x0c0fe200030f0eff */
[C---:B--2---:R-:W-:Y:S02]  /*1ce90*/  VIADD R22, R0.reuse, 0x32 ;  /* 0x0000003200167836 */ /* 0x044fe40000000000 */
[----:B------:R-:W-:Y:S01]  /*1cea0*/  VIADD R21, R21, UR4 ;  /* 0x0000000415157c36 */ /* 0x000fe20008000000 */
        /* <DEDUP_REMOVED lines=12> */
[----:B---3--:R-:W-:Y:S02]  /*1cf70*/  PRMT R29, R12, 0x7770, RZ ;  /* 0x000077700c1d7816 */ /* 0x008fe400000000ff */
        /* <DEDUP_REMOVED lines=69> */
[----:B------:R-:W-:Y:S01]  /*1d3d0*/  VIADD R12, R0, 0x3d ;  /* 0x0000003d000c7836 */ /* 0x000fe20000000000 */
[C---:B------:R-:W-:Y:S01]  /*1d3e0*/  IADD3 R24, P6, R28.reuse, R3, RZ ;  /* 0x000000031c187210 */ /* 0x040fe20007fde0ff */
[----:B------:R-:W-:Y:S01]  /*1d3f0*/  VIADD R21, R28, UR4 ;  /* 0x000000041c157c36 */ /* 0x000fe20008000000 */
[----:B------:R-:W-:Y:S01]  /*1d400*/  ULDC UR5, c[0x0][0x22c] ;  /* 0x00008b0000057ab9 */ /* 0x000fe20000000800 */
[----:B------:R2:W-:Y:S01]  /*1d410*/  @P2 STG.E.U8 desc[UR40][R22.64], R31 ;  /* 0x0000001f16002986 */ /* 0x0005e2000c101128 */
[----:B------:R-:W-:Y:S01]  /*1d420*/  ISETP.LT.AND P2, PT, R12, UR5, !P0 ;  /* 0x000000050c007c0c */ /* 0x000fe2000c741270 */
[----:B------:R-:W-:Y:S01]  /*1d430*/  ULDC UR5, c[0x0][0x22c] ;  /* 0x00008b0000057ab9 */ /* 0x000fe20000000800 */
[----:B------:R-:W-:-:S02]  /*1d440*/  LEA.HI.X.SX32 R25, R28, R2, 0x1, P6 ;  /* 0x000000021c197211 */ /* 0x000fc400030f0eff */
[-C--:B------:R-:W-:Y:S01]  /*1d450*/  IADD3 R12, P6, R21, R3.reuse, RZ ;  /* 0x00000003150c7210 */ /* 0x080fe20007fde0ff */
[C---:B0-----:R-:W-:Y:S01]  /*1d460*/  VIADD R26, R0.reuse, 0x3e ;  /* 0x0000003e001a7836 */ /* 0x041fe20000000000 */
[C---:B------:R-:W-:Y:S02]  /*1d470*/  PRMT R29, R13.reuse, 0x7772, RZ ;  /* 0x000077720d1d7816 */ /* 0x040fe400000000ff */
[----:B------:R-:W-:Y:S02]  /*1d480*/  PRMT R27, R13, 0x7773, RZ ;  /* 0x000077730d1b7816 */ /* 0x000fe400000000ff */
[CC--:B------:R-:W-:Y:S01]  /*1d490*/  LEA.HI.X.SX32 R13, R21.reuse, R2.reuse, 0x1, P6 ;  /* 0x00000002150d7211 */ /* 0x0c0fe200030f0eff */
[----:B------:R-:W-:Y:S01]  /*1d4a0*/  VIADD R21, R21, UR4 ;  /* 0x0000000415157c36 */ /* 0x000fe20008000000 */
[----:B------:R0:W-:Y:S01]  /*1d4b0*/  @P4 STG.E.U8 desc[UR40][R24.64], R29 ;  /* 0x0000001d18004986 */ /* 0x0001e2000c101128 */
[----:B--2---:R-:W-:Y:S01]  /*1d4c0*/  VIADD R23, R0, 0x3f ;  /* 0x0000003f00177836 */ /* 0x004fe20000000000 */
        /* <DEDUP_REMOVED lines=25> */
[-C--:B------:R-:W-:Y:S01]  /*1d660*/  IADD3 R14, P6, R21, R3.reuse, RZ ;  /* 0x00000003150e7210 */ /* 0x080fe20007fde0ff */
[C---:B0-----:R-:W-:Y:S01]  /*1d670*/  VIADD R22, R0.reuse, 0x42 ;  /* 0x0000004200167836 */ /* 0x041fe20000000000 */
[----:B------:R-:W-:Y:S01]  /*1d680*/  PRMT R29, R15, 0x7772, RZ ;  /* 0x000077720f1d7816 */ /* 0x000fe200000000ff */
[----:B------:R-:W-:Y:S01]  /*1d690*/  VIADD R23, R0, 0x43 ;  /* 0x0000004300177836 */ /* 0x000fe20000000000 */
[CC--:B------:R-:W-:Y:S01]  /*1d6a0*/  LEA.HI.X.SX32 R15, R21.reuse, R2.reuse, 0x1, P6 ;  /* 0x00000002150f7211 */ /* 0x0c0fe200030f0eff */
[----:B------:R-:W-:Y:S02]  /*1d6b0*/  VIADD R21, R21, UR4 ;  /* 0x0000000415157c36 */ /* 0x000fe40008000000 */
[----:B------:R0:W-:Y:S01]  /*1d6c0*/  @P4 STG.E.U8 desc[UR40][R12.64], R29 ;  /* 0x0000001d0c004986 */ /* 0x0001e2000c101128 */
[----:B------:R-:W-:Y:S01]  /*1d6d0*/  ISETP.LT.AND P4, PT, R22, UR5, !P0 ;  /* 0x0000000516007c0c */ /* 0x000fe2000c781270 */
[C---:B--2---:R-:W-:Y:S01]  /*1d6e0*/  VIADD R24, R21.reuse, UR4 ;  /* 0x0000000415187c36 */ /* 0x044fe20008000000 */
[----:B------:R-:W-:Y:S01]  /*1d6f0*/  IADD3 R22, P6, R21, R3, RZ ;  /* 0x0000000315167210 */ /* 0x000fe20007fde0ff */
[----:B------:R-:W-:Y:S01]  /*1d700*/  ULDC UR5, c[0x0][0x22c] ;  /* 0x00008b0000057ab9 */ /* 0x000fe20000000800 */
[----:B------:R2:W-:Y:S01]  /*1d710*/  @P3 STG.E.U8 desc[UR40][R14.64], R27 ;  /* 0x0000001b0e003986 */ /* 0x0005e2000c101128 */
[----:B------:R-:W-:Y:S01]  /*1d720*/  ISETP.LT.AND P3, PT, R23, UR5, !P0 ;  /* 0x0000000517007c0c */ /* 0x000fe2000c761270 */
[----:B------:R-:W-:Y:S01]  /*1d730*/  ULDC UR5, c[0x0][0x22c] ;  /* 0x00008b0000057ab9 */ /* 0x000fe20000000800 */
[----:B------:R-:W-:Y:S01]  /*1d740*/  LEA.HI.X.SX32 R23, R21, R2, 0x1, P6 ;  /* 0x0000000215177211 */ /* 0x000fe200030f0eff */
[----:B------:R-:W-:Y:S01]  /*1d750*/  VIADD R21, R0, 0x44 ;  /* 0x0000004400157836 */ /* 0x000fe20000000000 */
[----:B----4-:R-:W-:-:S02]  /*1d760*/  PRMT R25, R8, 0x7770, RZ ;  /* 0x0000777008197816 */ /* 0x010fc400000000ff */
[----:B0-----:R-:W-:-:S03]  /*1d770*/  IADD3 R12, P6, R24, R3, RZ ;  /* 0x00000003180c7210 */ /* 0x001fc60007fde0ff */
[----:B------:R0:W-:Y:S01]  /*1d780*/  @P5 STG.E.U8 desc[UR40][R22.64], R25 ;  /* 0x0000001916005986 */ /* 0x0001e2000c101128 */
[CC--:B------:R-:W-:Y:S01]  /*1d790*/  LEA.HI.X.SX32 R13, R24.reuse, R2.reuse, 0x1, P6 ;  /* 0x00000002180d7211 */ /* 0x0c0fe200030f0eff */
[----:B------:R-:W-:Y:S01]  /*1d7a0*/  VIADD R24, R24, UR4 ;  /* 0x0000000418187c36 */ /* 0x000fe20008000000 */
[----:B--2---:R-:W-:Y:S01]  /*1d7b0*/  PRMT R27, R8, 0x7771, RZ ;  /* 0x00007771081b7816 */ /* 0x004fe200000000ff */
        /* <DEDUP_REMOVED lines=120> */
[----:B------:R-:W-:-:S02]  /*1df40*/  LEA.HI.X.SX32 R13, R21, R2, 0x1, P6 ;  /* 0x00000002150d7211 */ /* 0x000fc400030f0eff */
[----:B-1----:R-:W-:Y:S01]  /*1df50*/  PRMT R21, R16, 0x7770, RZ ;  /* 0x0000777010157816 */ /* 0x002fe200000000ff */
[----:B0-----:R-:W-:Y:S01]  /*1df60*/  VIADD R15, R0, 0x54 ;  /* 0x00000054000f7836 */ /* 0x001fe20000000000 */
[----:B------:R-:W-:-:S03]  /*1df70*/  IADD3 R8, P6, R14, R3, RZ ;  /* 0x000000030e087210 */ /* 0x000fc60007fde0ff */
        /* <DEDUP_REMOVED lines=18> */
[----:B-1----:R-:W-:Y:S01]  /*1e0a0*/  PRMT R23, R17, 0x7771, RZ ;  /* 0x0000777111177816 */ /* 0x002fe200000000ff */
        /* <DEDUP_REMOVED lines=63> */
[----:B------:R-:W-:Y:S01]  /*1e4a0*/  PRMT R17, R17, 0x7773, RZ ;  /* 0x0000777311117816 */ /* 0x000fe200000000ff */
[----:B------:R0:W-:Y:S01]  /*1e4b0*/  @P4 STG.E.U8 desc[UR40][R8.64], R21 ;  /* 0x0000001508004986 */ /* 0x0001e2000c101128 */
[----:B-1----:R-:W-:Y:S01]  /*1e4c0*/  VIADD R13, R0, 0x5f ;  /* 0x0000005f000d7836 */ /* 0x002fe20000000000 */
        /* <DEDUP_REMOVED lines=12> */
[----:B------:R0:W-:Y:S01]  /*1e590*/  @P5 STG.E.U8 desc[UR40][R12.64], R23 ;  /* 0x000000170c005986 */ /* 0x0001e2000c101128 */
[CC--:B------:R-:W-:Y:S01]  /*1e5a0*/  LEA.HI.X.SX32 R9, R14.reuse, R2.reuse, 0x1, P6 ;  /* 0x000000020e097211 */ /* 0x0c0fe200030f0eff */
[----:B------:R-:W-:Y:S01]  /*1e5b0*/  VIADD R14, R14, UR4 ;  /* 0x000000040e0e7c36 */ /* 0x000fe20008000000 */
[----:B------:R-:W-:Y:S01]  /*1e5c0*/  ISETP.LT.AND P5, PT, R15, UR5, !P0 ;  /* 0x000000050f007c0c */ /* 0x000fe2000c7a1270 */
[----:B-1----:R-:W-:Y:S01]  /*1e5d0*/  VIADD R11, R0, 0x61 ;  /* 0x00000061000b7836 */ /* 0x002fe20000000000 */
        /* <DEDUP_REMOVED lines=10> */
[----:B------:R-:W-:Y:S02]  /*1e680*/  PRMT R19, R19, 0x7772, RZ ;  /* 0x0000777213137816 */ /* 0x000fe400000000ff */
[CC--:B------:R-:W-:Y:S01]  /*1e690*/  LEA.HI.X.SX32 R13, R15.reuse, R2.reuse, 0x1, P6 ;  /* 0x000000020f0d7211 */ /* 0x0c0fe200030f0eff */
[----:B-1----:R-:W-:Y:S01]  /*1e6a0*/  VIADD R8, R0, 0x62 ;  /* 0x0000006200087836 */ /* 0x002fe20000000000 */
[----:B------:R-:W-:Y:S01]  /*1e6b0*/  PRMT R21, R4, 0x7770, RZ ;  /* 0x0000777004157816 */ /* 0x000fe200000000ff */
        /* <DEDUP_REMOVED lines=27> */
[----:B0-----:R-:W-:Y:S01]  /*1e870*/  IADD3 R8, P6, R15, R3, RZ ;  /* 0x000000030f087210 */ /* 0x001fe20007fde0ff */
[----:B------:R-:W0:Y:S01]  /*1e880*/  LDS.128 R20, [R20] ;  /* 0x0000000014147984 */ /* 0x000e220000000c00 */
[----:B------:R-:W-:-:S02]  /*1e890*/  PRMT R17, R5, 0x7770, RZ ;  /* 0x0000777005117816 */ /* 0x000fc400000000ff */
        /* <DEDUP_REMOVED lines=14> */
[----:B-1----:R-:W-:-:S02]  /*1e980*/  IADD3 R12, P6, R14, R3, RZ ;  /* 0x000000030e0c7210 */ /* 0x002fc40007fde0ff */
        /* <DEDUP_REMOVED lines=31> */
[----:B0-----:R-:W-:-:S02]  /*1eb80*/  PRMT R25, R21, 0x7773, RZ ;  /* 0x0000777315197816 */ /* 0x001fc400000000ff */
[-C--:B-1----:R-:W-:Y:S02]  /*1eb90*/  IADD3 R8, P6, R14, R3.reuse, RZ ;  /* 0x000000030e087210 */ /* 0x082fe40007fde0ff */
[----:B------:R-:W-:Y:S02]  /*1eba0*/  PRMT R17, R4, 0x7772, RZ ;  /* 0x0000777204117816 */ /* 0x000fe400000000ff */
[CC--:B------:R-:W-:Y:S01]  /*1ebb0*/  LEA.HI.X.SX32 R9, R14.reuse, R2.reuse, 0x1, P6 ;  /* 0x000000020e097211 */ /* 0x0c0fe200030f0eff */
[----:B------:R-:W-:Y:S01]  /*1ebc0*/  VIADD R14, R14, UR4 ;  /* 0x000000040e0e7c36 */ /* 0x000fe20008000000 */
[----:B--2---:R-:W-:Y:S01]  /*1ebd0*/  PRMT R19, R4, 0x7773, RZ ;  /* 0x0000777304137816 */ /* 0x004fe200000000ff */
[----:B------:R0:W-:Y:S01]  /*1ebe0*/  @P5 STG.E.U8 desc[UR40][R12.64], R17 ;  /* 0x000000110c005986 */ /* 0x0001e2000c101128 */
[----:B------:R-:W-:Y:S01]  /*1ebf0*/  ISETP.LT.AND P6, PT, R15, UR5, !P0 ;  /* 0x000000050f007c0c */ /* 0x000fe2000c7c1270 */
[----:B------:R-:W-:Y:S01]  /*1ec00*/  VIADD R4, R0, 0x6d ;  /* 0x0000006d00047836 */ /* 0x000fe20000000000 */
[CC--:B------:R-:W-:Y:S01]  /*1ec10*/  IADD3 R10, P5, R14.reuse, R3.reuse, RZ ;  /* 0x000000030e0a7210 */ /* 0x0c0fe20007fbe0ff */
[----:B------:R-:W-:Y:S01]  /*1ec20*/  VIADD R15, R14, UR4 ;  /* 0x000000040e0f7c36 */ /* 0x000fe20008000000 */
[----:B------:R-:W-:Y:S01]  /*1ec30*/  ULDC UR5, c[0x0][0x22c] ;  /* 0x00008b0000057ab9 */ /* 0x000fe20000000800 */
[----:B------:R1:W-:Y:S01]  /*1ec40*/  @P2 STG.E.U8 desc[UR40][R8.64], R19 ;  /* 0x0000001308002986 */ /* 0x0003e2000c101128 */
[----:B------:R-:W-:Y:S01]  /*1ec50*/  ISETP.LT.AND P2, PT, R4, UR5, !P0 ;  /* 0x0000000504007c0c */ /* 0x000fe2000c741270 */
[----:B------:R-:W-:Y:S01]  /*1ec60*/  ULDC UR5, c[0x0][0x22c] ;  /* 0x00008b0000057ab9 */ /* 0x000fe20000000800 */
[----:B------:R-:W-:Y:S01]  /*1ec70*/  LEA.HI.X.SX32 R11, R14, R2, 0x1, P5 ;  /* 0x000000020e0b7211 */ /* 0x000fe200028f0eff */
[C---:B------:R-:W-:Y:S01]  /*1ec80*/  VIADD R14, R0.reuse, 0x7c ;  /* 0x0000007c000e7836 */ /* 0x040fe20000000000 */
[----:B------:R-:W-:Y:S01]  /*1ec90*/  IADD3 R4, P5, R15, R3, RZ ;  /* 0x000000030f047210 */ /* 0x000fe20007fbe0ff */
[----:B0-----:R-:W-:Y:S01]  /*1eca0*/  VIADD R12, R0, 0x6e ;  /* 0x0000006e000c7836 */ /* 0x001fe20000000000 */
[----:B------:R-:W-:-:S02]  /*1ecb0*/  PRMT R17, R5, 0x7772, RZ ;  /* 0x0000777205117816 */ /* 0x000fc400000000ff */
[----:B------:R-:W-:Y:S02]  /*1ecc0*/  PRMT R13, R5, 0x7773, RZ ;  /* 0x00007773050d7816 */ /* 0x000fe400000000ff */
[CC--:B------:R-:W-:Y:S01]  /*1ecd0*/  LEA.HI.X.SX32 R5, R15.reuse, R2.reuse, 0x1, P5 ;  /* 0x000000020f057211 */ /* 0x0c0fe200028f0eff */
[----:B------:R-:W-:Y:S01]  /*1ece0*/  VIADD R15, R15, UR4 ;  /* 0x000000040f0f7c36 */ /* 0x000fe20008000000 */
        /* <DEDUP_REMOVED lines=10> */
[----:B------:R-:W-:Y:S01]  /*1ed90*/  PRMT R15, R6, 0x7772, RZ ;  /* 0x00007772060f7816 */ /* 0x000fe200000000ff */
[----:B0-----:R-:W-:Y:S01]  /*1eda0*/  VIADD R10, R0, 0x70 ;  /* 0x00000070000a7836 */ /* 0x001fe20000000000 */
[----:B------:R-:W-:Y:S01]  /*1edb0*/  PRMT R19, R20, 0x7772, RZ ;  /* 0x0000777214137816 */ /* 0x000fe200000000ff */
[----:B------:R-:W-:Y:S01]  /*1edc0*/  VIADD R11, R12, UR4 ;  /* 0x000000040c0b7c36 */ /* 0x000fe20008000000 */
[----:B------:R-:W-:Y:S01]  /*1edd0*/  PRMT R17, R20, 0x7773, RZ ;  /* 0x0000777314117816 */ /* 0x000fe200000000ff */
[----:B------:R0:W-:Y:S01]  /*1ede0*/  @P6 STG.E.U8 desc[UR40][R8.64], R15 ;  /* 0x0000000f08006986 */ /* 0x0001e2000c101128 */
[----:B------:R-:W-:Y:S01]  /*1edf0*/  ISETP.LT.AND P6, PT, R10, UR5, !P0 ;  /* 0x000000050a007c0c */ /* 0x000fe2000c7c1270 */
[----:B------:R-:W-:Y:S01]  /*1ee00*/  ULDC UR5, c[0x0][0x22c] ;  /* 0x00008b0000057ab9 */ /* 0x000fe20000000800 */
[----:B-1----:R-:W-:Y:S02]  /*1ee10*/  IADD3 R4, P4, R12, R3, RZ ;  /* 0x000000030c047210 */ /* 0x002fe40007f9e0ff */
[----:B------:R-:W-:Y:S01]  /*1ee20*/  PRMT R13, R6, 0x7773, RZ ;  /* 0x00007773060d7816 */ /* 0x000fe200000000ff */
[----:B------:R-:W-:Y:S01]  /*1ee30*/  VIADD R6, R0, 0x71 ;  /* 0x0000007100067836 */ /* 0x000fe20000000000 */
[----:B------:R-:W-:-:S02]  /*1ee40*/  LEA.HI.X.SX32 R5, R12, R2, 0x1, P4 ;  /* 0x000000020c057211 */ /* 0x000fc400020f0eff */
[----:B------:R-:W-:-:S03]  /*1ee50*/  IADD3 R10, P4, R11, R3, RZ ;  /* 0x000000030b0a7210 */ /* 0x000fc60007f9e0ff */
[----:B------:R1:W-:Y:S01]  /*1ee60*/  @P2 STG.E.U8 desc[UR40][R4.64], R13 ;  /* 0x0000000d04002986 */ /* 0x0003e2000c101128 */
[----:B------:R-:W-:Y:S01]  /*1ee70*/  ISETP.LT.AND P2, PT, R6, UR5, !P0 ;  /* 0x0000000506007c0c */ /* 0x000fe2000c741270 */
[C---:B------:R-:W-:Y:S01]  /*1ee80*/  VIADD R6, R11.reuse, UR4 ;  /* 0x000000040b067c36 */ /* 0x040fe20008000000 */
[-C--:B------:R-:W-:Y:S01]  /*1ee90*/  LEA.HI.X.SX32 R11, R11, R2.reuse, 0x1, P4 ;  /* 0x000000020b0b7211 */ /* 0x080fe200020f0eff */
[----:B0-----:R-:W-:Y:S01]  /*1eea0*/  VIADD R9, R0, 0x72 ;  /* 0x0000007200097836 */ /* 0x001fe20000000000 */
[----:B------:R-:W-:Y:S01]  /*1eeb0*/  PRMT R15, R7, 0x7772, RZ ;  /* 0x00007772070f7816 */ /* 0x000fe200000000ff */
[----:B------:R-:W-:Y:S01]  /*1eec0*/  ULDC UR5, c[0x0][0x22c] ;  /* 0x00008b0000057ab9 */ /* 0x000fe20000000800 */
[CC--:B------:R-:W-:Y:S01]  /*1eed0*/  IADD3 R8, P4, R6.reuse, R3.reuse, RZ ;  /* 0x0000000306087210 */ /* 0x0c0fe20007f9e0ff */
[----:B------:R-:W-:Y:S02]  /*1eee0*/  VIADD R12, R6, UR4 ;  /* 0x00000004060c7c36 */ /* 0x000fe40008000000 */
[----:B------:R0:W-:Y:S01]  /*1eef0*/  @P5 STG.E.U8 desc[UR40][R10.64], R15 ;  /* 0x0000000f0a005986 */ /* 0x0001e2000c101128 */
[----:B------:R-:W-:Y:S01]  /*1ef00*/  ISETP.LT.AND P5, PT, R9, UR5, !P0 ;  /* 0x0000000509007c0c */ /* 0x000fe2000c7a1270 */
[----:B-1----:R-:W-:Y:S01]  /*1ef10*/  VIADD R5, R0, 0x73 ;  /* 0x0000007300057836 */ /* 0x002fe20000000000 */
[----:B------:R-:W-:Y:S01]  /*1ef20*/  LEA.HI.X.SX32 R9, R6, R2, 0x1, P4 ;  /* 0x0000000206097211 */ /* 0x000fe200020f0eff */
[----:B------:R-:W-:Y:S01]  /*1ef30*/  ULDC UR5, c[0x0][0x22c] ;  /* 0x00008b0000057ab9 */ /* 0x000fe20000000800 */
[----:B------:R-:W-:Y:S01]  /*1ef40*/  PRMT R13, R7, 0x7773, RZ ;  /* 0x00007773070d7816 */ /* 0x000fe200000000ff */
[C---:B------:R-:W-:Y:S01]  /*1ef50*/  VIADD R7, R12.reuse, UR4 ;  /* 0x000000040c077c36 */ /* 0x040fe20008000000 */
[----:B------:R-:W-:-:S03]  /*1ef60*/  IADD3 R4, P4, R12, R3, RZ ;  /* 0x000000030c047210 */ /* 0x000fc60007f9e0ff */
[----:B------:R1:W-:Y:S01]  /*1ef70*/  @P3 STG.E.U8 desc[UR40][R8.64], R13 ;  /* 0x0000000d08003986 */ /* 0x0003e2000c101128 */
[----:B------:R-:W-:Y:S01]  /*1ef80*/  ISETP.LT.AND P3, PT, R5, UR5, !P0 ;  /* 0x0000000505007c0c */ /* 0x000fe2000c761270 */
[----:B0-----:R-:W-:Y:S01]  /*1ef90*/  VIADD R10, R0, 0x74 ;  /* 0x00000074000a7836 */ /* 0x001fe20000000000 */
[----:B------:R-:W-:Y:S01]  /*1efa0*/  LEA.HI.X.SX32 R5, R12, R2, 0x1, P4 ;  /* 0x000000020c057211 */ /* 0x000fe200020f0eff */
[----:B------:R-:W-:Y:S01]  /*1efb0*/  ULDC UR5, c[0x0][0x22c] ;  /* 0x00008b0000057ab9 */ /* 0x000fe20000000800 */
[----:B------:R-:W-:Y:S02]  /*1efc0*/  PRMT R15, R20, 0x7770, RZ ;  /* 0x00007770140f7816 */ /* 0x000fe400000000ff */
[----:B------:R-:W-:-:S03]  /*1efd0*/  IADD3 R6, P4, R7, R3, RZ ;  /* 0x0000000307067210 */ /* 0x000fc60007f9e0ff */
[----:B------:R0:W-:Y:S01]  /*1efe0*/  @P6 STG.E.U8 desc[UR40][R4.64], R15 ;  /* 0x0000000f04006986 */ /* 0x0001e2000c101128 */
[----:B------:R-:W-:Y:S01]  /*1eff0*/  ISETP.LT.AND P6, PT, R10, UR5, !P0 ;  /* 0x000000050a007c0c */ /* 0x000fe2000c7c1270 */
[C---:B------:R-:W-:Y:S01]  /*1f000*/  VIADD R10, R7.reuse, UR4 ;  /* 0x00000004070a7c36 */ /* 0x040fe20008000000 */
[-C--:B------:R-:W-:Y:S01]  /*1f010*/  LEA.HI.X.SX32 R7, R7, R2.reuse, 0x1, P4 ;  /* 0x0000000207077211 */ /* 0x080fe200020f0eff */
[----:B-1----:R-:W-:Y:S01]  /*1f020*/  VIADD R9, R0, 0x75 ;  /* 0x0000007500097836 */ /* 0x002fe20000000000 */
[----:B------:R-:W-:Y:S01]  /*1f030*/  PRMT R13, R20, 0x7771, RZ ;  /* 0x00007771140d7816 */ /* 0x000fe200000000ff */
[----:B------:R-:W-:Y:S01]  /*1f040*/  ULDC UR5, c[0x0][0x22c] ;  /* 0x00008b0000057ab9 */ /* 0x000fe20000000800 */
[CC--:B------:R-:W-:Y:S01]  /*1f050*/  IADD3 R8, P4, R10.reuse, R3.reuse, RZ ;  /* 0x000000030a087210 */ /* 0x0c0fe20007f9e0ff */
[----:B------:R-:W-:Y:S02]  /*1f060*/  VIADD R11, R10, UR4 ;  /* 0x000000040a0b7c36 */ /* 0x000fe40008000000 */
[----:B------:R1:W-:Y:S01]  /*1f070*/  @P2 STG.E.U8 desc[UR40][R6.64], R13 ;  /* 0x0000000d06002986 */ /* 0x0003e2000c101128 */
[----:B------:R-:W-:Y:S01]  /*1f080*/  ISETP.LT.AND P2, PT, R9, UR5, !P0 ;  /* 0x0000000509007c0c */ /* 0x000fe2000c741270 */
[----:B0-----:R-:W-:Y:S01]  /*1f090*/  VIADD R5, R0, 0x76 ;  /* 0x0000007600057836 */ /* 0x001fe20000000000 */
[----:B------:R-:W-:Y:S01]  /*1f0a0*/  LEA.HI.X.SX32 R9, R10, R2, 0x1, P4 ;  /* 0x000000020a097211 */ /* 0x000fe200020f0eff */
[----:B------:R-:W-:Y:S01]  /*1f0b0*/  ULDC UR5, c[0x0][0x22c] ;  /* 0x00008b0000057ab9 */ /* 0x000fe20000000800 */
[----:B------:R-:W-:Y:S01]  /*1f0c0*/  PRMT R15, R21, 0x7770, RZ ;  /* 0x00007770150f7816 */ /* 0x000fe200000000ff */
[C---:B------:R-:W-:Y:S01]  /*1f0d0*/  VIADD R10, R11.reuse, UR4 ;  /* 0x000000040b0a7c36 */ /* 0x040fe20008000000 */
[----:B------:R-:W-:Y:S01]  /*1f0e0*/  IADD3 R4, P4, R11, R3, RZ ;  /* 0x000000030b047210 */ /* 0x000fe20007f9e0ff */
[----:B------:R-:W-:-:S02]  /*1f0f0*/  VIADD R20, R0, 0x7e ;  /* 0x0000007e00147836 */ /* 0x000fc40000000000 */
[----:B------:R0:W-:Y:S01]  /*1f100*/  @P5 STG.E.U8 desc[UR40][R8.64], R15 ;  /* 0x0000000f08005986 */ /* 0x0001e2000c101128 */
[----:B------:R-:W-:Y:S01]  /*1f110*/  ISETP.LT.AND P5, PT, R5, UR5, !P0 ;  /* 0x0000000505007c0c */ /* 0x000fe2000c7a1270 */
[----:B-1----:R-:W-:Y:S01]  /*1f120*/  VIADD R7, R0, 0x77 ;  /* 0x0000007700077836 */ /* 0x002fe20000000000 */
[-C--:B------:R-:W-:Y:S01]  /*1f130*/  LEA.HI.X.SX32 R5, R11, R2.reuse, 0x1, P4 ;  /* 0x000000020b057211 */ /* 0x080fe200020f0eff */
[----:B------:R-:W-:Y:S01]  /*1f140*/  ULDC UR5, c[0x0][0x22c] ;  /* 0x00008b0000057ab9 */ /* 0x000fe20000000800 */
[C---:B------:R-:W-:Y:S01]  /*1f150*/  PRMT R13, R21.reuse, 0x7771, RZ ;  /* 0x00007771150d7816 */ /* 0x040fe200000000ff */
[C---:B------:R-:W-:Y:S01]  /*1f160*/  VIADD R11, R10.reuse, UR4 ;  /* 0x000000040a0b7c36 */ /* 0x040fe20008000000 */
[-C--:B------:R-:W-:Y:S02]  /*1f170*/  IADD3 R6, P4, R10, R3.reuse, RZ ;  /* 0x000000030a067210 */ /* 0x080fe40007f9e0ff */
[----:B------:R-:W-:Y:S01]  /*1f180*/  PRMT R21, R21, 0x7772, RZ ;  /* 0x0000777215157816 */ /* 0x000fe200000000ff */
[----:B------:R1:W-:Y:S01]  /*1f190*/  @P3 STG.E.U8 desc[UR40][R4.64], R13 ;  /* 0x0000000d04003986 */ /* 0x0003e2000c101128 */
[----:B------:R-:W-:Y:S01]  /*1f1a0*/  ISETP.LT.AND P3, PT, R7, UR5, !P0 ;  /* 0x0000000507007c0c */ /* 0x000fe2000c761270 */
[----:B0-----:R-:W-:Y:S01]  /*1f1b0*/  VIADD R9, R0, 0x78 ;  /* 0x0000007800097836 */ /* 0x001fe20000000000 */
[----:B------:R-:W-:Y:S01]  /*1f1c0*/  LEA.HI.X.SX32 R7, R10, R2, 0x1, P4 ;  /* 0x000000020a077211 */ /* 0x000fe200020f0eff */
[----:B------:R-:W-:Y:S01]  /*1f1d0*/  ULDC UR5, c[0x0][0x22c] ;  /* 0x00008b0000057ab9 */ /* 0x000fe20000000800 */
[----:B------:R-:W-:Y:S01]  /*1f1e0*/  PRMT R15, R22, 0x7770, RZ ;  /* 0x00007770160f7816 */ /* 0x000fe200000000ff */
[C---:B------:R-:W-:Y:S01]  /*1f1f0*/  VIADD R10, R11.reuse, UR4 ;  /* 0x000000040b0a7c36 */ /* 0x040fe20008000000 */
[----:B------:R-:W-:-:S03]  /*1f200*/  IADD3 R8, P4, R11, R3, RZ ;  /* 0x000000030b087210 */ /* 0x000fc60007f9e0ff */
        /* <DEDUP_REMOVED lines=13> */
[----:B------:R-:W-:Y:S01]  /*1f2e0*/  PRMT R15, R23, 0x7770, RZ ;  /* 0x00007770170f7816 */ /* 0x000fe200000000ff */
[----:B------:R-:W-:Y:S01]  /*1f2f0*/  VIADD R10, R0, 0x7b ;  /* 0x0000007b000a7836 */ /* 0x000fe20000000000 */
[----:B------:R-:W-:-:S03]  /*1f300*/  IADD3 R6, P4, R11, R3, RZ ;  /* 0x000000030b067210 */ /* 0x000fc60007f9e0ff */
[----:B------:R0:W-:Y:S01]  /*1f310*/  @P5 STG.E.U8 desc[UR40][R4.64], R15 ;  /* 0x0000000f04005986 */ /* 0x0001e2000c101128 */
[----:B------:R-:W-:Y:S01]  /*1f320*/  ISETP.LT.AND P5, PT, R7, UR5, !P0 ;  /* 0x0000000507007c0c */ /* 0x000fe2000c7a1270 */
[----:B------:R-:W-:Y:S01]  /*1f330*/  ULDC UR5, c[0x0][0x22c] ;  /* 0x00008b0000057ab9 */ /* 0x000fe20000000800 */
[C---:B------:R-:W-:Y:S01]  /*1f340*/  LEA.HI.X.SX32 R7, R11.reuse, R2, 0x1, P4 ;  /* 0x000000020b077211 */ /* 0x040fe200020f0eff */
[----:B------:R-:W-:Y:S01]  /*1f350*/  VIADD R11, R11, UR4 ;  /* 0x000000040b0b7c36 */ /* 0x000fe20008000000 */
[----:B-1----:R-:W-:Y:S02]  /*1f360*/  PRMT R13, R23, 0x7771, RZ ;  /* 0x00007771170d7816 */ /* 0x002fe400000000ff */
[----:B------:R-:W-:Y:S01]  /*1f370*/  ISETP.LT.AND P4, PT, R10, UR5, !P0 ;  /* 0x000000050a007c0c */ /* 0x000fe2000c781270 */
[C---:B------:R-:W-:Y:S01]  /*1f380*/  VIADD R10, R11.reuse, UR4 ;  /* 0x000000040b0a7c36 */ /* 0x040fe20008000000 */
[----:B------:R-:W-:Y:S01]  /*1f390*/  ULDC UR5, c[0x0][0x22c] ;  /* 0x00008b0000057ab9 */ /* 0x000fe20000000800 */
[----:B------:R1:W-:Y:S01]  /*1f3a0*/  @P3 STG.E.U8 desc[UR40][R6.64], R13 ;  /* 0x0000000d06003986 */ /* 0x0003e2000c101128 */
[----:B------:R-:W-:-:S04]  /*1f3b0*/  IADD3 R8, P3, R11, R3, RZ ;  /* 0x000000030b087210 */ /* 0x000fc80007f7e0ff */
[----:B------:R-:W-:Y:S01]  /*1f3c0*/  LEA.HI.X.SX32 R9, R11, R2, 0x1, P3 ;  /* 0x000000020b097211 */ /* 0x000fe200018f0eff */
[C---:B------:R-:W-:Y:S01]  /*1f3d0*/  VIADD R11, R10.reuse, UR4 ;  /* 0x000000040a0b7c36 */ /* 0x040fe20008000000 */
[----:B0-----:R-:W-:-:S03]  /*1f3e0*/  IADD3 R4, P3, R10, R3, RZ ;  /* 0x000000030a047210 */ /* 0x001fc60007f7e0ff */
[C---:B------:R-:W-:Y:S01]  /*1f3f0*/  VIADD R12, R11.reuse, UR4 ;  /* 0x000000040b0c7c36 */ /* 0x040fe20008000000 */
[-C--:B------:R-:W-:Y:S01]  /*1f400*/  LEA.HI.X.SX32 R5, R10, R2.reuse, 0x1, P3 ;  /* 0x000000020a057211 */ /* 0x080fe200018f0eff */
[----:B------:R0:W-:Y:S01]  /*1f410*/  @P6 STG.E.U8 desc[UR40][R8.64], R19 ;  /* 0x0000001308006986 */ /* 0x0001e2000c101128 */
[----:B------:R-:W-:Y:S01]  /*1f420*/  ISETP.LT.AND P3, PT, R14, UR5, !P0 ;  /* 0x000000050e007c0c */ /* 0x000fe2000c761270 */
[C---:B-1----:R-:W-:Y:S01]  /*1f430*/  VIADD R13, R12.reuse, UR4 ;  /* 0x000000040c0d7c36 */ /* 0x042fe20008000000 */
[CC--:B------:R-:W-:Y:S01]  /*1f440*/  IADD3 R10, P6, R12.reuse, R3.reuse, RZ ;  /* 0x000000030c0a7210 */ /* 0x0c0fe20007fde0ff */
[----:B------:R1:W-:Y:S01]  /*1f450*/  @P2 STG.E.U8 desc[UR40][R4.64], R17 ;  /* 0x0000001104002986 */ /* 0x0003e2000c101128 */
[----:B------:R-:W-:Y:S01]  /*1f460*/  IADD3 R6, P2, R11, R3, RZ ;  /* 0x000000030b067210 */ /* 0x000fe20007f5e0ff */
[----:B------:R-:W-:Y:S01]  /*1f470*/  VIADD R15, R13, UR4 ;  /* 0x000000040d0f7c36 */ /* 0x000fe20008000000 */
[----:B------:R-:W-:Y:S02]  /*1f480*/  ULDC UR5, c[0x0][0x22c] ;  /* 0x00008b0000057ab9 */ /* 0x000fe40000000800 */
[-C--:B------:R-:W-:Y:S01]  /*1f490*/  LEA.HI.X.SX32 R7, R11, R2.reuse, 0x1, P2 ;  /* 0x000000020b077211 */ /* 0x080fe200010f0eff */
[----:B------:R-:W-:Y:S01]  /*1f4a0*/  VIADD R0, R15, UR4 ;  /* 0x000000040f007c36 */ /* 0x000fe20008000000 */
[----:B------:R-:W-:-:S02]  /*1f4b0*/  LEA.HI.X.SX32 R11, R12, R2, 0x1, P6 ;  /* 0x000000020c0b7211 */ /* 0x000fc400030f0eff */
[-C--:B0-----:R-:W-:Y:S01]  /*1f4c0*/  IADD3 R8, P2, R13, R3.reuse, RZ ;  /* 0x000000030d087210 */ /* 0x081fe20007f5e0ff */
[----:B------:R-:W-:Y:S01]  /*1f4d0*/  VIADD R16, R0, UR4 ;  /* 0x0000000400107c36 */ /* 0x000fe20008000000 */
[----:B------:R-:W-:Y:S01]  /*1f4e0*/  ULDC UR4, c[0x0][0x22c] ;  /* 0x00008b0000047ab9 */ /* 0x000fe20000000800 */
[-C--:B-1----:R-:W-:Y:S01]  /*1f4f0*/  IADD3 R4, P6, R15, R3.reuse, RZ ;  /* 0x000000030f047210 */ /* 0x082fe20007fde0ff */
[----:B------:R0:W-:Y:S01]  /*1f500*/  @P5 STG.E.U8 desc[UR40][R6.64], R21 ;  /* 0x0000001506005986 */ /* 0x0001e2000c101128 */
[-C--:B------:R-:W-:Y:S02]  /*1f510*/  LEA.HI.X.SX32 R9, R13, R2.reuse, 0x1, P2 ;  /* 0x000000020d097211 */ /* 0x080fe400010f0eff */
[C---:B------:R-:W-:Y:S01]  /*1f520*/  IADD3 R14, P2, R16.reuse, R3, RZ ;  /* 0x00000003100e7210 */ /* 0x040fe20007f5e0ff */
[----:B------:R0:W-:Y:S01]  /*1f530*/  @P4 STG.E.U8 desc[UR40][R10.64], R25 ;  /* 0x000000190a004986 */ /* 0x0001e2000c101128 */
[-C--:B------:R-:W-:Y:S02]  /*1f540*/  LEA.HI.X.SX32 R5, R15, R2.reuse, 0x1, P6 ;  /* 0x000000020f057211 */ /* 0x080fe400030f0eff */
[----:B------:R-:W-:-:S02]  /*1f550*/  LEA.HI.X.SX32 R15, R16, R2, 0x1, P2 ;  /* 0x00000002100f7211 */ /* 0x000fc400010f0eff */
[----:B------:R-:W-:Y:S02]  /*1f560*/  ISETP.LT.AND P2, PT, R18, UR5, !P0 ;  /* 0x0000000512007c0c */ /* 0x000fe4000c741270 */
[----:B------:R-:W-:Y:S02]  /*1f570*/  ISETP.LT.AND P0, PT, R20, UR4, !P0 ;  /* 0x0000000414007c0c */ /* 0x000fe4000c701270 */
[----:B------:R-:W-:Y:S02]  /*1f580*/  IADD3 R12, P6, R0, R3, RZ ;  /* 0x00000003000c7210 */ /* 0x000fe40007fde0ff */
[C---:B------:R-:W-:Y:S02]  /*1f590*/  PRMT R19, R22.reuse, 0x7772, RZ ;  /* 0x0000777216137816 */ /* 0x040fe400000000ff */
[----:B------:R-:W-:Y:S02]  /*1f5a0*/  PRMT R17, R22, 0x7773, RZ ;  /* 0x0000777316117816 */ /* 0x000fe400000000ff */
[----:B------:R-:W-:Y:S01]  /*1f5b0*/  PRMT R3, R23, 0x7773, RZ ;  /* 0x0000777317037816 */ /* 0x000fe200000000ff */
[----:B------:R0:W-:Y:S01]  /*1f5c0*/  @P3 STG.E.U8 desc[UR40][R8.64], R19 ;  /* 0x0000001308003986 */ /* 0x0001e2000c101128 */
[----:B------:R-:W-:-:S02]  /*1f5d0*/  LEA.HI.X.SX32 R13, R0, R2, 0x1, P6 ;  /* 0x00000002000d7211 */ /* 0x000fc400030f0eff */
[----:B------:R-:W-:Y:S01]  /*1f5e0*/  PRMT R23, R23, 0x7772, RZ ;  /* 0x0000777217177816 */ /* 0x000fe200000000ff */
[----:B------:R0:W-:Y:S04]  /*1f5f0*/  @P2 STG.E.U8 desc[UR40][R4.64], R17 ;  /* 0x0000001104002986 */ /* 0x0001e8000c101128 */
[----:B------:R0:W-:Y:S01]  /*1f600*/  @P0 STG.E.U8 desc[UR40][R12.64], R23 ;  /* 0x000000170c000986 */ /* 0x0001e2000c101128 */
[----:B------:R-:W-:Y:S05]  /*1f610*/  @!P1 EXIT ;  /* 0x000000000000994d */ /* 0x000fea0003800000 */
[----:B------:R-:W-:Y:S01]  /*1f620*/  STG.E.U8 desc[UR40][R14.64], R3 ;  /* 0x000000030e007986 */ /* 0x000fe2000c101128 */
[----:B------:R-:W-:Y:S05]  /*1f630*/  EXIT ;  /* 0x000000000000794d */ /* 0x000fea0003800000 */
.L_x_3:
[----:B------:R-:W-:-:S00]  /*1f640*/  BRA `(.L_x_3) ;  /* 0xfffffffc00fc7947 */ /* 0x000fc0000383ffff */
[----:B------:R-:W-:-:S00]  /*1f650*/  NOP ;  /* 0x0000000000007918 */ /* 0x000fc00000000000 */
        /* <DEDUP_REMOVED lines=10> */
.L_x_4:


//--------------------- .nv.shared.matmul_kernel  --------------------------
	.section	.nv.shared.matmul_kernel,"aw",@nobits
	.sectionflags	@""
	.align	16
	.zero		1024


//--------------------- .nv.shared.reserved.0     --------------------------
	.section	.nv.shared.reserved.0,"aw",@nobits
	.weak		__nv_reservedSMEM_offset_0_alias
	.size		__nv_reservedSMEM_offset_0_alias, 0, 0
	.other		__nv_reservedSMEM_offset_0_alias,@"STO_CUDA_RESERVED_SHARED STV_DEFAULT"
__nv_reservedSMEM_offset_0_alias:
	.zero		0


//--------------------- .nv.constant0.matmul_kernel --------------------------
	.section	.nv.constant0.matmul_kernel,"a",@progbits
	.sectionflags	@""
	.align	4
.nv.constant0.matmul_kernel:
	.zero		608


//--------------------- SYMBOLS --------------------------

	.type		.nv.reservedSmem.offset0,@object
	.size		.nv.reservedSmem.offset0,0x4
